	.target	sm_80

	.elftype	@"ET_EXEC"


//--------------------- .note.nv.tkinfo           --------------------------
	.section	.note.nv.tkinfo,"",@"SHT_NOTE"
	.sectionflags	@"SHF_NOTE_NV_TKINFO"
	.tkinfo
        /*0018*/ 	.word	0x00000002
        /*0030*/ 	.string	""
        /*0030*/ 	.string	"ptxas"
        /*0030*/ 	.string	"Cuda compilation tools, release 13.0, V13.0.88"
        /*0030*/ 	.string	"Build cuda_13.0.r13.0/compiler.36424714_0"
        /*0030*/ 	.string	"-v  -suppress-debug-info  -lineinfo  -arch sm_80 "



//--------------------- .note.nv.cuinfo           --------------------------
	.section	.note.nv.cuinfo,"",@"SHT_NOTE"
	.sectionflags	@"SHF_NOTE_NV_CUINFO"
        /*0018*/ 	.short	0x0002
        /*001a*/ 	.short	0x0050
        /*001c*/ 	.short	0x0082
	.zero		2


//--------------------- .nv.info                  --------------------------
	.section	.nv.info,"",@"SHT_CUDA_INFO"
	.align	4


	//----- nvinfo : EIATTR_REGCOUNT
	.align		4
        /*0000*/ 	.byte	0x04, 0x2f
        /*0002*/ 	.short	(.L_1 - .L_0)
	.align		4
.L_0:
        /*0004*/ 	.word	index@(matmul_kernel)
        /*0008*/ 	.word	0x00000020


	//----- nvinfo : EIATTR_FRAME_SIZE
	.align		4
.L_1:
        /*000c*/ 	.byte	0x04, 0x11
        /*000e*/ 	.short	(.L_3 - .L_2)
	.align		4
.L_2:
        /*0010*/ 	.word	index@(matmul_kernel)
        /*0014*/ 	.word	0x00001290


	//----- nvinfo : EIATTR_MIN_STACK_SIZE
	.align		4
.L_3:
        /*0018*/ 	.byte	0x04, 0x12
        /*001a*/ 	.short	(.L_5 - .L_4)
	.align		4
.L_4:
        /*001c*/ 	.word	index@(matmul_kernel)
        /*0020*/ 	.word	0x00001290
.L_5:


//--------------------- .nv.info.matmul_kernel    --------------------------
	.section	.nv.info.matmul_kernel,"",@"SHT_CUDA_INFO"
	.sectionflags	@""
	.align	4


	//----- nvinfo : EIATTR_CUDA_API_VERSION
	.align		4
        /*0000*/ 	.byte	0x04, 0x37
        /*0002*/ 	.short	(.L_7 - .L_6)
.L_6:
        /*0004*/ 	.word	0x00000082


	//----- nvinfo : EIATTR_SW2861232_WAR
	.align		4
.L_7:
        /*0008*/ 	.byte	0x01, 0x35
	.zero		2


	//----- nvinfo : EIATTR_PARAM_CBANK
	.align		4
        /*000c*/ 	.byte	0x04, 0x0a
        /*000e*/ 	.short	(.L_9 - .L_8)
	.align		4
.L_8:
        /*0010*/ 	.word	index@(.nv.constant0.matmul_kernel)
        /*0014*/ 	.short	0x0160
        /*0016*/ 	.short	0x0050


	//----- nvinfo : EIATTR_CBANK_PARAM_SIZE
	.align		4
.L_9:
        /*0018*/ 	.byte	0x03, 0x19
        /*001a*/ 	.short	0x0050


	//----- nvinfo : EIATTR_KPARAM_INFO
	.align		4
        /*001c*/ 	.byte	0x04, 0x17
        /*001e*/ 	.short	(.L_11 - .L_10)
.L_10:
        /*0020*/ 	.word	0x00000000
        /*0024*/ 	.short	0x000d
        /*0026*/ 	.short	0x0048
        /*0028*/ 	.byte	0x00, 0xf4, 0x21, 0x00


	//----- nvinfo : EIATTR_KPARAM_INFO
	.align		4
.L_11:
        /*002c*/ 	.byte	0x04, 0x17
        /*002e*/ 	.short	(.L_13 - .L_12)
.L_12:
        /*0030*/ 	.word	0x00000000
        /*0034*/ 	.short	0x000c
        /*0036*/ 	.short	0x0040
        /*0038*/ 	.byte	0x00, 0xf4, 0x21, 0x00


	//----- nvinfo : EIATTR_KPARAM_INFO
	.align		4
.L_13:
        /*003c*/ 	.byte	0x04, 0x17
        /*003e*/ 	.short	(.L_15 - .L_14)
.L_14:
        /*0040*/ 	.word	0x00000000
        /*0044*/ 	.short	0x000b
        /*0046*/ 	.short	0x0038
        /*0048*/ 	.byte	0x00, 0xf0, 0x11, 0x00


	//----- nvinfo : EIATTR_KPARAM_INFO
	.align		4
.L_15:
        /*004c*/ 	.byte	0x04, 0x17
        /*004e*/ 	.short	(.L_17 - .L_16)
.L_16:
        /*0050*/ 	.word	0x00000000
        /*0054*/ 	.short	0x000a
        /*0056*/ 	.short	0x0034
        /*0058*/ 	.byte	0x00, 0xf0, 0x11, 0x00


	//----- nvinfo : EIATTR_KPARAM_INFO
	.align		4
.L_17:
        /*005c*/ 	.byte	0x04, 0x17
        /*005e*/ 	.short	(.L_19 - .L_18)
.L_18:
        /*0060*/ 	.word	0x00000000
        /*0064*/ 	.short	0x0009
        /*0066*/ 	.short	0x0030
        /*0068*/ 	.byte	0x00, 0xf0, 0x11, 0x00


	//----- nvinfo : EIATTR_KPARAM_INFO
	.align		4
.L_19:
        /*006c*/ 	.byte	0x04, 0x17
        /*006e*/ 	.short	(.L_21 - .L_20)
.L_20:
        /*0070*/ 	.word	0x00000000
        /*0074*/ 	.short	0x0008
        /*0076*/ 	.short	0x002c
        /*0078*/ 	.byte	0x00, 0xf0, 0x11, 0x00


	//----- nvinfo : EIATTR_KPARAM_INFO
	.align		4
.L_21:
        /*007c*/ 	.byte	0x04, 0x17
        /*007e*/ 	.short	(.L_23 - .L_22)
.L_22:
        /*0080*/ 	.word	0x00000000
        /*0084*/ 	.short	0x0007
        /*0086*/ 	.short	0x0028
        /*0088*/ 	.byte	0x00, 0xf0, 0x11, 0x00


	//----- nvinfo : EIATTR_KPARAM_INFO
	.align		4
.L_23:
        /*008c*/ 	.byte	0x04, 0x17
        /*008e*/ 	.short	(.L_25 - .L_24)
.L_24:
        /*0090*/ 	.word	0x00000000
        /*0094*/ 	.short	0x0006
        /*0096*/ 	.short	0x0024
        /*0098*/ 	.byte	0x00, 0xf0, 0x11, 0x00


	//----- nvinfo : EIATTR_KPARAM_INFO
	.align		4
.L_25:
        /*009c*/ 	.byte	0x04, 0x17
        /*009e*/ 	.short	(.L_27 - .L_26)
.L_26:
        /*00a0*/ 	.word	0x00000000
        /*00a4*/ 	.short	0x0005
        /*00a6*/ 	.short	0x0020
        /*00a8*/ 	.byte	0x00, 0xf0, 0x11, 0x00


	//----- nvinfo : EIATTR_KPARAM_INFO
	.align		4
.L_27:
        /*00ac*/ 	.byte	0x04, 0x17
        /*00ae*/ 	.short	(.L_29 - .L_28)
.L_28:
        /*00b0*/ 	.word	0x00000000
        /*00b4*/ 	.short	0x0004
        /*00b6*/ 	.short	0x001c
        /*00b8*/ 	.byte	0x00, 0xf0, 0x11, 0x00


	//----- nvinfo : EIATTR_KPARAM_INFO
	.align		4
.L_29:
        /*00bc*/ 	.byte	0x04, 0x17
        /*00be*/ 	.short	(.L_31 - .L_30)
.L_30:
        /*00c0*/ 	.word	0x00000000
        /*00c4*/ 	.short	0x0003
        /*00c6*/ 	.short	0x0018
        /*00c8*/ 	.byte	0x00, 0xf0, 0x11, 0x00


	//----- nvinfo : EIATTR_KPARAM_INFO
	.align		4
.L_31:
        /*00cc*/ 	.byte	0x04, 0x17
        /*00ce*/ 	.short	(.L_33 - .L_32)
.L_32:
        /*00d0*/ 	.word	0x00000000
        /*00d4*/ 	.short	0x0002
        /*00d6*/ 	.short	0x0010
        /*00d8*/ 	.byte	0x00, 0xf4, 0x21, 0x00


	//----- nvinfo : EIATTR_KPARAM_INFO
	.align		4
.L_33:
        /*00dc*/ 	.byte	0x04, 0x17
        /*00de*/ 	.short	(.L_35 - .L_34)
.L_34:
        /*00e0*/ 	.word	0x00000000
        /*00e4*/ 	.short	0x0001
        /*00e6*/ 	.short	0x0008
        /*00e8*/ 	.byte	0x00, 0xf4, 0x21, 0x00


	//----- nvinfo : EIATTR_KPARAM_INFO
	.align		4
.L_35:
        /*00ec*/ 	.byte	0x04, 0x17
        /*00ee*/ 	.short	(.L_37 - .L_36)
.L_36:
        /*00f0*/ 	.word	0x00000000
        /*00f4*/ 	.short	0x0000
        /*00f6*/ 	.short	0x0000
        /*00f8*/ 	.byte	0x00, 0xf4, 0x21, 0x00


	//----- nvinfo : EIATTR_MAXREG_COUNT
	.align		4
.L_37:
        /*00fc*/ 	.byte	0x03, 0x1b
        /*00fe*/ 	.short	0x0080


	//----- nvinfo : EIATTR_NUM_BARRIERS
	.align		4
        /*0100*/ 	.byte	0x02, 0x4c
        /*0102*/ 	.byte	0x01
	.zero		1


	//----- nvinfo : EIATTR_ANNOTATIONS
	.align		4
        /*0104*/ 	.byte	0x04, 0x55
        /*0106*/ 	.short	(.L_39 - .L_38)


	//   ....[0]....
.L_38:
        /*0108*/ 	.word	0x00000001
        /*010c*/ 	.byte	0x80, 0x00, 0x00, 0x00, 0x01, 0x00, 0x00, 0x00, 0xc0, 0x00, 0x00, 0x00, 0x01, 0x00, 0x00, 0x00
        /* <DEDUP_REMOVED lines=1613> */
        /*65ec*/ 	.byte	0xd0, 0x96, 0x01, 0x00


	//----- nvinfo : EIATTR_MERCURY_ISA_VERSION
	.align		4
.L_39:
        /*65f0*/ 	.byte	0x03, 0x5f
        /*65f2*/ 	.short	0x0000


	//----- nvinfo : EIATTR_EXIT_INSTR_OFFSETS
	.align		4
        /*65f4*/ 	.byte	0x04, 0x1c
        /*65f6*/ 	.short	(.L_41 - .L_40)


	//   ....[0]....
.L_40:
        /*65f8*/ 	.word	0x000197f0


	//   ....[1]....
        /*65fc*/ 	.word	0x00019820


	//----- nvinfo : EIATTR_REQNTID
	.align		4
.L_41:
        /*6600*/ 	.byte	0x04, 0x10
        /*6602*/ 	.short	(.L_43 - .L_42)
.L_42:
        /*6604*/ 	.word	0x00000200
        /*6608*/ 	.word	0x00000001
        /*660c*/ 	.word	0x00000001
.L_43:


//--------------------- .nv.callgraph             --------------------------
	.section	.nv.callgraph,"",@"SHT_CUDA_CALLGRAPH"
	.align	4
	.sectionentsize	8
	.align		4
        /*0000*/ 	.word	0x00000000
	.align		4
        /*0004*/ 	.word	0xffffffff
	.align		4
        /*0008*/ 	.word	0x00000000
	.align		4
        /*000c*/ 	.word	0xfffffffe
	.align		4
        /*0010*/ 	.word	0x00000000
	.align		4
        /*0014*/ 	.word	0xfffffffd
	.align		4
        /*0018*/ 	.word	0x00000000
	.align		4
        /*001c*/ 	.word	0xfffffffc


//--------------------- .nv.rel.action            --------------------------
	.section	.nv.rel.action,"",@"SHT_CUDA_RELOCINFO"
	.align	8
	.sectionentsize	8
        /*0000*/ 	.byte	0x73, 0x00, 0x00, 0x00, 0x00, 0x00, 0x00, 0x00, 0x00, 0x00, 0x00, 0x11, 0x25, 0x00, 0x05, 0x36


//--------------------- .nv.constant0.matmul_kernel --------------------------
	.section	.nv.constant0.matmul_kernel,"a",@progbits
	.sectionflags	@""
	.align	4
.nv.constant0.matmul_kernel:
	.zero		432


//--------------------- .text.matmul_kernel       --------------------------
	.section	.text.matmul_kernel,"ax",@progbits
	.sectioninfo	@"SHI_REGISTERS=32"
	.align	128
        .global         matmul_kernel
        .type           matmul_kernel,@function
        .size           matmul_kernel,(.L_x_4 - matmul_kernel)
        .other          matmul_kernel,@"STO_CUDA_ENTRY STV_DEFAULT"
matmul_kernel:
.text.matmul_kernel:
[----:B------:R-:W-:-:S03]  /*0000*/  IMAD.MOV.U32 R1, RZ, RZ, c[0x0][0x28] ;  /* 0x00000a00ff017624 */ /* 0x000fc600078e00ff */
[----:B------:R-:W-:Y:S01]  /*0010*/  IMAD.MOV.U32 R0, RZ, RZ, c[0x0][0x17c] ;  /* 0x00005f00ff007624 */ /* 0x000fe200078e00ff */
[----:B------:R-:W0:Y:S01]  /*0020*/  S2R R29, SR_TID.X ;  /* 0x00000000001d7919 */ /* 0x000e220000002100 */
[----:B------:R-:W-:Y:S01]  /*0030*/  IADD3 R1, R1, -0x1290, RZ ;  /* 0xffffed7001017810 */ /* 0x000fe20007ffe0ff */
[----:B------:R-:W-:Y:S01]  /*0040*/  ULDC.64 UR6, c[0x0][0x118] ;  /* 0x0000460000067ab9 */ /* 0x000fe20000000a00 */
[----:B------:R-:W-:Y:S01]  /*0050*/  CS2R R24, SRZ ;  /* 0x0000000000187805 */ /* 0x000fe2000001ff00 */
[----:B------:R-:W-:Y:S01]  /*0060*/  IADD3 R0, R0, 0x3f, RZ ;  /* 0x0000003f00007810 */ /* 0x000fe20007ffe0ff */
[----:B------:R-:W-:Y:S01]  /*0070*/  CS2R R26, SRZ ;  /* 0x00000000001a7805 */ /* 0x000fe2000001ff00 */
[----:B------:R1:W-:Y:S01]  /*0080*/  STL [R1], RZ ;  /* 0x000000ff01007387 */ /* 0x0003e20000100800 */
[----:B------:R-:W-:Y:S01]  /*0090*/  CS2R R20, SRZ ;  /* 0x0000000000147805 */ /* 0x000fe2000001ff00 */
[----:B------:R-:W-:Y:S01]  /*00a0*/  SHF.R.S32.HI R3, RZ, 0x1f, R0 ;  /* 0x0000001fff037819 */ /* 0x000fe20000011400 */
[----:B------:R-:W-:Y:S01]  /*00b0*/  CS2R R22, SRZ ;  /* 0x0000000000167805 */ /* 0x000fe2000001ff00 */
[----:B------:R1:W-:Y:S01]  /*00c0*/  STL [R1+0x4], RZ ;  /* 0x000004ff01007387 */ /* 0x0003e20000100800 */
[----:B------:R-:W-:Y:S01]  /*00d0*/  CS2R R16, SRZ ;  /* 0x0000000000107805 */ /* 0x000fe2000001ff00 */
[----:B------:R-:W-:Y:S01]  /*00e0*/  LEA.HI R3, R3, R0, RZ, 0x6 ;  /* 0x0000000003037211 */ /* 0x000fe200078f30ff */
[----:B------:R-:W-:Y:S01]  /*00f0*/  CS2R R18, SRZ ;  /* 0x0000000000127805 */ /* 0x000fe2000001ff00 */
[----:B------:R1:W-:Y:S01]  /*0100*/  STL [R1+0x8], RZ ;  /* 0x000008ff01007387 */ /* 0x0003e20000100800 */
[----:B------:R-:W-:Y:S01]  /*0110*/  CS2R R12, SRZ ;  /* 0x00000000000c7805 */ /* 0x000fe2000001ff00 */
[----:B------:R-:W-:Y:S01]  /*0120*/  SHF.R.S32.HI R0, RZ, 0x6, R3 ;  /* 0x00000006ff007819 */ /* 0x000fe20000011403 */
[----:B------:R-:W-:Y:S01]  /*0130*/  CS2R R14, SRZ ;  /* 0x00000000000e7805 */ /* 0x000fe2000001ff00 */
[----:B------:R-:W2:Y:S03]  /*0140*/  S2R R3, SR_CTAID.X ;  /* 0x0000000000037919 */ /* 0x000ea60000002500 */
[----:B------:R-:W-:Y:S01]  /*0150*/  IMAD.SHL.U32 R0, R0, 0x8, RZ ;  /* 0x0000000800007824 */ /* 0x000fe200078e00ff */
[----:B------:R1:W-:Y:S01]  /*0160*/  STL [R1+0xc], RZ ;  /* 0x00000cff01007387 */ /* 0x0003e20000100800 */
[----:B0-----:R-:W-:-:S03]  /*0170*/  LOP3.LUT R28, R29, 0x1ff, RZ, 0xc0, !PT ;  /* 0x000001ff1d1c7812 */ /* 0x001fc600078ec0ff */
[-C--:B------:R-:W-:Y:S01]  /*0180*/  IABS R7, R0.reuse ;  /* 0x0000000000077213 */ /* 0x080fe20000000000 */
[----:B------:R1:W-:Y:S01]  /*0190*/  STL [R1+0x10], RZ ;  /* 0x000010ff01007387 */ /* 0x0003e20000100800 */
[----:B------:R-:W-:Y:S02]  /*01a0*/  IABS R10, R0 ;  /* 0x00000000000a7213 */ /* 0x000fe40000000000 */
[----:B------:R-:W0:Y:S01]  /*01b0*/  I2F.RP R2, R7 ;  /* 0x0000000700027306 */ /* 0x000e220000209400 */
[----:B------:R1:W-:Y:S04]  /*01c0*/  STL [R1+0x14], RZ ;  /* 0x000014ff01007387 */ /* 0x0003e80000100800 */
[----:B------:R1:W-:Y:S04]  /*01d0*/  STL [R1+0x18], RZ ;  /* 0x000018ff01007387 */ /* 0x0003e80000100800 */
[----:B------:R1:W-:Y:S01]  /*01e0*/  STL [R1+0x1c], RZ ;  /* 0x00001cff01007387 */ /* 0x0003e20000100800 */
[----:B--2---:R-:W-:Y:S01]  /*01f0*/  IABS R8, R3 ;  /* 0x0000000300087213 */ /* 0x004fe20000000000 */
[----:B0-----:R-:W0:Y:S02]  /*0200*/  MUFU.RCP R2, R2 ;  /* 0x0000000200027308 */ /* 0x001e240000001000 */
[----:B0-----:R-:W-:Y:S01]  /*0210*/  IADD3 R4, R2, 0xffffffe, RZ ;  /* 0x0ffffffe02047810 */ /* 0x001fe20007ffe0ff */
[----:B------:R-:W-:-:S05]  /*0220*/  IMAD.MOV R2, RZ, RZ, -R10 ;  /* 0x000000ffff027224 */ /* 0x000fca00078e0a0a */
[----:B------:R0:W2:Y:S02]  /*0230*/  F2I.FTZ.U32.TRUNC.NTZ R5, R4 ;  /* 0x0000000400057305 */ /* 0x0000a4000021f000 */
[----:B0-----:R-:W-:Y:S02]  /*0240*/  IMAD.MOV.U32 R4, RZ, RZ, RZ ;  /* 0x000000ffff047224 */ /* 0x001fe400078e00ff */
[----:B--2---:R-:W-:-:S04]  /*0250*/  IMAD.MOV R6, RZ, RZ, -R5 ;  /* 0x000000ffff067224 */ /* 0x004fc800078e0a05 */
[----:B------:R-:W-:Y:S02]  /*0260*/  IMAD R9, R6, R7, RZ ;  /* 0x0000000706097224 */ /* 0x000fe400078e02ff */
[----:B------:R-:W-:Y:S02]  /*0270*/  IMAD.MOV.U32 R6, RZ, RZ, R8 ;  /* 0x000000ffff067224 */ /* 0x000fe400078e0008 */
[----:B------:R-:W-:-:S06]  /*0280*/  IMAD.HI.U32 R5, R5, R9, R4 ;  /* 0x0000000905057227 */ /* 0x000fcc00078e0004 */
[----:B------:R-:W-:-:S04]  /*0290*/  IMAD.HI.U32 R5, R5, R6, RZ ;  /* 0x0000000605057227 */ /* 0x000fc800078e00ff */
[----:B------:R-:W-:-:S05]  /*02a0*/  IMAD R2, R5, R2, R6 ;  /* 0x0000000205027224 */ /* 0x000fca00078e0206 */
[----:B------:R-:W-:-:S13]  /*02b0*/  ISETP.GT.U32.AND P1, PT, R7, R2, PT ;  /* 0x000000020700720c */ /* 0x000fda0003f24070 */
[----:B------:R-:W-:Y:S01]  /*02c0*/  @!P1 IMAD.IADD R2, R2, 0x1, -R7 ;  /* 0x0000000102029824 */ /* 0x000fe200078e0a07 */
[----:B------:R-:W-:Y:S02]  /*02d0*/  @!P1 IADD3 R5, R5, 0x1, RZ ;  /* 0x0000000105059810 */ /* 0x000fe40007ffe0ff */
[----:B------:R-:W-:Y:S02]  /*02e0*/  ISETP.NE.AND P1, PT, R0, RZ, PT ;  /* 0x000000ff0000720c */ /* 0x000fe40003f25270 */
[----:B------:R-:W-:Y:S02]  /*02f0*/  ISETP.GE.U32.AND P0, PT, R2, R7, PT ;  /* 0x000000070200720c */ /* 0x000fe40003f06070 */
[----:B------:R-:W-:-:S04]  /*0300*/  LOP3.LUT R2, R3, R0, RZ, 0x3c, !PT ;  /* 0x0000000003027212 */ /* 0x000fc800078e3cff */
[----:B------:R-:W-:Y:S01]  /*0310*/  ISETP.GE.AND P2, PT, R2, RZ, PT ;  /* 0x000000ff0200720c */ /* 0x000fe20003f46270 */
[----:B------:R-:W-:-:S05]  /*0320*/  IMAD.MOV.U32 R2, RZ, RZ, c[0x0][0x178] ;  /* 0x00005e00ff027624 */ /* 0x000fca00078e00ff */
[----:B------:R-:W-:Y:S02]  /*0330*/  IADD3 R2, R2, 0x1ff, RZ ;  /* 0x000001ff02027810 */ /* 0x000fe40007ffe0ff */
[----:B------:R-:W-:-:S05]  /*0340*/  @P0 IADD3 R5, R5, 0x1, RZ ;  /* 0x0000000105050810 */ /* 0x000fca0007ffe0ff */
[----:B------:R-:W-:Y:S01]  /*0350*/  IMAD.MOV.U32 R4, RZ, RZ, R5 ;  /* 0x000000ffff047224 */ /* 0x000fe200078e0005 */
[----:B------:R-:W-:-:S03]  /*0360*/  SHF.R.S32.HI R5, RZ, 0x1f, R2 ;  /* 0x0000001fff057819 */ /* 0x000fc60000011402 */
[----:B------:R-:W-:Y:S01]  /*0370*/  @!P2 IMAD.MOV R4, RZ, RZ, -R4 ;  /* 0x000000ffff04a224 */ /* 0x000fe200078e0a04 */
[----:B------:R-:W-:Y:S02]  /*0380*/  @!P1 LOP3.LUT R4, RZ, R0, RZ, 0x33, !PT ;  /* 0x00000000ff049212 */ /* 0x000fe400078e33ff */
[----:B------:R-:W-:-:S03]  /*0390*/  LEA.HI R5, R5, R2, RZ, 0x9 ;  /* 0x0000000205057211 */ /* 0x000fc600078f48ff */
[----:B------:R-:W-:Y:S02]  /*03a0*/  IMAD.SHL.U32 R2, R4, 0x8, RZ ;  /* 0x0000000804027824 */ /* 0x000fe400078e00ff */
[----:B------:R-:W-:-:S03]  /*03b0*/  IMAD.MOV R4, RZ, RZ, -R4 ;  /* 0x000000ffff047224 */ /* 0x000fc600078e0a04 */
[----:B------:R-:W-:Y:S01]  /*03c0*/  LEA.HI.SX32 R5, R5, -R2, 0x17 ;  /* 0x8000000205057211 */ /* 0x000fe200078fbaff */
[----:B------:R-:W-:Y:S02]  /*03d0*/  IMAD R9, R0, R4, R3 ;  /* 0x0000000400097224 */ /* 0x000fe400078e0203 */
[----:B------:R-:W-:Y:S01]  /*03e0*/  IMAD.MOV.U32 R4, RZ, RZ, RZ ;  /* 0x000000ffff047224 */ /* 0x000fe200078e00ff */
[----:B------:R-:W-:-:S04]  /*03f0*/  IMNMX R10, R5, 0x8, PT ;  /* 0x00000008050a7817 */ /* 0x000fc80003800200 */
[-C--:B------:R-:W-:Y:S02]  /*0400*/  IABS R8, R10.reuse ;  /* 0x0000000a00087213 */ /* 0x080fe40000000000 */
[----:B------:R-:W-:Y:S02]  /*0410*/  IABS R0, R10 ;  /* 0x0000000a00007213 */ /* 0x000fe40000000000 */
[----:B------:R-:W0:Y:S08]  /*0420*/  I2F.RP R6, R8 ;  /* 0x0000000800067306 */ /* 0x000e300000209400 */
[----:B0-----:R-:W0:Y:S02]  /*0430*/  MUFU.RCP R6, R6 ;  /* 0x0000000600067308 */ /* 0x001e240000001000 */
[----:B0-----:R-:W-:-:S06]  /*0440*/  IADD3 R5, R6, 0xffffffe, RZ ;  /* 0x0ffffffe06057810 */ /* 0x001fcc0007ffe0ff */
[----:B------:R-:W0:Y:S02]  /*0450*/  F2I.FTZ.U32.TRUNC.NTZ R5, R5 ;  /* 0x0000000500057305 */ /* 0x000e24000021f000 */
[----:B0-----:R-:W-:-:S04]  /*0460*/  IMAD.MOV R7, RZ, RZ, -R5 ;  /* 0x000000ffff077224 */ /* 0x001fc800078e0a05 */
[----:B------:R-:W-:Y:S01]  /*0470*/  IMAD.MOV.U32 R3, RZ, RZ, R7 ;  /* 0x000000ffff037224 */ /* 0x000fe200078e0007 */
[----:B------:R-:W-:-:S03]  /*0480*/  IABS R7, R9 ;  /* 0x0000000900077213 */ /* 0x000fc60000000000 */
[----:B------:R-:W-:-:S04]  /*0490*/  IMAD R3, R3, R8, RZ ;  /* 0x0000000803037224 */ /* 0x000fc800078e02ff */
[----:B------:R-:W-:-:S04]  /*04a0*/  IMAD.HI.U32 R4, R5, R3, R4 ;  /* 0x0000000305047227 */ /* 0x000fc800078e0004 */
[----:B------:R-:W-:Y:S02]  /*04b0*/  IMAD.MOV R3, RZ, RZ, -R0 ;  /* 0x000000ffff037224 */ /* 0x000fe400078e0a00 */
[----:B------:R-:W-:-:S04]  /*04c0*/  IMAD.HI.U32 R0, R4, R7, RZ ;  /* 0x0000000704007227 */ /* 0x000fc800078e00ff */
[----:B------:R-:W-:Y:S02]  /*04d0*/  IMAD R3, R0, R3, R7 ;  /* 0x0000000300037224 */ /* 0x000fe400078e0207 */
[----:B------:R-:W-:-:S03]  /*04e0*/  CS2R R6, SRZ ;  /* 0x0000000000067805 */ /* 0x000fc6000001ff00 */
        /* <DEDUP_REMOVED lines=9> */
[----:B------:R-:W-:Y:S02]  /*0580*/  @P0 IADD3 R0, R0, 0x1, RZ ;  /* 0x0000000100000810 */ /* 0x000fe40007ffe0ff */
[----:B------:R-:W-:-:S03]  /*0590*/  ISETP.GE.AND P0, PT, R3, 0x80, PT ;  /* 0x000000800300780c */ /* 0x000fc60003f06270 */
[----:B------:R-:W-:Y:S01]  /*05a0*/  @!P2 IMAD.MOV R0, RZ, RZ, -R0 ;  /* 0x000000ffff00a224 */ /* 0x000fe200078e0a00 */
[----:B------:R-:W-:-:S05]  /*05b0*/  @!P1 LOP3.LUT R0, RZ, R10, RZ, 0x33, !PT ;  /* 0x0000000aff009212 */ /* 0x000fca00078e33ff */
[----:B------:R-:W-:Y:S02]  /*05c0*/  IMAD.MOV R5, RZ, RZ, -R0 ;  /* 0x000000ffff057224 */ /* 0x000fe400078e0a00 */
[----:B------:R-:W-:Y:S02]  /*05d0*/  IMAD.SHL.U32 R0, R0, 0x40, RZ ;  /* 0x0000004000007824 */ /* 0x000fe400078e00ff */
[----:B------:R-:W-:Y:S02]  /*05e0*/  IMAD R5, R10, R5, R9 ;  /* 0x000000050a057224 */ /* 0x000fe400078e0209 */
[----:B------:R-:W-:Y:S01]  /*05f0*/  CS2R R8, SRZ ;  /* 0x0000000000087805 */ /* 0x000fe2000001ff00 */
[----:B------:R-:W-:Y:S01]  /*0600*/  CS2R R10, SRZ ;  /* 0x00000000000a7805 */ /* 0x000fe2000001ff00 */
[----:B------:R-:W-:Y:S02]  /*0610*/  IMAD.IADD R2, R2, 0x1, R5 ;  /* 0x0000000102027824 */ /* 0x000fe400078e0205 */
[----:B------:R-:W-:-:S02]  /*0620*/  CS2R R4, SRZ ;  /* 0x0000000000047805 */ /* 0x000fc4000001ff00 */
[----:B------:R-:W-:-:S05]  /*0630*/  IMAD R28, R2, 0x200, R28 ;  /* 0x00000200021c7824 */ /* 0x000fca00078e021c */
[----:B------:R1:W-:Y:S04]  /*0640*/  STL [R1+0x780], R28 ;  /* 0x0007801c01007387 */ /* 0x0003e80000100800 */
[----:B------:R1:W-:Y:S01]  /*0650*/  STL [R1+0x2dc], R0 ;  /* 0x0002dc0001007387 */ /* 0x0003e20000100800 */
[----:B------:R-:W-:Y:S05]  /*0660*/  @!P0 BRA `(.L_x_0) ;  /* 0x0001730000008947 */ /* 0x000fea0003800000 */
[----:B------:R-:W-:Y:S01]  /*0670*/  IABS R6, c[0x0][0x17c] ;  /* 0x00005f0000067a13 */ /* 0x000fe20000000000 */
[----:B------:R-:W-:Y:S01]  /*0680*/  IMAD.MOV.U32 R7, RZ, RZ, R0 ;  /* 0x000000ffff077224 */ /* 0x000fe200078e0000 */
[----:B------:R-:W-:Y:S01]  /*0690*/  SHF.R.U32.HI R20, RZ, 0x7, R29 ;  /* 0x00000007ff147819 */ /* 0x000fe2000001161d */
[----:B------:R-:W-:Y:S01]  /*06a0*/  IMAD.SHL.U32 R10, R29, 0x2, RZ ;  /* 0x000000021d0a7824 */ /* 0x000fe200078e00ff */
[----:B------:R-:W0:Y:S01]  /*06b0*/  I2F.RP R2, R6 ;  /* 0x0000000600027306 */ /* 0x000e220000209400 */
[----:B-1----:R-:W-:Y:S01]  /*06c0*/  IABS R0, c[0x0][0x178] ;  /* 0x00005e0000007a13 */ /* 0x002fe20000000000 */
[----:B------:R-:W-:Y:S01]  /*06d0*/  IMAD.MOV.U32 R26, RZ, RZ, RZ ;  /* 0x000000ffff1a7224 */ /* 0x000fe200078e00ff */
[----:B------:R-:W-:-:S02]  /*06e0*/  SGXT.U32 R20, R20, 0x2 ;  /* 0x000000021414781a */ /* 0x000fc40000000000 */
[----:B------:R-:W-:Y:S01]  /*06f0*/  LOP3.LUT R11, R29, 0x7, RZ, 0xc0, !PT ;  /* 0x000000071d0b7812 */ /* 0x000fe200078ec0ff */
[----:B------:R-:W-:Y:S01]  /*0700*/  IMAD.MOV.U32 R14, RZ, RZ, R0 ;  /* 0x000000ffff0e7224 */ /* 0x000fe200078e0000 */
[----:B------:R-:W-:-:S03]  /*0710*/  LOP3.LUT R20, R7, R20, RZ, 0xfc, !PT ;  /* 0x0000001407147212 */ /* 0x000fc600078efcff */
[----:B------:R-:W-:Y:S01]  /*0720*/  I2F.RP R7, R14 ;  /* 0x0000000e00077306 */ /* 0x000fe20000209400 */
[C---:B------:R-:W-:Y:S01]  /*0730*/  LOP3.LUT R0, R20.reuse, 0x3c, RZ, 0xfc, !PT ;  /* 0x0000003c14007812 */ /* 0x040fe200078efcff */
[----:B------:R-:W-:Y:S01]  /*0740*/  IMAD R13, R11, 0x110, RZ ;  /* 0x000001100b0d7824 */ /* 0x000fe200078e02ff */
[----:B------:R-:W-:Y:S02]  /*0750*/  LOP3.LUT R18, R20, 0x18, RZ, 0xfc, !PT ;  /* 0x0000001814127812 */ /* 0x000fe400078efcff */
[----:B------:R-:W-:Y:S02]  /*0760*/  IABS R8, R0 ;  /* 0x0000000000087213 */ /* 0x000fe40000000000 */
[----:B------:R-:W-:Y:S01]  /*0770*/  ISETP.GE.AND P2, PT, R0, RZ, PT ;  /* 0x000000ff0000720c */ /* 0x000fe20003f46270 */
[----:B0-----:R-:W0:Y:S01]  /*0780*/  MUFU.RCP R2, R2 ;  /* 0x0000000200027308 */ /* 0x001e220000001000 */
[----:B------:R-:W-:Y:S02]  /*0790*/  LOP3.LUT R0, R20, 0x30, RZ, 0xfc, !PT ;  /* 0x0000003014007812 */ /* 0x000fe400078efcff */
[----:B------:R-:W-:-:S02]  /*07a0*/  LOP3.LUT R13, R13, 0x30, R10, 0x78, !PT ;  /* 0x000000300d0d7812 */ /* 0x000fc400078e780a */
[----:B------:R-:W-:Y:S02]  /*07b0*/  ISETP.GE.AND P5, PT, R0, RZ, PT ;  /* 0x000000ff0000720c */ /* 0x000fe40003fa6270 */
[C---:B------:R-:W-:Y:S02]  /*07c0*/  LOP3.LUT R22, R20.reuse, 0x14, RZ, 0xfc, !PT ;  /* 0x0000001414167812 */ /* 0x040fe400078efcff */
[----:B------:R-:W-:-:S04]  /*07d0*/  LOP3.LUT R19, R20, 0x1c, RZ, 0xfc, !PT ;  /* 0x0000001c14137812 */ /* 0x000fc800078efcff */
[----:B------:R-:W-:Y:S02]  /*07e0*/  IABS R16, R19 ;  /* 0x0000001300107213 */ /* 0x000fe40000000000 */
[----:B0-----:R-:W-:Y:S02]  /*07f0*/  IADD3 R4, R2, 0xffffffe, RZ ;  /* 0x0ffffffe02047810 */ /* 0x001fe40007ffe0ff */
[----:B------:R-:W-:Y:S02]  /*0800*/  SHF.R.S32.HI R2, RZ, 0x1f, R3 ;  /* 0x0000001fff027819 */ /* 0x000fe40000011403 */
[----:B------:R0:W1:Y:S02]  /*0810*/  F2I.FTZ.U32.TRUNC.NTZ R5, R4 ;  /* 0x0000000400057305 */ /* 0x000064000021f000 */
[----:B------:R-:W-:Y:S02]  /*0820*/  LEA.HI R2, R2, R3, RZ, 0x7 ;  /* 0x0000000302027211 */ /* 0x000fe400078f38ff */
[----:B------:R-:W-:-:S03]  /*0830*/  LOP3.LUT R3, R20, 0x38, RZ, 0xfc, !PT ;  /* 0x0000003814037812 */ /* 0x000fc600078efcff */
[----:B------:R2:W-:Y:S01]  /*0840*/  STL [R1+0x1c], R2 ;  /* 0x00001c0201007387 */ /* 0x0005e20000100800 */
[----:B------:R-:W-:Y:S01]  /*0850*/  IABS R12, R3 ;  /* 0x00000003000c7213 */ /* 0x000fe20000000000 */
[----:B0-----:R-:W-:Y:S01]  /*0860*/  IMAD.MOV.U32 R4, RZ, RZ, RZ ;  /* 0x000000ffff047224 */ /* 0x001fe200078e00ff */
[----:B------:R-:W-:Y:S01]  /*0870*/  ISETP.GE.AND P1, PT, R3, RZ, PT ;  /* 0x000000ff0300720c */ /* 0x000fe20003f26270 */
[----:B------:R0:W-:Y:S01]  /*0880*/  STL [R1+0x788], R13 ;  /* 0x0007880d01007387 */ /* 0x0001e20000100800 */
[----:B-1----:R-:W-:Y:S01]  /*0890*/  IMAD.MOV R25, RZ, RZ, -R5 ;  /* 0x000000ffff197224 */ /* 0x002fe200078e0a05 */
[----:B--2---:R-:W-:-:S03]  /*08a0*/  LOP3.LUT R2, R20, 0x34, RZ, 0xfc, !PT ;  /* 0x0000003414027812 */ /* 0x004fc600078efcff */
[----:B------:R-:W-:Y:S01]  /*08b0*/  IMAD R25, R25, R6, RZ ;  /* 0x0000000619197224 */ /* 0x000fe200078e02ff */
[----:B------:R-:W-:Y:S02]  /*08c0*/  IABS R15, R2 ;  /* 0x00000002000f7213 */ /* 0x000fe40000000000 */
[C---:B0-----:R-:W-:Y:S01]  /*08d0*/  LOP3.LUT R13, R20.reuse, 0x24, RZ, 0xfc, !PT ;  /* 0x00000024140d7812 */ /* 0x041fe200078efcff */
[----:B------:R-:W-:Y:S01]  /*08e0*/  IMAD.HI.U32 R25, R5, R25, R4 ;  /* 0x0000001905197227 */ /* 0x000fe200078e0004 */
[----:B------:R-:W-:Y:S02]  /*08f0*/  SHF.R.U32.HI R5, RZ, 0x1, R29 ;  /* 0x00000001ff057819 */ /* 0x000fe4000001161d */
[----:B------:R-:W-:Y:S02]  /*0900*/  LOP3.LUT R29, R20, 0x20, RZ, 0xfc, !PT ;  /* 0x00000020141d7812 */ /* 0x000fe400078efcff */
[----:B------:R-:W-:Y:S01]  /*0910*/  LOP3.LUT R5, R5, 0xe0, RZ, 0xc0, !PT ;  /* 0x000000e005057812 */ /* 0x000fe200078ec0ff */
[----:B------:R-:W-:Y:S01]  /*0920*/  IMAD.HI.U32 R4, R25, R8, RZ ;  /* 0x0000000819047227 */ /* 0x000fe200078e00ff */
[----:B------:R-:W-:-:S02]  /*0930*/  ISETP.GE.AND P0, PT, R2, RZ, PT ;  /* 0x000000ff0200720c */ /* 0x000fc40003f06270 */
[----:B------:R-:W-:Y:S01]  /*0940*/  LOP3.LUT R21, R5, 0x10, R10, 0xf8, !PT ;  /* 0x0000001005157812 */ /* 0x000fe200078ef80a */
[----:B------:R-:W-:Y:S01]  /*0950*/  IMAD.MOV R9, RZ, RZ, -R4 ;  /* 0x000000ffff097224 */ /* 0x000fe200078e0a04 */
[----:B------:R-:W-:Y:S01]  /*0960*/  IABS R10, R0 ;  /* 0x00000000000a7213 */ /* 0x000fe20000000000 */
[----:B------:R0:W1:Y:S01]  /*0970*/  MUFU.RCP R4, R7 ;  /* 0x0000000700047308 */ /* 0x0000620000001000 */
[----:B------:R-:W-:Y:S01]  /*0980*/  LOP3.LUT R0, R20, 0x2c, RZ, 0xfc, !PT ;  /* 0x0000002c14007812 */ /* 0x000fe200078efcff */
[C---:B------:R-:W-:Y:S02]  /*0990*/  IMAD R8, R6.reuse, R9, R8 ;  /* 0x0000000906087224 */ /* 0x040fe400078e0208 */
[C---:B------:R-:W-:Y:S01]  /*09a0*/  IMAD.HI.U32 R9, R25.reuse, R15, RZ ;  /* 0x0000000f19097227 */ /* 0x040fe200078e00ff */
[----:B------:R-:W-:Y:S02]  /*09b0*/  IABS R11, R0 ;  /* 0x00000000000b7213 */ /* 0x000fe40000000000 */
[----:B------:R-:W-:Y:S01]  /*09c0*/  ISETP.GT.U32.AND P3, PT, R6, R8, PT ;  /* 0x000000080600720c */ /* 0x000fe20003f64070 */
[----:B------:R-:W-:Y:S01]  /*09d0*/  IMAD.MOV R9, RZ, RZ, -R9 ;  /* 0x000000ffff097224 */ /* 0x000fe200078e0a09 */
[----:B0-----:R-:W-:Y:S01]  /*09e0*/  LOP3.LUT R7, R20, 0x28, RZ, 0xfc, !PT ;  /* 0x0000002814077812 */ /* 0x001fe200078efcff */
[----:B------:R-:W-:-:S03]  /*09f0*/  IMAD.HI.U32 R5, R25, R12, RZ ;  /* 0x0000000c19057227 */ /* 0x000fc600078e00ff */
[----:B------:R-:W-:Y:S01]  /*0a00*/  IABS R17, R7 ;  /* 0x0000000700117213 */ /* 0x000fe20000000000 */
[----:B------:R-:W-:Y:S01]  /*0a10*/  IMAD R15, R6, R9, R15 ;  /* 0x00000009060f7224 */ /* 0x000fe200078e020f */
[----:B------:R-:W-:Y:S01]  /*0a20*/  IABS R9, R18 ;  /* 0x0000001200097213 */ /* 0x000fe20000000000 */
[----:B------:R-:W-:Y:S01]  /*0a30*/  IMAD.MOV R5, RZ, RZ, -R5 ;  /* 0x000000ffff057224 */ /* 0x000fe200078e0a05 */
[----:B-1----:R-:W-:Y:S01]  /*0a40*/  IADD3 R4, R4, 0xffffffe, RZ ;  /* 0x0ffffffe04047810 */ /* 0x002fe20007ffe0ff */
[----:B------:R0:W-:Y:S01]  /*0a50*/  STL [R1+0x4], R7 ;  /* 0x0000040701007387 */ /* 0x0001e20000100800 */
[C---:B------:R-:W-:Y:S02]  /*0a60*/  IMAD.HI.U32 R2, R25.reuse, R11, RZ ;  /* 0x0000000b19027227 */ /* 0x040fe400078e00ff */
[----:B------:R1:W2:Y:S01]  /*0a70*/  F2I.FTZ.U32.TRUNC.NTZ R27, R4 ;  /* 0x00000004001b7305 */ /* 0x0002a2000021f000 */
[----:B------:R-:W-:Y:S01]  /*0a80*/  STL [R1+0x18], R22 ;  /* 0x0000181601007387 */ /* 0x000fe20000100800 */
[----:B------:R-:W-:Y:S01]  /*0a90*/  @!P3 IMAD.IADD R8, R8, 0x1, -R6 ;  /* 0x000000010808b824 */ /* 0x000fe200078e0a06 */
[----:B------:R-:W-:Y:S01]  /*0aa0*/  ISETP.GE.AND P3, PT, R0, RZ, PT ;  /* 0x000000ff0000720c */ /* 0x000fe20003f66270 */
[----:B------:R-:W-:Y:S01]  /*0ab0*/  IMAD.HI.U32 R0, R25, R10, RZ ;  /* 0x0000000a19007227 */ /* 0x000fe200078e00ff */
[----:B0-----:R-:W-:-:S03]  /*0ac0*/  IABS R7, R13 ;  /* 0x0000000d00077213 */ /* 0x001fc60000000000 */
[----:B------:R-:W-:Y:S01]  /*0ad0*/  IMAD.MOV R3, RZ, RZ, -R0 ;  /* 0x000000ffff037224 */ /* 0x000fe200078e0a00 */
[----:B------:R-:W-:Y:S01]  /*0ae0*/  ISETP.GT.U32.AND P4, PT, R6, R8, PT ;  /* 0x000000080600720c */ /* 0x000fe20003f84070 */
[----:B-1----:R-:W-:-:S04]  /*0af0*/  IMAD.HI.U32 R4, R25, R17, RZ ;  /* 0x0000001119047227 */ /* 0x002fc800078e00ff */
[C---:B------:R-:W-:Y:S02]  /*0b00*/  IMAD R10, R6.reuse, R3, R10 ;  /* 0x00000003060a7224 */ /* 0x040fe400078e020a */
[--C-:B--2---:R-:W-:Y:S02]  /*0b10*/  IMAD.MOV R0, RZ, RZ, -R27.reuse ;  /* 0x000000ffff007224 */ /* 0x104fe400078e0a1b */
[----:B------:R-:W-:Y:S01]  /*0b20*/  IMAD R12, R6, R5, R12 ;  /* 0x00000005060c7224 */ /* 0x000fe200078e020c */
[----:B------:R-:W-:Y:S01]  /*0b30*/  LOP3.LUT R5, R20, 0x10, RZ, 0xfc, !PT ;  /* 0x0000001014057812 */ /* 0x000fe200078efcff */
[----:B------:R-:W-:Y:S02]  /*0b40*/  IMAD.MOV.U32 R3, RZ, RZ, R0 ;  /* 0x000000ffff037224 */ /* 0x000fe400078e0000 */
[----:B------:R-:W-:Y:S01]  /*0b50*/  IMAD.MOV R4, RZ, RZ, -R4 ;  /* 0x000000ffff047224 */ /* 0x000fe200078e0a04 */
[----:B------:R-:W-:Y:S01]  /*0b60*/  ISETP.GT.U32.AND P6, PT, R6, R12, PT ;  /* 0x0000000c0600720c */ /* 0x000fe20003fc4070 */
[----:B------:R-:W-:Y:S01]  /*0b70*/  IMAD R3, R3, R14, RZ ;  /* 0x0000000e03037224 */ /* 0x000fe200078e02ff */
[----:B------:R-:W-:Y:S01]  /*0b80*/  IABS R14, R29 ;  /* 0x0000001d000e7213 */ /* 0x000fe20000000000 */
[----:B------:R-:W-:Y:S01]  /*0b90*/  IMAD.HI.U32 R0, R25, R7, RZ ;  /* 0x0000000719007227 */ /* 0x000fe200078e00ff */
[----:B------:R0:W-:Y:S03]  /*0ba0*/  STL [R1+0x14], R5 ;  /* 0x0000140501007387 */ /* 0x0001e60000100800 */
[----:B------:R-:W-:-:S04]  /*0bb0*/  IMAD.HI.U32 R26, R27, R3, R26 ;  /* 0x000000031b1a7227 */ /* 0x000fc800078e001a */
[----:B------:R-:W-:Y:S01]  /*0bc0*/  IMAD.HI.U32 R3, R25, R9, RZ ;  /* 0x0000000919037227 */ /* 0x000fe200078e00ff */
[----:B0-----:R-:W-:-:S03]  /*0bd0*/  IABS R5, R5 ;  /* 0x0000000500057213 */ /* 0x001fc60000000000 */
[----:B------:R-:W-:Y:S02]  /*0be0*/  IMAD.MOV R3, RZ, RZ, -R3 ;  /* 0x000000ffff037224 */ /* 0x000fe400078e0a03 */
[----:B------:R-:W-:Y:S02]  /*0bf0*/  IMAD.MOV R2, RZ, RZ, -R2 ;  /* 0x000000ffff027224 */ /* 0x000fe400078e0a02 */
[----:B------:R-:W-:Y:S01]  /*0c00*/  IMAD R9, R6, R3, R9 ;  /* 0x0000000306097224 */ /* 0x000fe200078e0209 */
[----:B------:R-:W-:Y:S01]  /*0c10*/  LOP3.LUT R3, R20, 0xc, RZ, 0xfc, !PT ;  /* 0x0000000c14037812 */ /* 0x000fe200078efcff */
[C---:B------:R-:W-:Y:S01]  /*0c20*/  IMAD R17, R6.reuse, R4, R17 ;  /* 0x0000000406117224 */ /* 0x040fe200078e0211 */
[----:B------:R-:W-:Y:S01]  /*0c30*/  IABS R4, R22 ;  /* 0x0000001600047213 */ /* 0x000fe20000000000 */
[----:B------:R-:W-:Y:S02]  /*0c40*/  IMAD.MOV R0, RZ, RZ, -R0 ;  /* 0x000000ffff007224 */ /* 0x000fe400078e0a00 */
[----:B------:R-:W-:Y:S01]  /*0c50*/  IMAD.HI.U32 R23, R25, R14, RZ ;  /* 0x0000000e19177227 */ /* 0x000fe200078e00ff */
[----:B------:R0:W-:Y:S03]  /*0c60*/  STL [R1+0x10], R3 ;  /* 0x0000100301007387 */ /* 0x0001e60000100800 */
[----:B------:R-:W-:-:S02]  /*0c70*/  IMAD R11, R6, R2, R11 ;  /* 0x00000002060b7224 */ /* 0x000fc400078e020b */
[----:B------:R-:W-:Y:S02]  /*0c80*/  IMAD R7, R6, R0, R7 ;  /* 0x0000000006077224 */ /* 0x000fe400078e0207 */
[----:B------:R-:W-:Y:S02]  /*0c90*/  IMAD.MOV R23, RZ, RZ, -R23 ;  /* 0x000000ffff177224 */ /* 0x000fe400078e0a17 */
[----:B------:R-:W-:Y:S01]  /*0ca0*/  IMAD.HI.U32 R2, R25, R5, RZ ;  /* 0x0000000519027227 */ /* 0x000fe200078e00ff */
[----:B0-----:R-:W-:-:S03]  /*0cb0*/  IABS R3, R3 ;  /* 0x0000000300037213 */ /* 0x001fc60000000000 */
[----:B------:R-:W-:-:S04]  /*0cc0*/  IMAD.HI.U32 R0, R25, R4, RZ ;  /* 0x0000000419007227 */ /* 0x000fc800078e00ff */
[----:B------:R-:W-:Y:S01]  /*0cd0*/  IMAD R14, R6, R23, R14 ;  /* 0x00000017060e7224 */ /* 0x000fe200078e020e */
[----:B------:R-:W-:Y:S01]  /*0ce0*/  IABS R23, R28 ;  /* 0x0000001c00177213 */ /* 0x000fe20000000000 */
[----:B------:R-:W-:Y:S02]  /*0cf0*/  IMAD.MOV R2, RZ, RZ, -R2 ;  /* 0x000000ffff027224 */ /* 0x000fe400078e0a02 */
[----:B------:R-:W-:Y:S02]  /*0d00*/  IMAD.MOV R0, RZ, RZ, -R0 ;  /* 0x000000ffff007224 */ /* 0x000fe400078e0a00 */
[----:B------:R-:W-:-:S04]  /*0d10*/  IMAD.HI.U32 R28, R25, R3, RZ ;  /* 0x00000003191c7227 */ /* 0x000fc800078e00ff */
[----:B------:R-:W-:Y:S01]  /*0d20*/  IMAD R5, R6, R2, R5 ;  /* 0x0000000206057224 */ /* 0x000fe200078e0205 */
[----:B------:R-:W-:Y:S01]  /*0d30*/  LOP3.LUT R2, R20, 0x8, RZ, 0xfc, !PT ;  /* 0x0000000814027812 */ /* 0x000fe200078efcff */
[----:B------:R-:W-:Y:S01]  /*0d40*/  IMAD R4, R6, R0, R4 ;  /* 0x0000000006047224 */ /* 0x000fe200078e0204 */
[----:B------:R-:W-:Y:S01]  /*0d50*/  LOP3.LUT R0, R20, 0x4, RZ, 0xfc, !PT ;  /* 0x0000000414007812 */ /* 0x000fe200078efcff */
[----:B------:R-:W-:Y:S02]  /*0d60*/  IMAD.MOV R28, RZ, RZ, -R28 ;  /* 0x000000ffff1c7224 */ /* 0x000fe400078e0a1c */
[----:B------:R0:W-:Y:S01]  /*0d70*/  STL [R1+0xc], R2 ;  /* 0x00000c0201007387 */ /* 0x0001e20000100800 */
[--C-:B------:R-:W-:Y:S01]  /*0d80*/  @!P4 IMAD.IADD R8, R8, 0x1, -R6.reuse ;  /* 0x000000010808c824 */ /* 0x100fe200078e0a06 */
[C---:B------:R-:W-:Y:S01]  /*0d90*/  ISETP.GT.U32.AND P4, PT, R6.reuse, R15, PT ;  /* 0x0000000f0600720c */ /* 0x040fe20003f84070 */
[----:B------:R-:W-:Y:S01]  /*0da0*/  IMAD R3, R6, R28, R3 ;  /* 0x0000001c06037224 */ /* 0x000fe200078e0203 */
[----:B------:R1:W-:Y:S01]  /*0db0*/  STL [R1+0x8], R0 ;  /* 0x0000080001007387 */ /* 0x0003e20000100800 */
[----:B------:R-:W-:-:S02]  /*0dc0*/  @!P6 IMAD.IADD R12, R12, 0x1, -R6 ;  /* 0x000000010c0ce824 */ /* 0x000fc400078e0a06 */
[----:B------:R-:W-:Y:S01]  /*0dd0*/  IMAD.HI.U32 R22, R25, R16, RZ ;  /* 0x0000001019167227 */ /* 0x000fe200078e00ff */
[----:B------:R-:W2:Y:S02]  /*0de0*/  LDL.LU R28, [R1+0x4] ;  /* 0x00000400011c7983 */ /* 0x000ea40000300800 */
[----:B------:R-:W-:Y:S01]  /*0df0*/  ISETP.GT.U32.AND P6, PT, R6, R12, PT ;  /* 0x0000000c0600720c */ /* 0x000fe20003fc4070 */
[----:B------:R-:W-:Y:S01]  /*0e00*/  IMAD.MOV R22, RZ, RZ, -R22 ;  /* 0x000000ffff167224 */ /* 0x000fe200078e0a16 */
[----:B0-----:R-:W-:Y:S01]  /*0e10*/  IABS R2, R2 ;  /* 0x0000000200027213 */ /* 0x001fe20000000000 */
[----:B------:R-:W-:Y:S01]  /*0e20*/  IMAD.HI.U32 R26, R26, R23, RZ ;  /* 0x000000171a1a7227 */ /* 0x000fe200078e00ff */
[----:B-1----:R-:W-:-:S03]  /*0e30*/  IABS R0, R0 ;  /* 0x0000000000007213 */ /* 0x002fc60000000000 */
[----:B------:R-:W-:Y:S02]  /*0e40*/  @!P4 IMAD.IADD R15, R15, 0x1, -R6 ;  /* 0x000000010f0fc824 */ /* 0x000fe400078e0a06 */
[C---:B------:R-:W-:Y:S01]  /*0e50*/  IMAD R16, R6.reuse, R22, R16 ;  /* 0x0000001606107224 */ /* 0x040fe200078e0210 */
[----:B------:R-:W-:Y:S01]  /*0e60*/  IABS R22, R20 ;  /* 0x0000001400167213 */ /* 0x000fe20000000000 */
[----:B------:R-:W-:Y:S01]  /*0e70*/  IMAD.HI.U32 R27, R25, R2, RZ ;  /* 0x00000002191b7227 */ /* 0x000fe200078e00ff */
[----:B------:R-:W-:-:S03]  /*0e80*/  ISETP.GT.U32.AND P4, PT, R6, R15, PT ;  /* 0x0000000f0600720c */ /* 0x000fc60003f84070 */
[----:B------:R-:W-:Y:S01]  /*0e90*/  @!P6 IMAD.IADD R12, R12, 0x1, -R6 ;  /* 0x000000010c0ce824 */ /* 0x000fe200078e0a06 */
[----:B------:R-:W-:Y:S01]  /*0ea0*/  ISETP.GT.U32.AND P6, PT, R6, R10, PT ;  /* 0x0000000a0600720c */ /* 0x000fe20003fc4070 */
[----:B------:R-:W-:Y:S02]  /*0eb0*/  IMAD.MOV R27, RZ, RZ, -R27 ;  /* 0x000000ffff1b7224 */ /* 0x000fe400078e0a1b */
[----:B------:R-:W-:-:S04]  /*0ec0*/  IMAD.HI.U32 R24, R25, R0, RZ ;  /* 0x0000000019187227 */ /* 0x000fc800078e00ff */
[----:B------:R-:W-:Y:S02]  /*0ed0*/  IMAD.MOV R26, RZ, RZ, -R26 ;  /* 0x000000ffff1a7224 */ /* 0x000fe400078e0a1a */
[----:B------:R-:W-:Y:S01]  /*0ee0*/  @!P4 IMAD.IADD R15, R15, 0x1, -R6 ;  /* 0x000000010f0fc824 */ /* 0x000fe200078e0a06 */
[----:B------:R-:W-:-:S03]  /*0ef0*/  ISETP.GT.U32.AND P4, PT, R6, R11, PT ;  /* 0x0000000b0600720c */ /* 0x000fc60003f84070 */
[----:B------:R-:W-:Y:S02]  /*0f00*/  @!P6 IMAD.IADD R10, R10, 0x1, -R6 ;  /* 0x000000010a0ae824 */ /* 0x000fe400078e0a06 */
[C---:B------:R-:W-:Y:S02]  /*0f10*/  IMAD R2, R6.reuse, R27, R2 ;  /* 0x0000001b06027224 */ /* 0x040fe400078e0202 */
[----:B------:R-:W-:Y:S01]  /*0f20*/  IMAD.HI.U32 R25, R25, R22, RZ ;  /* 0x0000001619197227 */ /* 0x000fe200078e00ff */
[----:B------:R-:W-:-:S03]  /*0f30*/  ISETP.GT.U32.AND P6, PT, R6, R10, PT ;  /* 0x0000000a0600720c */ /* 0x000fc60003fc4070 */
[----:B------:R-:W-:Y:S02]  /*0f40*/  IMAD.MOV R24, RZ, RZ, -R24 ;  /* 0x000000ffff187224 */ /* 0x000fe400078e0a18 */
[----:B------:R-:W-:Y:S01]  /*0f50*/  @!P4 IMAD.IADD R11, R11, 0x1, -R6 ;  /* 0x000000010b0bc824 */ /* 0x000fe200078e0a06 */
[----:B------:R-:W-:Y:S01]  /*0f60*/  ISETP.GT.U32.AND P4, PT, R6, R7, PT ;  /* 0x000000070600720c */ /* 0x000fe20003f84070 */
[----:B------:R-:W0:Y:S01]  /*0f70*/  S2R R27, SR_TID.X ;  /* 0x00000000001b7919 */ /* 0x000e220000002100 */
[----:B------:R-:W-:-:S05]  /*0f80*/  IMAD.MOV R25, RZ, RZ, -R25 ;  /* 0x000000ffff197224 */ /* 0x000fca00078e0a19 */
[----:B------:R-:W-:Y:S01]  /*0f90*/  @!P6 IMAD.IADD R10, R10, 0x1, -R6 ;  /* 0x000000010a0ae824 */ /* 0x000fe200078e0a06 */
[----:B------:R-:W-:-:S05]  /*0fa0*/  ISETP.GT.U32.AND P6, PT, R6, R17, PT ;  /* 0x000000110600720c */ /* 0x000fca0003fc4070 */
[----:B------:R-:W-:Y:S01]  /*0fb0*/  @!P4 IMAD.IADD R7, R7, 0x1, -R6 ;  /* 0x000000010707c824 */ /* 0x000fe200078e0a06 */
[----:B------:R-:W-:-:S07]  /*0fc0*/  ISETP.GT.U32.AND P4, PT, R6, R16, PT ;  /* 0x000000100600720c */ /* 0x000fce0003f84070 */
        /* <DEDUP_REMOVED lines=11> */
[C---:B------:R-:W-:Y:S01]  /*1080*/  ISETP.GT.U32.AND P4, PT, R6.reuse, R17, PT ;  /* 0x000000110600720c */ /* 0x040fe20003f84070 */
[----:B------:R-:W-:Y:S01]  /*1090*/  IMAD R22, R6, R25, R22 ;  /* 0x0000001906167224 */ /* 0x000fe200078e0216 */
[----:B------:R-:W-:Y:S01]  /*10a0*/  IABS R25, c[0x0][0x178] ;  /* 0x00005e0000197a13 */ /* 0x000fe20000000000 */
[----:B------:R-:W-:-:S04]  /*10b0*/  @!P3 IMAD.MOV R11, RZ, RZ, -R11 ;  /* 0x000000ffff0bb224 */ /* 0x000fc800078e0a0b */
[----:B------:R-:W-:-:S06]  /*10c0*/  @!P6 IMAD.IADD R5, R5, 0x1, -R6 ;  /* 0x000000010505e824 */ /* 0x000fcc00078e0a06 */
[----:B------:R-:W-:Y:S01]  /*10d0*/  @!P4 IMAD.IADD R17, R17, 0x1, -R6 ;  /* 0x000000011111c824 */ /* 0x000fe200078e0a06 */
[C---:B------:R-:W-:Y:S02]  /*10e0*/  ISETP.GT.U32.AND P4, PT, R6.reuse, R3, PT ;  /* 0x000000030600720c */ /* 0x040fe40003f84070 */
[C---:B------:R-:W-:Y:S02]  /*10f0*/  ISETP.GT.U32.AND P6, PT, R6.reuse, R9, PT ;  /* 0x000000090600720c */ /* 0x040fe40003fc4070 */
[----:B0-----:R-:W-:Y:S02]  /*1100*/  LOP3.LUT R27, R27, 0x7, RZ, 0xc0, !PT ;  /* 0x000000071b1b7812 */ /* 0x001fe400078ec0ff */
[C---:B------:R-:W-:Y:S01]  /*1110*/  ISETP.GT.U32.AND P3, PT, R6.reuse, R5, PT ;  /* 0x000000050600720c */ /* 0x040fe20003f64070 */
[----:B------:R-:W-:Y:S02]  /*1120*/  IMAD R24, R6, R24, R0 ;  /* 0x0000001806187224 */ /* 0x000fe400078e0200 */
[----:B------:R-:W-:-:S02]  /*1130*/  IMAD R0, R25, R26, R23 ;  /* 0x0000001a19007224 */ /* 0x000fc400078e0217 */
[----:B------:R-:W-:Y:S02]  /*1140*/  IMAD R23, R27, 0x410, RZ ;  /* 0x000004101b177824 */ /* 0x000fe400078e02ff */
[--C-:B------:R-:W-:Y:S01]  /*1150*/  @!P4 IMAD.IADD R3, R3, 0x1, -R6.reuse ;  /* 0x000000010303c824 */ /* 0x100fe200078e0a06 */
[----:B------:R-:W-:Y:S02]  /*1160*/  ISETP.GE.AND P4, PT, R13, RZ, PT ;  /* 0x000000ff0d00720c */ /* 0x000fe40003f86270 */
[----:B------:R-:W3:Y:S01]  /*1170*/  LDL.LU R13, [R1+0x788] ;  /* 0x00078800010d7983 */ /* 0x000ee20000300800 */
[----:B------:R-:W-:Y:S01]  /*1180*/  LOP3.LUT R21, R23, R21, RZ, 0x3c, !PT ;  /* 0x0000001517157212 */ /* 0x000fe200078e3cff */
[--C-:B------:R-:W-:Y:S02]  /*1190*/  @!P6 IMAD.IADD R9, R9, 0x1, -R6.reuse ;  /* 0x000000010909e824 */ /* 0x100fe400078e0a06 */
[----:B------:R-:W4:Y:S01]  /*11a0*/  LDL.LU R23, [R1+0x14] ;  /* 0x0000140001177983 */ /* 0x000f220000300800 */
[----:B------:R-:W-:Y:S01]  /*11b0*/  ISETP.GE.AND P6, PT, R20, RZ, PT ;  /* 0x000000ff1400720c */ /* 0x000fe20003fc6270 */
[----:B------:R-:W-:-:S02]  /*11c0*/  @!P3 IMAD.IADD R5, R5, 0x1, -R6 ;  /* 0x000000010505b824 */ /* 0x000fc400078e0a06 */
[----:B------:R-:W4:Y:S01]  /*11d0*/  LDL.LU R20, [R1+0x10] ;  /* 0x0000100001147983 */ /* 0x000f220000300800 */
[----:B--2---:R-:W-:-:S03]  /*11e0*/  ISETP.GE.AND P3, PT, R28, RZ, PT ;  /* 0x000000ff1c00720c */ /* 0x004fc60003f66270 */
[----:B------:R-:W2:Y:S01]  /*11f0*/  LDL.LU R28, [R1+0xc] ;  /* 0x00000c00011c7983 */ /* 0x000ea20000300800 */
[----:B------:R-:W-:Y:S01]  /*1200*/  @!P2 IMAD.MOV R8, RZ, RZ, -R8 ;  /* 0x000000ffff08a224 */ /* 0x000fe200078e0a08 */
[C---:B------:R-:W-:Y:S02]  /*1210*/  ISETP.GT.U32.AND P2, PT, R6.reuse, R7, PT ;  /* 0x000000070600720c */ /* 0x040fe40003f44070 */
[----:B------:R-:W2:Y:S11]  /*1220*/  LDL.LU R26, [R1+0x8] ;  /* 0x00000800011a7983 */ /* 0x000eb60000300800 */
[----:B------:R-:W-:Y:S01]  /*1230*/  @!P2 IMAD.IADD R7, R7, 0x1, -R6 ;  /* 0x000000010707a824 */ /* 0x000fe200078e0a06 */
[----:B------:R-:W-:-:S13]  /*1240*/  ISETP.GT.U32.AND P2, PT, R6, R22, PT ;  /* 0x000000160600720c */ /* 0x000fda0003f44070 */
[----:B------:R-:W-:Y:S01]  /*1250*/  @!P2 IMAD.IADD R22, R22, 0x1, -R6 ;  /* 0x000000011616a824 */ /* 0x000fe200078e0a06 */
[----:B------:R-:W-:Y:S02]  /*1260*/  ISETP.GE.AND P2, PT, R29, RZ, PT ;  /* 0x000000ff1d00720c */ /* 0x000fe40003f46270 */
[----:B------:R-:W2:Y:S01]  /*1270*/  LDL.LU R29, [R1+0x18] ;  /* 0x00001800011d7983 */ /* 0x000ea20000300800 */
[----:B------:R-:W-:Y:S01]  /*1280*/  @!P0 IMAD.MOV R15, RZ, RZ, -R15 ;  /* 0x000000ffff0f8224 */ /* 0x000fe200078e0a0f */
[C---:B------:R-:W-:Y:S01]  /*1290*/  ISETP.GT.U32.AND P0, PT, R6.reuse, R16, PT ;  /* 0x000000100600720c */ /* 0x040fe20003f04070 */
[----:B------:R-:W-:Y:S01]  /*12a0*/  @!P1 IMAD.MOV R12, RZ, RZ, -R12 ;  /* 0x000000ffff0c9224 */ /* 0x000fe200078e0a0c */
[C---:B------:R-:W-:Y:S01]  /*12b0*/  ISETP.GT.U32.AND P1, PT, R6.reuse, R14, PT ;  /* 0x0000000e0600720c */ /* 0x040fe20003f24070 */
[----:B------:R-:W-:Y:S01]  /*12c0*/  @!P5 IMAD.MOV R10, RZ, RZ, -R10 ;  /* 0x000000ffff0ad224 */ /* 0x000fe200078e0a0a */
[----:B------:R-:W-:Y:S01]  /*12d0*/  ISETP.GT.U32.AND P5, PT, R6, R4, PT ;  /* 0x000000040600720c */ /* 0x000fe20003fa4070 */
[----:B------:R-:W0:Y:S08]  /*12e0*/  S2R R27, SR_TID.X ;  /* 0x00000000001b7919 */ /* 0x000e300000002100 */
[--C-:B------:R-:W-:Y:S01]  /*12f0*/  @!P0 IMAD.IADD R16, R16, 0x1, -R6.reuse ;  /* 0x0000000110108824 */ /* 0x100fe200078e0a06 */
[----:B------:R-:W-:Y:S01]  /*1300*/  ISETP.GT.U32.AND P0, PT, R6, R24, PT ;  /* 0x000000180600720c */ /* 0x000fe20003f04070 */
[--C-:B------:R-:W-:Y:S01]  /*1310*/  @!P1 IMAD.IADD R14, R14, 0x1, -R6.reuse ;  /* 0x000000010e0e9824 */ /* 0x100fe200078e0a06 */
[----:B------:R-:W-:Y:S01]  /*1320*/  ISETP.GT.U32.AND P1, PT, R6, R2, PT ;  /* 0x000000020600720c */ /* 0x000fe20003f24070 */
[----:B------:R-:W-:Y:S01]  /*1330*/  @!P5 IMAD.IADD R4, R4, 0x1, -R6 ;  /* 0x000000010404d824 */ /* 0x000fe200078e0a06 */
[----:B------:R-:W-:-:S09]  /*1340*/  ISETP.GT.U32.AND P5, PT, R25, R0, PT ;  /* 0x000000001900720c */ /* 0x000fd20003fa4070 */
[--C-:B------:R-:W-:Y:S01]  /*1350*/  @!P0 IMAD.IADD R24, R24, 0x1, -R6.reuse ;  /* 0x0000000118188824 */ /* 0x100fe200078e0a06 */
[----:B------:R-:W-:Y:S01]  /*1360*/  ISETP.GE.AND P0, PT, R18, RZ, PT ;  /* 0x000000ff1200720c */ /* 0x000fe20003f06270 */
[----:B------:R-:W-:Y:S01]  /*1370*/  @!P1 IMAD.IADD R2, R2, 0x1, -R6 ;  /* 0x0000000102029824 */ /* 0x000fe200078e0a06 */
[----:B------:R-:W-:Y:S01]  /*1380*/  ISETP.GE.AND P1, PT, R19, RZ, PT ;  /* 0x000000ff1300720c */ /* 0x000fe20003f26270 */
[----:B------:R-:W-:Y:S02]  /*1390*/  @!P5 IMAD.IADD R0, R0, 0x1, -R25 ;  /* 0x000000010000d824 */ /* 0x000fe400078e0a19 */
[----:B------:R-:W-:Y:S01]  /*13a0*/  @!P3 IMAD.MOV R17, RZ, RZ, -R17 ;  /* 0x000000ffff11b224 */ /* 0x000fe200078e0a11 */
[C---:B------:R-:W-:Y:S01]  /*13b0*/  ISETP.GT.U32.AND P3, PT, R6.reuse, R3, PT ;  /* 0x000000030600720c */ /* 0x040fe20003f64070 */
[----:B------:R-:W-:Y:S01]  /*13c0*/  @!P2 IMAD.MOV R14, RZ, RZ, -R14 ;  /* 0x000000ffff0ea224 */ /* 0x000fe200078e0a0e */
[----:B------:R-:W-:Y:S01]  /*13d0*/  ISETP.GT.U32.AND P2, PT, R6, R2, PT ;  /* 0x000000020600720c */ /* 0x000fe20003f44070 */
[----:B0-----:R-:W-:-:S04]  /*13e0*/  IMAD.SHL.U32 R18, R27, 0x40, RZ ;  /* 0x000000401b127824 */ /* 0x001fc800078e00ff */
[----:B------:R-:W-:Y:S01]  /*13f0*/  @!P0 IMAD.MOV R9, RZ, RZ, -R9 ;  /* 0x000000ffff098224 */ /* 0x000fe200078e0a09 */
[----:B------:R-:W-:Y:S01]  /*1400*/  ISETP.GT.U32.AND P0, PT, R25, R0, PT ;  /* 0x000000001900720c */ /* 0x000fe20003f04070 */
[----:B------:R-:W-:Y:S01]  /*1410*/  @!P4 IMAD.MOV R7, RZ, RZ, -R7 ;  /* 0x000000ffff07c224 */ /* 0x000fe200078e0a07 */
[C---:B------:R-:W-:Y:S01]  /*1420*/  ISETP.GT.U32.AND P4, PT, R6.reuse, R22, PT ;  /* 0x000000160600720c */ /* 0x040fe20003f84070 */
[----:B------:R-:W-:Y:S01]  /*1430*/  @!P1 IMAD.MOV R16, RZ, RZ, -R16 ;  /* 0x000000ffff109224 */ /* 0x000fe200078e0a10 */
[----:B------:R-:W-:Y:S01]  /*1440*/  ISETP.GT.U32.AND P1, PT, R6, R24, PT ;  /* 0x000000180600720c */ /* 0x000fe20003f24070 */
[--C-:B------:R-:W-:Y:S02]  /*1450*/  @!P3 IMAD.IADD R3, R3, 0x1, -R6.reuse ;  /* 0x000000010303b824 */ /* 0x100fe400078e0a06 */
[----:B------:R-:W-:-:S06]  /*1460*/  @!P2 IMAD.IADD R2, R2, 0x1, -R6 ;  /* 0x000000010202a824 */ /* 0x000fcc00078e0a06 */
[----:B------:R-:W-:Y:S01]  /*1470*/  @!P0 IMAD.IADD R0, R0, 0x1, -R25 ;  /* 0x0000000100008824 */ /* 0x000fe200078e0a19 */
[----:B------:R-:W-:Y:S01]  /*1480*/  ISETP.NE.AND P0, PT, RZ, c[0x0][0x17c], PT ;  /* 0x00005f00ff007a0c */ /* 0x000fe20003f05270 */
[--C-:B------:R-:W-:Y:S02]  /*1490*/  @!P4 IMAD.IADD R22, R22, 0x1, -R6.reuse ;  /* 0x000000011616c824 */ /* 0x100fe400078e0a06 */
[----:B------:R-:W-:Y:S02]  /*14a0*/  @!P1 IMAD.IADD R24, R24, 0x1, -R6 ;  /* 0x0000000118189824 */ /* 0x000fe400078e0a06 */
[----:B------:R-:W-:Y:S01]  /*14b0*/  IMAD.MOV.U32 R6, RZ, RZ, R4 ;  /* 0x000000ffff067224 */ /* 0x000fe200078e0004 */
[----:B---3--:R-:W-:Y:S02]  /*14c0*/  LOP3.LUT R13, R13, 0x800, R18, 0xf8, !PT ;  /* 0x000008000d0d7812 */ /* 0x008fe400078ef812 */
[----:B------:R-:W-:Y:S02]  /*14d0*/  LOP3.LUT R18, R27, 0x7f, RZ, 0xc0, !PT ;  /* 0x0000007f1b127812 */ /* 0x000fe400078ec0ff */
[----:B----4-:R-:W-:-:S03]  /*14e0*/  ISETP.GE.AND P3, PT, R23, RZ, PT ;  /* 0x000000ff1700720c */ /* 0x010fc60003f66270 */
[----:B------:R-:W-:Y:S01]  /*14f0*/  IMAD R19, R18, c[0x0][0x18c], RZ ;  /* 0x0000630012137a24 */ /* 0x000fe200078e02ff */
[----:B------:R-:W-:Y:S01]  /*1500*/  LOP3.LUT R18, RZ, c[0x0][0x17c], RZ, 0x33, !PT ;  /* 0x00005f00ff127a12 */ /* 0x000fe200078e33ff */
[----:B------:R0:W-:Y:S03]  /*1510*/  STL [R1+0x200], R13 ;  /* 0x0002000d01007387 */ /* 0x0001e60000100800 */
[----:B------:R-:W-:Y:S01]  /*1520*/  SEL R8, R18, R8, !P0 ;  /* 0x0000000812087207 */ /* 0x000fe20004000000 */
[----:B0-----:R-:W-:-:S04]  /*1530*/  IMAD.SHL.U32 R13, R27, 0x200, RZ ;  /* 0x000002001b0d7824 */ /* 0x001fc800078e00ff */
[----:B------:R-:W-:Y:S01]  /*1540*/  @!P3 IMAD.MOV R5, RZ, RZ, -R5 ;  /* 0x000000ffff05b224 */ /* 0x000fe200078e0a05 */
[----:B------:R-:W-:Y:S01]  /*1550*/  LEA R4, P3, R19, c[0x0][0x168], 0x1 ;  /* 0x00005a0013047a11 */ /* 0x000fe200078608ff */
[----:B------:R-:W-:Y:S01]  /*1560*/  IMAD R8, R8, c[0x0][0x190], RZ ;  /* 0x0000640008087a24 */ /* 0x000fe200078e02ff */
[----:B------:R-:W-:Y:S02]  /*1570*/  ISETP.GE.AND P4, PT, R20, RZ, PT ;  /* 0x000000ff1400720c */ /* 0x000fe40003f86270 */
[----:B--2---:R-:W-:Y:S02]  /*1580*/  ISETP.GE.AND P2, PT, R28, RZ, PT ;  /* 0x000000ff1c00720c */ /* 0x004fe40003f46270 */
[----:B------:R-:W-:-:S05]  /*1590*/  LOP3.LUT R28, R13, 0x2000, RZ, 0xc0, !PT ;  /* 0x000020000d1c7812 */ /* 0x000fca00078ec0ff */
[----:B------:R-:W-:-:S06]  /*15a0*/  IMAD.IADD R28, R28, 0x1, R21 ;  /* 0x000000011c1c7824 */ /* 0x000fcc00078e0215 */
[----:B------:R-:W-:Y:S01]  /*15b0*/  @!P2 IMAD.MOV R2, RZ, RZ, -R2 ;  /* 0x000000ffff02a224 */ /* 0x000fe200078e0a02 */
[----:B------:R-:W-:Y:S01]  /*15c0*/  LEA R20, P2, R8, R4, 0x1 ;  /* 0x0000000408147211 */ /* 0x000fe200078408ff */
[----:B------:R-:W-:Y:S04]  /*15d0*/  STL [R1+0x784], R28 ;  /* 0x0007841c01007387 */ /* 0x000fe80000100800 */
[----:B------:R0:W-:Y:S04]  /*15e0*/  STL [R1+0x73c], R20 ;  /* 0x00073c1401007387 */ /* 0x0001e80000100800 */
[----:B------:R-:W2:Y:S01]  /*15f0*/  LDL R25, [R1+0x780] ;  /* 0x0007800001197983 */ /* 0x000ea20000100800 */
[----:B------:R-:W-:-:S02]  /*1600*/  ISETP.GE.AND P1, PT, R26, RZ, PT ;  /* 0x000000ff1a00720c */ /* 0x000fc40003f26270 */
[----:B------:R-:W-:Y:S02]  /*1610*/  ISETP.GE.AND P5, PT, R29, RZ, PT ;  /* 0x000000ff1d00720c */ /* 0x000fe40003fa6270 */
[C---:B------:R-:W-:Y:S02]  /*1620*/  SEL R12, R18.reuse, R12, !P0 ;  /* 0x0000000c120c7207 */ /* 0x040fe40004000000 */
[C---:B------:R-:W-:Y:S01]  /*1630*/  SEL R15, R18.reuse, R15, !P0 ;  /* 0x0000000f120f7207 */ /* 0x040fe20004000000 */
[----:B------:R-:W-:Y:S01]  /*1640*/  @!P4 IMAD.MOV R3, RZ, RZ, -R3 ;  /* 0x000000ffff03c224 */ /* 0x000fe200078e0a03 */
[C---:B------:R-:W-:Y:S01]  /*1650*/  SEL R10, R18.reuse, R10, !P0 ;  /* 0x0000000a120a7207 */ /* 0x040fe20004000000 */
[----:B------:R-:W-:Y:S01]  /*1660*/  @!P6 IMAD.MOV R22, RZ, RZ, -R22 ;  /* 0x000000ffff16e224 */ /* 0x000fe200078e0a16 */
[----:B------:R-:W-:-:S03]  /*1670*/  SEL R11, R18, R11, !P0 ;  /* 0x0000000b120b7207 */ /* 0x000fc60004000000 */
[----:B------:R-:W-:Y:S02]  /*1680*/  @!P1 IMAD.MOV R24, RZ, RZ, -R24 ;  /* 0x000000ffff189224 */ /* 0x000fe400078e0a18 */
[----:B------:R-:W-:Y:S02]  /*1690*/  IMAD R12, R12, c[0x0][0x190], RZ ;  /* 0x000064000c0c7a24 */ /* 0x000fe400078e02ff */
[----:B------:R-:W-:Y:S01]  /*16a0*/  @!P5 IMAD.MOV R6, RZ, RZ, -R6 ;  /* 0x000000ffff06d224 */ /* 0x000fe200078e0a06 */
[C---:B------:R-:W-:Y:S01]  /*16b0*/  SEL R17, R18.reuse, R17, !P0 ;  /* 0x0000001112117207 */ /* 0x040fe20004000000 */
[----:B------:R-:W-:Y:S01]  /*16c0*/  IMAD R15, R15, c[0x0][0x190], RZ ;  /* 0x000064000f0f7a24 */ /* 0x000fe200078e02ff */
[----:B------:R-:W-:Y:S01]  /*16d0*/  SEL R13, R18, R2, !P0 ;  /* 0x00000002120d7207 */ /* 0x000fe20004000000 */
[----:B------:R-:W-:Y:S01]  /*16e0*/  IMAD R10, R10, c[0x0][0x190], RZ ;  /* 0x000064000a0a7a24 */ /* 0x000fe200078e02ff */
[----:B------:R-:W-:Y:S01]  /*16f0*/  LEA.HI.X.SX32 R2, R19, c[0x0][0x16c], 0x1, P3 ;  /* 0x00005b0013027a11 */ /* 0x000fe200018f0eff */
[----:B------:R-:W-:Y:S01]  /*1700*/  IMAD R11, R11, c[0x0][0x190], RZ ;  /* 0x000064000b0b7a24 */ /* 0x000fe200078e02ff */
[----:B------:R-:W-:-:S02]  /*1710*/  SEL R7, R18, R7, !P0 ;  /* 0x0000000712077207 */ /* 0x000fc40004000000 */
[C---:B------:R-:W-:Y:S02]  /*1720*/  SEL R14, R18.reuse, R14, !P0 ;  /* 0x0000000e120e7207 */ /* 0x040fe40004000000 */
[C---:B------:R-:W-:Y:S02]  /*1730*/  SEL R16, R18.reuse, R16, !P0 ;  /* 0x0000001012107207 */ /* 0x040fe40004000000 */
[C---:B------:R-:W-:Y:S02]  /*1740*/  SEL R9, R18.reuse, R9, !P0 ;  /* 0x0000000912097207 */ /* 0x040fe40004000000 */
[C---:B------:R-:W-:Y:S02]  /*1750*/  SEL R6, R18.reuse, R6, !P0 ;  /* 0x0000000612067207 */ /* 0x040fe40004000000 */
[C---:B------:R-:W-:Y:S02]  /*1760*/  SEL R5, R18.reuse, R5, !P0 ;  /* 0x0000000512057207 */ /* 0x040fe40004000000 */
[----:B------:R-:W-:-:S02]  /*1770*/  SEL R3, R18, R3, !P0 ;  /* 0x0000000312037207 */ /* 0x000fc40004000000 */
[C---:B------:R-:W-:Y:S02]  /*1780*/  SEL R24, R18.reuse, R24, !P0 ;  /* 0x0000001812187207 */ /* 0x040fe40004000000 */
[----:B------:R-:W-:Y:S02]  /*1790*/  SEL R22, R18, R22, !P0 ;  /* 0x0000001612167207 */ /* 0x000fe40004000000 */
[-C--:B------:R-:W-:Y:S01]  /*17a0*/  LEA R19, P1, R12, R4.reuse, 0x1 ;  /* 0x000000040c137211 */ /* 0x080fe200078208ff */
[----:B------:R-:W-:Y:S01]  /*17b0*/  IMAD R17, R17, c[0x0][0x190], RZ ;  /* 0x0000640011117a24 */ /* 0x000fe200078e02ff */
[-C--:B------:R-:W-:Y:S01]  /*17c0*/  LEA R18, P0, R15, R4.reuse, 0x1 ;  /* 0x000000040f127211 */ /* 0x080fe200078008ff */
[----:B------:R-:W-:Y:S01]  /*17d0*/  IMAD R7, R7, c[0x0][0x190], RZ ;  /* 0x0000640007077a24 */ /* 0x000fe200078e02ff */
[----:B0-----:R-:W-:Y:S01]  /*17e0*/  LEA R20, P4, R10, R4, 0x1 ;  /* 0x000000040a147211 */ /* 0x001fe200078808ff */
[----:B------:R0:W-:Y:S01]  /*17f0*/  STL [R1+0x740], R19 ;  /* 0x0007401301007387 */ /* 0x0001e20000100800 */
[----:B------:R-:W-:-:S03]  /*1800*/  IMAD R14, R14, c[0x0][0x190], RZ ;  /* 0x000064000e0e7a24 */ /* 0x000fc600078e02ff */
[----:B------:R1:W-:Y:S01]  /*1810*/  STL [R1+0x744], R18 ;  /* 0x0007441201007387 */ /* 0x0003e20000100800 */
[----:B0-----:R-:W-:-:S03]  /*1820*/  LEA R19, P6, R11, R4, 0x1 ;  /* 0x000000040b137211 */ /* 0x001fc600078c08ff */
[----:B------:R0:W-:Y:S01]  /*1830*/  STL [R1+0x748], R20 ;  /* 0x0007481401007387 */ /* 0x0001e20000100800 */
[----:B-1----:R-:W-:-:S03]  /*1840*/  LEA R18, P5, R17, R4, 0x1 ;  /* 0x0000000411127211 */ /* 0x002fc600078a08ff */
[----:B------:R1:W-:Y:S01]  /*1850*/  STL [R1+0x74c], R19 ;  /* 0x00074c1301007387 */ /* 0x0003e20000100800 */
[----:B------:R-:W-:-:S03]  /*1860*/  IMAD R16, R16, c[0x0][0x190], RZ ;  /* 0x0000640010107a24 */ /* 0x000fc600078e02ff */
[----:B------:R3:W-:Y:S01]  /*1870*/  STL [R1+0x750], R18 ;  /* 0x0007501201007387 */ /* 0x0007e20000100800 */
[----:B0-----:R-:W-:Y:S01]  /*1880*/  LEA R20, P3, R7, R4, 0x1 ;  /* 0x0000000407147211 */ /* 0x001fe200078608ff */
[----:B------:R-:W-:Y:S01]  /*1890*/  IMAD R9, R9, c[0x0][0x190], RZ ;  /* 0x0000640009097a24 */ /* 0x000fe200078e02ff */
[-C--:B-1----:R-:W-:Y:S02]  /*18a0*/  LEA.HI.X.SX32 R19, R8, R2.reuse, 0x1, P2 ;  /* 0x0000000208137211 */ /* 0x082fe400010f0eff */
[----:B------:R-:W-:Y:S02]  /*18b0*/  LEA.HI.X.SX32 R8, R12, R2, 0x1, P1 ;  /* 0x000000020c087211 */ /* 0x000fe400008f0eff */
[-C--:B---3--:R-:W-:Y:S01]  /*18c0*/  LEA R18, P2, R14, R4.reuse, 0x1 ;  /* 0x000000040e127211 */ /* 0x088fe200078408ff */
[----:B------:R-:W-:Y:S01]  /*18d0*/  STL [R1+0x754], R20 ;  /* 0x0007541401007387 */ /* 0x000fe20000100800 */
[----:B------:R-:W-:-:S03]  /*18e0*/  LEA R12, P1, R16, R4, 0x1 ;  /* 0x00000004100c7211 */ /* 0x000fc600078208ff */
[----:B------:R-:W-:Y:S01]  /*18f0*/  STL [R1+0x734], R19 ;  /* 0x0007341301007387 */ /* 0x000fe20000100800 */
[----:B------:R-:W-:Y:S01]  /*1900*/  LEA.HI.X.SX32 R15, R15, R2, 0x1, P0 ;  /* 0x000000020f0f7211 */ /* 0x000fe200000f0eff */
[----:B------:R-:W-:Y:S02]  /*1910*/  IMAD R6, R6, c[0x0][0x190], RZ ;  /* 0x0000640006067a24 */ /* 0x000fe400078e02ff */
[----:B------:R-:W-:Y:S04]  /*1920*/  STL [R1+0x738], R18 ;  /* 0x0007381201007387 */ /* 0x000fe80000100800 */
[----:B------:R0:W-:Y:S01]  /*1930*/  STL [R1+0x6d8], R8 ;  /* 0x0006d80801007387 */ /* 0x0001e20000100800 */
[----:B------:R-:W-:-:S03]  /*1940*/  IMAD R5, R5, c[0x0][0x190], RZ ;  /* 0x0000640005057a24 */ /* 0x000fc600078e02ff */
[----:B------:R1:W-:Y:S01]  /*1950*/  STL [R1+0x6f8], R12 ;  /* 0x0006f80c01007387 */ /* 0x0003e20000100800 */
[----:B0-----:R-:W-:-:S03]  /*1960*/  LEA R8, P0, R9, R4, 0x1 ;  /* 0x0000000409087211 */ /* 0x001fc600078008ff */
[----:B------:R-:W-:Y:S01]  /*1970*/  STL [R1+0x6dc], R15 ;  /* 0x0006dc0f01007387 */ /* 0x000fe20000100800 */
[----:B-1----:R-:W-:-:S03]  /*1980*/  LEA.HI.X.SX32 R12, R10, R2, 0x1, P4 ;  /* 0x000000020a0c7211 */ /* 0x002fc600020f0eff */
[----:B------:R0:W-:Y:S01]  /*1990*/  STL [R1+0x700], R8 ;  /* 0x0007000801007387 */ /* 0x0001e20000100800 */
[----:B------:R-:W-:Y:S01]  /*19a0*/  LEA R10, P4, R6, R4, 0x1 ;  /* 0x00000004060a7211 */ /* 0x000fe200078808ff */
[----:B------:R-:W-:Y:S02]  /*19b0*/  IMAD R3, R3, c[0x0][0x190], RZ ;  /* 0x0000640003037a24 */ /* 0x000fe400078e02ff */
[----:B------:R-:W-:Y:S01]  /*19c0*/  STL [R1+0x6e0], R12 ;  /* 0x0006e00c01007387 */ /* 0x000fe20000100800 */
[----:B0-----:R-:W-:-:S03]  /*19d0*/  LEA.HI.X.SX32 R8, R11, R2, 0x1, P6 ;  /* 0x000000020b087211 */ /* 0x001fc600030f0eff */
[----:B------:R0:W-:Y:S01]  /*19e0*/  STL [R1+0x708], R10 ;  /* 0x0007080a01007387 */ /* 0x0001e20000100800 */
[----:B------:R-:W-:Y:S01]  /*19f0*/  LEA R11, P6, R5, R4, 0x1 ;  /* 0x00000004050b7211 */ /* 0x000fe200078c08ff */
[----:B------:R-:W-:Y:S02]  /*1a00*/  IMAD R13, R13, c[0x0][0x190], RZ ;  /* 0x000064000d0d7a24 */ /* 0x000fe400078e02ff */
[----:B------:R1:W-:Y:S01]  /*1a10*/  STL [R1+0x6e4], R8 ;  /* 0x0006e40801007387 */ /* 0x0003e20000100800 */
[-C--:B------:R-:W-:Y:S01]  /*1a20*/  LEA.HI.X.SX32 R7, R7, R2.reuse, 0x1, P3 ;  /* 0x0000000207077211 */ /* 0x080fe200018f0eff */
[----:B------:R-:W-:Y:S01]  /*1a30*/  IMAD R24, R24, c[0x0][0x190], RZ ;  /* 0x0000640018187a24 */ /* 0x000fe200078e02ff */
[----:B0-----:R-:W-:Y:S01]  /*1a40*/  LEA.HI.X.SX32 R10, R17, R2, 0x1, P5 ;  /* 0x00000002110a7211 */ /* 0x001fe200028f0eff */
[----:B------:R-:W-:Y:S01]  /*1a50*/  STL [R1+0x710], R11 ;  /* 0x0007100b01007387 */ /* 0x000fe20000100800 */
[----:B-1----:R-:W-:-:S03]  /*1a60*/  LEA R8, P5, R3, R4, 0x1 ;  /* 0x0000000403087211 */ /* 0x002fc600078a08ff */
[----:B------:R0:W-:Y:S01]  /*1a70*/  STL [R1+0x6e8], R10 ;  /* 0x0006e80a01007387 */ /* 0x0001e20000100800 */
[----:B------:R-:W-:-:S03]  /*1a80*/  IMAD R22, R22, c[0x0][0x190], RZ ;  /* 0x0000640016167a24 */ /* 0x000fc600078e02ff */
[----:B------:R1:W-:Y:S04]  /*1a90*/  STL [R1+0x718], R8 ;  /* 0x0007180801007387 */ /* 0x0003e80000100800 */
[----:B------:R3:W-:Y:S01]  /*1aa0*/  STL [R1+0x6ec], R7 ;  /* 0x0006ec0701007387 */ /* 0x0007e20000100800 */
[----:B0-----:R-:W-:Y:S02]  /*1ab0*/  LEA R10, P3, R13, R4, 0x1 ;  /* 0x000000040d0a7211 */ /* 0x001fe400078608ff */
[----:B-1----:R-:W-:-:S03]  /*1ac0*/  LEA.HI.X.SX32 R8, R14, R2, 0x1, P2 ;  /* 0x000000020e087211 */ /* 0x002fc600010f0eff */
[----:B------:R0:W-:Y:S01]  /*1ad0*/  STL [R1+0x720], R10 ;  /* 0x0007200a01007387 */ /* 0x0001e20000100800 */
[----:B---3--:R-:W-:-:S03]  /*1ae0*/  LEA R7, P2, R24, R4, 0x1 ;  /* 0x0000000418077211 */ /* 0x008fc600078408ff */
[----:B------:R1:W-:Y:S04]  /*1af0*/  STL [R1+0x6f0], R8 ;  /* 0x0006f00801007387 */ /* 0x0003e80000100800 */
[----:B------:R3:W-:Y:S01]  /*1b00*/  STL [R1+0x728], R7 ;  /* 0x0007280701007387 */ /* 0x0007e20000100800 */
[----:B0-----:R-:W-:Y:S02]  /*1b10*/  LEA.HI.X.SX32 R10, R16, R2, 0x1, P1 ;  /* 0x00000002100a7211 */ /* 0x001fe400008f0eff */
[----:B-1----:R-:W-:Y:S02]  /*1b20*/  LEA R8, P1, R22, R4, 0x1 ;  /* 0x0000000416087211 */ /* 0x002fe400078208ff */
[-C--:B------:R-:W-:Y:S02]  /*1b30*/  LEA.HI.X.SX32 R4, R6, R2.reuse, 0x1, P4 ;  /* 0x0000000206047211 */ /* 0x080fe400020f0eff */
[-C--:B---3--:R-:W-:Y:S01]  /*1b40*/  LEA.HI.X.SX32 R7, R9, R2.reuse, 0x1, P0 ;  /* 0x0000000209077211 */ /* 0x088fe200000f0eff */
[----:B------:R-:W-:Y:S01]  /*1b50*/  STL [R1+0x6f4], R10 ;  /* 0x0006f40a01007387 */ /* 0x000fe20000100800 */
[----:B------:R-:W-:-:S03]  /*1b60*/  LEA.HI.X.SX32 R6, R5, R2, 0x1, P6 ;  /* 0x0000000205067211 */ /* 0x000fc600030f0eff */
[----:B------:R-:W-:Y:S01]  /*1b70*/  STL [R1+0x730], R8 ;  /* 0x0007300801007387 */ /* 0x000fe20000100800 */
[----:B------:R-:W-:-:S03]  /*1b80*/  LEA.HI.X.SX32 R5, R3, R2, 0x1, P5 ;  /* 0x0000000203057211 */ /* 0x000fc600028f0eff */
[----:B------:R-:W-:Y:S01]  /*1b90*/  STL [R1+0x6fc], R7 ;  /* 0x0006fc0701007387 */ /* 0x000fe20000100800 */
[----:B------:R-:W-:-:S03]  /*1ba0*/  LEA.HI.X.SX32 R3, R24, R2, 0x1, P2 ;  /* 0x0000000218037211 */ /* 0x000fc600010f0eff */
[----:B------:R0:W-:Y:S04]  /*1bb0*/  STL [R1+0x704], R4 ;  /* 0x0007040401007387 */ /* 0x0001e80000100800 */
[----:B------:R-:W-:Y:S01]  /*1bc0*/  STL [R1+0x70c], R6 ;  /* 0x00070c0601007387 */ /* 0x000fe20000100800 */
[-C--:B0-----:R-:W-:Y:S02]  /*1bd0*/  LEA.HI.X.SX32 R4, R13, R2.reuse, 0x1, P3 ;  /* 0x000000020d047211 */ /* 0x081fe400018f0eff */
[----:B------:R-:W-:Y:S01]  /*1be0*/  LEA.HI.X.SX32 R2, R22, R2, 0x1, P1 ;  /* 0x0000000216027211 */ /* 0x000fe200008f0eff */
[----:B------:R-:W-:Y:S04]  /*1bf0*/  STL [R1+0x714], R5 ;  /* 0x0007140501007387 */ /* 0x000fe80000100800 */
[----:B------:R-:W-:Y:S04]  /*1c00*/  STL [R1+0x71c], R4 ;  /* 0x00071c0401007387 */ /* 0x000fe80000100800 */
[----:B------:R-:W-:Y:S04]  /*1c10*/  STL [R1+0x724], R3 ;  /* 0x0007240301007387 */ /* 0x000fe80000100800 */
[----:B------:R0:W-:Y:S04]  /*1c20*/  STL [R1+0x72c], R2 ;  /* 0x00072c0201007387 */ /* 0x0001e80000100800 */
[----:B------:R-:W-:Y:S04]  /*1c30*/  STL [R1+0x2d8], RZ ;  /* 0x0002d8ff01007387 */ /* 0x000fe80000100800 */
        /* <DEDUP_REMOVED lines=25> */
[----:B------:R-:W-:Y:S01]  /*1dd0*/  STL [R1+0x154], RZ ;  /* 0x000154ff01007387 */ /* 0x000fe20000100800 */
[----:B--2---:R-:W-:-:S03]  /*1de0*/  ISETP.GE.AND P1, PT, R25, RZ, PT ;  /* 0x000000ff1900720c */ /* 0x004fc60003f26270 */
[----:B------:R-:W-:Y:S01]  /*1df0*/  STL [R1+0x158], RZ ;  /* 0x000158ff01007387 */ /* 0x000fe20000100800 */
[----:B------:R-:W-:-:S03]  /*1e00*/  ISETP.NE.AND P0, PT, RZ, c[0x0][0x178], PT ;  /* 0x00005e00ff007a0c */ /* 0x000fc60003f05270 */
        /* <DEDUP_REMOVED lines=12> */
[----:B------:R-:W-:-:S03]  /*1ed0*/  @!P1 IMAD.MOV R0, RZ, RZ, -R0 ;  /* 0x000000ffff009224 */ /* 0x000fc600078e0a00 */
[----:B------:R-:W-:Y:S01]  /*1ee0*/  STL [R1+0xfc], RZ ;  /* 0x0000fcff01007387 */ /* 0x000fe20000100800 */
[----:B------:R-:W-:-:S03]  /*1ef0*/  @!P0 LOP3.LUT R0, RZ, c[0x0][0x178], RZ, 0x33, !PT ;  /* 0x00005e00ff008a12 */ /* 0x000fc600078e33ff */
[----:B------:R-:W-:Y:S04]  /*1f00*/  STL [R1+0x110], RZ ;  /* 0x000110ff01007387 */ /* 0x000fe80000100800 */
[----:B------:R-:W-:Y:S04]  /*1f10*/  STL [R1+0x114], RZ ;  /* 0x000114ff01007387 */ /* 0x000fe80000100800 */
[----:B------:R-:W-:Y:S04]  /*1f20*/  STL [R1+0x118], RZ ;  /* 0x000118ff01007387 */ /* 0x000fe80000100800 */
[----:B------:R-:W-:Y:S04]  /*1f30*/  STL [R1+0x11c], RZ ;  /* 0x00011cff01007387 */ /* 0x000fe80000100800 */
[----:B------:R-:W-:Y:S01]  /*1f40*/  STL [R1+0x100], RZ ;  /* 0x000100ff01007387 */ /* 0x000fe20000100800 */
[----:B0-----:R-:W-:-:S03]  /*1f50*/  IMAD R2, R0, c[0x0][0x184], RZ ;  /* 0x0000610000027a24 */ /* 0x001fc600078e02ff */
[----:B------:R-:W-:Y:S04]  /*1f60*/  STL [R1+0x104], RZ ;  /* 0x000104ff01007387 */ /* 0x000fe80000100800 */
[----:B------:R-:W-:Y:S04]  /*1f70*/  STL [R1+0x108], RZ ;  /* 0x000108ff01007387 */ /* 0x000fe80000100800 */
[----:B------:R-:W-:Y:S04]  /*1f80*/  STL [R1+0x10c], RZ ;  /* 0x00010cff01007387 */ /* 0x000fe80000100800 */
[----:B------:R-:W-:Y:S04]  /*1f90*/  STL [R1+0x130], RZ ;  /* 0x000130ff01007387 */ /* 0x000fe80000100800 */
[----:B------:R-:W2:Y:S01]  /*1fa0*/  LDL.LU R0, [R1+0x1c] ;  /* 0x00001c0001007983 */ /* 0x000ea20000300800 */
[----:B------:R-:W-:-:S04]  /*1fb0*/  IMAD.MOV.U32 R3, RZ, RZ, c[0x0][0x188] ;  /* 0x00006200ff037624 */ /* 0x000fc800078e00ff */
[----:B------:R-:W-:Y:S01]  /*1fc0*/  IMAD.SHL.U32 R4, R3, 0x80, RZ ;  /* 0x0000008003047824 */ /* 0x000fe200078e00ff */
[----:B------:R-:W-:-:S04]  /*1fd0*/  LOP3.LUT R28, R27, 0x1ff, RZ, 0xc0, !PT ;  /* 0x000001ff1b1c7812 */ /* 0x000fc800078ec0ff */
[----:B------:R-:W-:Y:S01]  /*1fe0*/  SHF.R.S32.HI R5, RZ, 0x1f, R4 ;  /* 0x0000001fff057819 */ /* 0x000fe20000011404 */
[C---:B------:R-:W-:Y:S02]  /*1ff0*/  IMAD R18, R3.reuse, 0xfe, RZ ;  /* 0x000000fe03127824 */ /* 0x040fe400078e02ff */
[C---:B------:R-:W-:Y:S02]  /*2000*/  IMAD R20, R3.reuse, 0xfa, RZ ;  /* 0x000000fa03147824 */ /* 0x040fe400078e02ff */
[C---:B------:R-:W-:Y:S02]  /*2010*/  IMAD R22, R3.reuse, 0xf6, RZ ;  /* 0x000000f603167824 */ /* 0x040fe400078e02ff */
[C---:B------:R-:W-:Y:S02]  /*2020*/  IMAD R24, R3.reuse, 0xf2, RZ ;  /* 0x000000f203187824 */ /* 0x040fe400078e02ff */
[C---:B------:R-:W-:Y:S02]  /*2030*/  IMAD R26, R3.reuse, 0xee, RZ ;  /* 0x000000ee031a7824 */ /* 0x040fe400078e02ff */
[----:B------:R-:W-:-:S02]  /*2040*/  IMAD R29, R3, 0xea, RZ ;  /* 0x000000ea031d7824 */ /* 0x000fc400078e02ff */
[C---:B------:R-:W-:Y:S02]  /*2050*/  IMAD R7, R3.reuse, 0x7e, RZ ;  /* 0x0000007e03077824 */ /* 0x040fe400078e02ff */
[C---:B------:R-:W-:Y:S02]  /*2060*/  IMAD R8, R3.reuse, 0x7a, RZ ;  /* 0x0000007a03087824 */ /* 0x040fe400078e02ff */
[C---:B------:R-:W-:Y:S02]  /*2070*/  IMAD R9, R3.reuse, 0x76, RZ ;  /* 0x0000007603097824 */ /* 0x040fe400078e02ff */
[C---:B------:R-:W-:Y:S02]  /*2080*/  IMAD R10, R3.reuse, 0x72, RZ ;  /* 0x00000072030a7824 */ /* 0x040fe400078e02ff */
[C---:B------:R-:W-:Y:S02]  /*2090*/  IMAD R11, R3.reuse, 0x6e, RZ ;  /* 0x0000006e030b7824 */ /* 0x040fe400078e02ff */
[----:B------:R-:W-:Y:S01]  /*20a0*/  IMAD R12, R3, 0x6a, RZ ;  /* 0x0000006a030c7824 */ /* 0x000fe200078e02ff */
[----:B--2---:R-:W-:-:S05]  /*20b0*/  SHF.R.S32.HI R0, RZ, 0x7, R0 ;  /* 0x00000007ff007819 */ /* 0x004fca0000011400 */
[----:B------:R0:W-:Y:S02]  /*20c0*/  STL [R1+0x758], R0 ;  /* 0x0007580001007387 */ /* 0x0001e40000100800 */
[----:B0-----:R-:W-:Y:S02]  /*20d0*/  SHF.L.U64.HI R0, R4, 0x1, R5 ;  /* 0x0000000104007819 */ /* 0x001fe40000010205 */
[----:B------:R-:W-:Y:S01]  /*20e0*/  LEA R5, P0, R2, c[0x0][0x160], 0x1 ;  /* 0x0000580002057a11 */ /* 0x000fe200078008ff */
[----:B------:R-:W-:-:S03]  /*20f0*/  IMAD.SHL.U32 R4, R28, 0x2, RZ ;  /* 0x000000021c047824 */ /* 0x000fc600078e00ff */
[-C--:B------:R-:W-:Y:S02]  /*2100*/  IADD3 R18, P2, R18, R5.reuse, RZ ;  /* 0x0000000512127210 */ /* 0x080fe40007f5e0ff */
[----:B------:R-:W-:Y:S02]  /*2110*/  LEA.HI.X.SX32 R28, R2, c[0x0][0x164], 0x1, P0 ;  /* 0x00005900021c7a11 */ /* 0x000fe400000f0eff */
[-C--:B------:R-:W-:Y:S01]  /*2120*/  IADD3 R2, P4, R20, R5.reuse, RZ ;  /* 0x0000000514027210 */ /* 0x080fe20007f9e0ff */
[----:B------:R-:W-:Y:S01]  /*2130*/  STL [R1+0x1fc], R5 ;  /* 0x0001fc0501007387 */ /* 0x000fe20000100800 */
[----:B------:R-:W-:-:S03]  /*2140*/  IADD3 R20, P5, R22, R5, RZ ;  /* 0x0000000516147210 */ /* 0x000fc60007fbe0ff */
[----:B------:R0:W-:Y:S01]  /*2150*/  STL [R1+0x2e4], R18 ;  /* 0x0002e41201007387 */ /* 0x0001e20000100800 */
[----:B------:R-:W-:-:S03]  /*2160*/  IADD3 R22, P0, R26, R5, RZ ;  /* 0x000000051a167210 */ /* 0x000fc60007f1e0ff */
[----:B------:R-:W-:Y:S04]  /*2170*/  STL [R1+0x1f8], R28 ;  /* 0x0001f81c01007387 */ /* 0x000fe80000100800 */
[----:B------:R1:W-:Y:S01]  /*2180*/  STL [R1+0x2f4], R2 ;  /* 0x0002f40201007387 */ /* 0x0003e20000100800 */
[----:B0-----:R-:W-:-:S03]  /*2190*/  IMAD R18, R3, 0xe6, RZ ;  /* 0x000000e603127824 */ /* 0x001fc600078e02ff */
[----:B------:R0:W-:Y:S01]  /*21a0*/  STL [R1+0x304], R20 ;  /* 0x0003041401007387 */ /* 0x0001e20000100800 */
[-C--:B-1----:R-:W-:Y:S02]  /*21b0*/  IADD3 R2, P6, R24, R5.reuse, RZ ;  /* 0x0000000518027210 */ /* 0x082fe40007fde0ff */
[----:B0-----:R-:W-:-:S03]  /*21c0*/  IADD3 R20, P3, R29, R5, RZ ;  /* 0x000000051d147210 */ /* 0x001fc60007f7e0ff */
[----:B------:R0:W-:Y:S04]  /*21d0*/  STL [R1+0x314], R2 ;  /* 0x0003140201007387 */ /* 0x0001e80000100800 */
[----:B------:R1:W-:Y:S04]  /*21e0*/  STL [R1+0x324], R22 ;  /* 0x0003241601007387 */ /* 0x0003e80000100800 */
[----:B------:R2:W-:Y:S01]  /*21f0*/  STL [R1+0x334], R20 ;  /* 0x0003341401007387 */ /* 0x0005e20000100800 */
[C---:B0-----:R-:W-:Y:S01]  /*2200*/  IMAD R2, R3.reuse, 0x7f, RZ ;  /* 0x0000007f03027824 */ /* 0x041fe200078e02ff */
[----:B-1----:R-:W-:Y:S01]  /*2210*/  IADD3 R22, P1, R18, R5, RZ ;  /* 0x0000000512167210 */ /* 0x002fe20007f3e0ff */
[----:B------:R-:W-:-:S02]  /*2220*/  IMAD R18, R3, 0x7d, RZ ;  /* 0x0000007d03127824 */ /* 0x000fc400078e02ff */
[C---:B--2---:R-:W-:Y:S02]  /*2230*/  IMAD R20, R3.reuse, 0xe2, RZ ;  /* 0x000000e203147824 */ /* 0x044fe400078e02ff */
[----:B------:R0:W-:Y:S01]  /*2240*/  STL [R1+0x344], R22 ;  /* 0x0003441601007387 */ /* 0x0001e20000100800 */
[----:B------:R-:W-:Y:S01]  /*2250*/  LEA.HI.X.SX32 R24, R2, R28, 0x1, P2 ;  /* 0x0000001c02187211 */ /* 0x000fe200010f0eff */
[----:B------:R-:W-:-:S04]  /*2260*/  IMAD R2, R3, 0xde, RZ ;  /* 0x000000de03027824 */ /* 0x000fc800078e02ff */
[----:B------:R1:W-:Y:S01]  /*2270*/  STL [R1+0x2e0], R24 ;  /* 0x0002e01801007387 */ /* 0x0003e20000100800 */
[----:B0-----:R-:W-:Y:S02]  /*2280*/  IADD3 R22, P2, R20, R5, RZ ;  /* 0x0000000514167210 */ /* 0x001fe40007f5e0ff */
[-C--:B------:R-:W-:Y:S01]  /*2290*/  LEA.HI.X.SX32 R20, R18, R28.reuse, 0x1, P4 ;  /* 0x0000001c12147211 */ /* 0x080fe200020f0eff */
[----:B------:R-:W-:Y:S02]  /*22a0*/  IMAD R18, R3, 0x7b, RZ ;  /* 0x0000007b03127824 */ /* 0x000fe400078e02ff */
[----:B------:R0:W-:Y:S04]  /*22b0*/  STL [R1+0x354], R22 ;  /* 0x0003541601007387 */ /* 0x0001e80000100800 */
[----:B------:R2:W-:Y:S01]  /*22c0*/  STL [R1+0x2f0], R20 ;  /* 0x0002f01401007387 */ /* 0x0005e20000100800 */
[----:B-1----:R-:W-:-:S02]  /*22d0*/  LEA.HI.X.SX32 R24, R18, R28, 0x1, P5 ;  /* 0x0000001c12187211 */ /* 0x002fc400028f0eff */
[----:B0-----:R-:W-:Y:S01]  /*22e0*/  IADD3 R22, P4, R2, R5, RZ ;  /* 0x0000000502167210 */ /* 0x001fe20007f9e0ff */
[C---:B------:R-:W-:Y:S02]  /*22f0*/  IMAD R2, R3.reuse, 0x79, RZ ;  /* 0x0000007903027824 */ /* 0x040fe400078e02ff */
[C---:B--2---:R-:W-:Y:S02]  /*2300*/  IMAD R20, R3.reuse, 0xda, RZ ;  /* 0x000000da03147824 */ /* 0x044fe400078e02ff */
[----:B------:R0:W-:Y:S01]  /*2310*/  STL [R1+0x364], R22 ;  /* 0x0003641601007387 */ /* 0x0001e20000100800 */
[----:B------:R-:W-:-:S03]  /*2320*/  IMAD R18, R3, 0xd6, RZ ;  /* 0x000000d603127824 */ /* 0x000fc600078e02ff */
        /* <DEDUP_REMOVED lines=151> */
[-C--:B0-----:R-:W-:Y:S01]  /*2ca0*/  IADD3 R22, P1, R18, R5.reuse, RZ ;  /* 0x0000000512167210 */ /* 0x081fe20007f3e0ff */
[C---:B------:R-:W-:Y:S02]  /*2cb0*/  IMAD R18, R3.reuse, 0x45, RZ ;  /* 0x0000004503127824 */ /* 0x040fe400078e02ff */
[C---:B--2---:R-:W-:Y:S02]  /*2cc0*/  IMAD R20, R3.reuse, 0xe4, RZ ;  /* 0x000000e403147824 */ /* 0x044fe400078e02ff */
[----:B------:R0:W-:Y:S01]  /*2cd0*/  STL [R1+0x32c], R22 ;  /* 0x00032c1601007387 */ /* 0x0001e20000100800 */
[C---:B------:R-:W-:Y:S01]  /*2ce0*/  IMAD R2, R3.reuse, 0xdc, RZ ;  /* 0x000000dc03027824 */ /* 0x040fe200078e02ff */
[----:B------:R-:W-:Y:S02]  /*2cf0*/  LEA.HI.X.SX32 R18, R18, R28, 0x1, P4 ;  /* 0x0000001c12127211 */ /* 0x000fe400020f0eff */
[----:B------:R1:W-:Y:S01]  /*2d00*/  STL [R1+0x4a0], R24 ;  /* 0x0004a01801007387 */ /* 0x0003e20000100800 */
[----:B0-----:R-:W-:Y:S01]  /*2d10*/  IADD3 R22, P2, R20, R5, RZ ;  /* 0x0000000514167210 */ /* 0x001fe20007f5e0ff */
[----:B------:R-:W-:-:S04]  /*2d20*/  IMAD R20, R3, 0x43, RZ ;  /* 0x0000004303147824 */ /* 0x000fc800078e02ff */
[----:B------:R0:W-:Y:S01]  /*2d30*/  STL [R1+0x34c], R22 ;  /* 0x00034c1601007387 */ /* 0x0001e20000100800 */
[----:B------:R-:W-:-:S03]  /*2d40*/  LEA.HI.X.SX32 R20, R20, R28, 0x1, P5 ;  /* 0x0000001c14147211 */ /* 0x000fc600028f0eff */
[----:B------:R2:W-:Y:S01]  /*2d50*/  STL [R1+0x4b0], R18 ;  /* 0x0004b01201007387 */ /* 0x0005e20000100800 */
[-C--:B-1----:R-:W-:Y:S02]  /*2d60*/  IADD3 R24, P5, R7, R5.reuse, RZ ;  /* 0x0000000507187210 */ /* 0x082fe40007fbe0ff */
[----:B0-----:R-:W-:Y:S01]  /*2d70*/  IADD3 R22, P4, R2, R5, RZ ;  /* 0x0000000502167210 */ /* 0x001fe20007f9e0ff */
[C---:B------:R-:W-:Y:S02]  /*2d80*/  IMAD R2, R3.reuse, 0xd4, RZ ;  /* 0x000000d403027824 */ /* 0x040fe400078e02ff */
[----:B--2---:R-:W-:Y:S02]  /*2d90*/  IMAD R18, R3, 0x41, RZ ;  /* 0x0000004103127824 */ /* 0x004fe400078e02ff */
[----:B------:R0:W-:Y:S01]  /*2da0*/  STL [R1+0x36c], R22 ;  /* 0x00036c1601007387 */ /* 0x0001e20000100800 */
[----:B------:R-:W-:-:S03]  /*2db0*/  LEA.HI.X.SX32 R7, R7, R28, 0x1, P0 ;  /* 0x0000001c07077211 */ /* 0x000fc600000f0eff */
[----:B------:R1:W-:Y:S01]  /*2dc0*/  STL [R1+0x4c0], R20 ;  /* 0x0004c01401007387 */ /* 0x0003e20000100800 */
[----:B0-----:R-:W-:Y:S01]  /*2dd0*/  LEA.HI.X.SX32 R22, R18, R28, 0x1, P6 ;  /* 0x0000001c12167211 */ /* 0x001fe200030f0eff */
[C---:B------:R-:W-:Y:S01]  /*2de0*/  IMAD R18, R3.reuse, 0x3f, RZ ;  /* 0x0000003f03127824 */ /* 0x040fe200078e02ff */
[-C--:B-1----:R-:W-:Y:S01]  /*2df0*/  IADD3 R20, P6, R2, R5.reuse, RZ ;  /* 0x0000000502147210 */ /* 0x082fe20007fde0ff */
[----:B------:R-:W-:Y:S01]  /*2e00*/  IMAD R2, R3, 0xcc, RZ ;  /* 0x000000cc03027824 */ /* 0x000fe200078e02ff */
[----:B------:R-:W-:Y:S04]  /*2e10*/  STL [R1+0x4e4], R24 ;  /* 0x0004e41801007387 */ /* 0x000fe80000100800 */
[----:B------:R0:W-:Y:S04]  /*2e20*/  STL [R1+0x4d0], R22 ;  /* 0x0004d01601007387 */ /* 0x0001e80000100800 */
[----:B------:R1:W-:Y:S04]  /*2e30*/  STL [R1+0x38c], R20 ;  /* 0x00038c1401007387 */ /* 0x0003e80000100800 */
[----:B------:R2:W-:Y:S01]  /*2e40*/  STL [R1+0x2e8], R7 ;  /* 0x0002e80701007387 */ /* 0x0005e20000100800 */
[----:B0-----:R-:W-:-:S02]  /*2e50*/  IADD3 R22, P0, R8, R5, RZ ;  /* 0x0000000508167210 */ /* 0x001fc40007f1e0ff */
[----:B-1----:R-:W-:-:S03]  /*2e60*/  LEA.HI.X.SX32 R20, R18, R28, 0x1, P5 ;  /* 0x0000001c12147211 */ /* 0x002fc600028f0eff */
[----:B------:R-:W-:Y:S01]  /*2e70*/  STL [R1+0x4f4], R22 ;  /* 0x0004f41601007387 */ /* 0x000fe20000100800 */
[----:B--2---:R-:W-:-:S03]  /*2e80*/  IADD3 R7, P5, R2, R5, RZ ;  /* 0x0000000502077210 */ /* 0x004fc60007fbe0ff */
[----:B------:R-:W-:Y:S01]  /*2e90*/  STL [R1+0x4e0], R20 ;  /* 0x0004e01401007387 */ /* 0x000fe20000100800 */
[----:B------:R-:W-:-:S03]  /*2ea0*/  IMAD R18, R3, 0x3d, RZ ;  /* 0x0000003d03127824 */ /* 0x000fc600078e02ff */
[----:B------:R0:W-:Y:S01]  /*2eb0*/  STL [R1+0x3ac], R7 ;  /* 0x0003ac0701007387 */ /* 0x0001e20000100800 */
[----:B------:R-:W-:Y:S01]  /*2ec0*/  IMAD R2, R3, 0xc4, RZ ;  /* 0x000000c403027824 */ /* 0x000fe200078e02ff */
[-C--:B0-----:R-:W-:Y:S02]  /*2ed0*/  LEA.HI.X.SX32 R7, R8, R28.reuse, 0x1, P3 ;  /* 0x0000001c08077211 */ /* 0x081fe400018f0eff */
[----:B------:R-:W-:Y:S02]  /*2ee0*/  IADD3 R20, P3, R9, R5, RZ ;  /* 0x0000000509147210 */ /* 0x000fe40007f7e0ff */
[----:B------:R-:W-:Y:S01]  /*2ef0*/  LEA.HI.X.SX32 R8, R18, R28, 0x1, P0 ;  /* 0x0000001c12087211 */ /* 0x000fe200000f0eff */
[----:B------:R0:W-:Y:S01]  /*2f00*/  STL [R1+0x308], R7 ;  /* 0x0003080701007387 */ /* 0x0001e20000100800 */
[----:B------:R-:W-:-:S03]  /*2f10*/  IMAD R18, R3, 0x3b, RZ ;  /* 0x0000003b03127824 */ /* 0x000fc600078e02ff */
[----:B------:R-:W-:Y:S01]  /*2f20*/  STL [R1+0x504], R20 ;  /* 0x0005041401007387 */ /* 0x000fe20000100800 */
[----:B0-----:R-:W-:-:S03]  /*2f30*/  IADD3 R7, P0, R2, R5, RZ ;  /* 0x0000000502077210 */ /* 0x001fc60007f1e0ff */
[----:B------:R-:W-:Y:S01]  /*2f40*/  STL [R1+0x4f0], R8 ;  /* 0x0004f00801007387 */ /* 0x000fe20000100800 */
[----:B------:R-:W-:-:S03]  /*2f50*/  IMAD R2, R3, 0xbc, RZ ;  /* 0x000000bc03027824 */ /* 0x000fc600078e02ff */
[----:B------:R0:W-:Y:S02]  /*2f60*/  STL [R1+0x3cc], R7 ;  /* 0x0003cc0701007387 */ /* 0x0001e40000100800 */
        /* <DEDUP_REMOVED lines=107> */
[C---:B------:R-:W-:Y:S02]  /*3620*/  IMAD R2, R3.reuse, 0xd8, RZ ;  /* 0x000000d803027824 */ /* 0x040fe400078e02ff */
[----:B------:R-:W-:Y:S01]  /*3630*/  IMAD R25, R3, 0x46, RZ ;  /* 0x0000004603197824 */ /* 0x000fe200078e02ff */
[-C--:B0-----:R-:W-:Y:S02]  /*3640*/  LEA.HI.X.SX32 R7, R21, R28.reuse, 0x1, P6 ;  /* 0x0000001c15077211 */ /* 0x081fe400030f0eff */
[----:B------:R-:W-:Y:S02]  /*3650*/  IADD3 R9, P6, R23, R5, RZ ;  /* 0x0000000517097210 */ /* 0x000fe40007fde0ff */
[----:B------:R-:W-:Y:S01]  /*3660*/  LEA.HI.X.SX32 R8, R18, R28, 0x1, P4 ;  /* 0x0000001c12087211 */ /* 0x000fe200020f0eff */
[----:B------:R0:W-:Y:S01]  /*3670*/  STL [R1+0x468], R7 ;  /* 0x0004680701007387 */ /* 0x0001e20000100800 */
[----:B------:R-:W-:-:S03]  /*3680*/  IMAD R18, R3, 0x25, RZ ;  /* 0x0000002503127824 */ /* 0x000fc600078e02ff */
[----:B------:R1:W-:Y:S01]  /*3690*/  STL [R1+0x5b4], R9 ;  /* 0x0005b40901007387 */ /* 0x0003e20000100800 */
[----:B0-----:R-:W-:Y:S01]  /*36a0*/  IADD3 R7, P4, R2, R5, RZ ;  /* 0x0000000502077210 */ /* 0x001fe20007f9e0ff */
[----:B------:R-:W-:Y:S02]  /*36b0*/  IMAD R2, R3, 0xc8, RZ ;  /* 0x000000c803027824 */ /* 0x000fe400078e02ff */
[----:B------:R0:W-:Y:S01]  /*36c0*/  STL [R1+0x5a0], R8 ;  /* 0x0005a00801007387 */ /* 0x0001e20000100800 */
[----:B-1----:R-:W-:-:S03]  /*36d0*/  LEA.HI.X.SX32 R9, R23, R28, 0x1, P5 ;  /* 0x0000001c17097211 */ /* 0x002fc600028f0eff */
[----:B------:R1:W-:Y:S01]  /*36e0*/  STL [R1+0x37c], R7 ;  /* 0x00037c0701007387 */ /* 0x0003e20000100800 */
[----:B------:R-:W-:Y:S01]  /*36f0*/  LOP3.LUT R6, R27, 0x180, RZ, 0xc0, !PT ;  /* 0x000001801b067812 */ /* 0x000fe200078ec0ff */
[----:B------:R-:W-:Y:S01]  /*3700*/  IMAD R27, R3, 0x42, RZ ;  /* 0x00000042031b7824 */ /* 0x000fe200078e02ff */
[-C--:B0-----:R-:W-:Y:S01]  /*3710*/  IADD3 R8, P5, R25, R5.reuse, RZ ;  /* 0x0000000519087210 */ /* 0x081fe20007fbe0ff */
[----:B------:R-:W-:Y:S01]  /*3720*/  STL [R1+0x488], R9 ;  /* 0x0004880901007387 */ /* 0x000fe20000100800 */
[----:B-1----:R-:W-:Y:S02]  /*3730*/  LEA.HI.X.SX32 R7, R18, R28, 0x1, P6 ;  /* 0x0000001c12077211 */ /* 0x002fe400030f0eff */
[----:B------:R-:W-:Y:S01]  /*3740*/  IADD3 R2, P6, R2, R5, RZ ;  /* 0x0000000502027210 */ /* 0x000fe20007fde0ff */
[----:B------:R0:W-:Y:S01]  /*3750*/  STL [R1+0x5c4], R8 ;  /* 0x0005c40801007387 */ /* 0x0001e20000100800 */
[----:B------:R-:W-:-:S03]  /*3760*/  IMAD R18, R3, 0x23, RZ ;  /* 0x0000002303127824 */ /* 0x000fc600078e02ff */
[----:B------:R1:W-:Y:S04]  /*3770*/  STL [R1+0x5b0], R7 ;  /* 0x0005b00701007387 */ /* 0x0003e80000100800 */
[----:B------:R2:W-:Y:S01]  /*3780*/  STL [R1+0x3bc], R2 ;  /* 0x0003bc0201007387 */ /* 0x0005e20000100800 */
[----:B0-----:R-:W-:Y:S02]  /*3790*/  LEA.HI.X.SX32 R8, R25, R28, 0x1, P0 ;  /* 0x0000001c19087211 */ /* 0x001fe400000f0eff */
[----:B-1----:R-:W-:-:S03]  /*37a0*/  IADD3 R7, P0, R27, R5, RZ ;  /* 0x000000051b077210 */ /* 0x002fc60007f1e0ff */
[----:B------:R0:W-:Y:S01]  /*37b0*/  STL [R1+0x4a8], R8 ;  /* 0x0004a80801007387 */ /* 0x0001e20000100800 */
[----:B--2---:R-:W-:-:S03]  /*37c0*/  IMAD R2, R3, 0xb8, RZ ;  /* 0x000000b803027824 */ /* 0x004fc600078e02ff */
[----:B------:R1:W-:Y:S01]  /*37d0*/  STL [R1+0x5d4], R7 ;  /* 0x0005d40701007387 */ /* 0x0003e20000100800 */
[----:B0-----:R-:W-:Y:S01]  /*37e0*/  LEA.HI.X.SX32 R8, R18, R28, 0x1, P5 ;  /* 0x0000001c12087211 */ /* 0x001fe200028f0eff */
[----:B------:R-:W-:Y:S01]  /*37f0*/  IMAD R18, R3, 0x7c, RZ ;  /* 0x0000007c03127824 */ /* 0x000fe200078e02ff */
[----:B-1----:R-:W-:-:S03]  /*3800*/  IADD3 R7, P5, R2, R5, RZ ;  /* 0x0000000502077210 */ /* 0x002fc60007fbe0ff */
[----:B------:R-:W-:Y:S01]  /*3810*/  STL [R1+0x5c0], R8 ;  /* 0x0005c00801007387 */ /* 0x000fe20000100800 */
[----:B------:R-:W-:Y:S01]  /*3820*/  LEA.HI.X.SX32 R9, R27, R28, 0x1, P3 ;  /* 0x0000001c1b097211 */ /* 0x000fe200018f0eff */
[C---:B------:R-:W-:Y:S02]  /*3830*/  IMAD R2, R3.reuse, 0x21, RZ ;  /* 0x0000002103027824 */ /* 0x040fe400078e02ff */
[----:B------:R0:W-:Y:S01]  /*3840*/  STL [R1+0x3fc], R7 ;  /* 0x0003fc0701007387 */ /* 0x0001e20000100800 */
[----:B------:R-:W-:-:S03]  /*3850*/  IMAD R22, R3, 0x3e, RZ ;  /* 0x0000003e03167824 */ /* 0x000fc600078e02ff */
[----:B------:R-:W-:Y:S01]  /*3860*/  STL [R1+0x4c8], R9 ;  /* 0x0004c80901007387 */ /* 0x000fe20000100800 */
[-C--:B0-----:R-:W-:Y:S02]  /*3870*/  IADD3 R7, P3, R18, R5.reuse, RZ ;  /* 0x0000000512077210 */ /* 0x081fe40007f7e0ff */
[----:B------:R-:W-:Y:S01]  /*3880*/  LEA.HI.X.SX32 R8, R2, R28, 0x1, P0 ;  /* 0x0000001c02087211 */ /* 0x000fe200000f0eff */
[----:B------:R-:W-:Y:S02]  /*3890*/  IMAD R2, R3, 0xa8, RZ ;  /* 0x000000a803027824 */ /* 0x000fe400078e02ff */
[----:B------:R0:W-:Y:S04]  /*38a0*/  STL [R1+0x4ec], R7 ;  /* 0x0004ec0701007387 */ /* 0x0001e80000100800 */
[----:B------:R1:W-:Y:S01]  /*38b0*/  STL [R1+0x5d0], R8 ;  /* 0x0005d00801007387 */ /* 0x0003e20000100800 */
[----:B0-----:R-:W-:-:S02]  /*38c0*/  IADD3 R7, P0, R22, R5, RZ ;  /* 0x0000000516077210 */ /* 0x001fc40007f1e0ff */
[----:B-1----:R-:W-:-:S03]  /*38d0*/  LEA.HI.X.SX32 R8, R18, R28, 0x1, P1 ;  /* 0x0000001c12087211 */ /* 0x002fc600008f0eff */
[----:B------:R0:W-:Y:S01]  /*38e0*/  STL [R1+0x5e4], R7 ;  /* 0x0005e40701007387 */ /* 0x0001e20000100800 */
[C---:B------:R-:W-:Y:S01]  /*38f0*/  IMAD R18, R3.reuse, 0x74, RZ ;  /* 0x0000007403127824 */ /* 0x040fe200078e02ff */
[-C--:B------:R-:W-:Y:S02]  /*3900*/  LEA.HI.X.SX32 R9, R22, R28.reuse, 0x1, P3 ;  /* 0x0000001c16097211 */ /* 0x080fe400018f0eff */
[----:B------:R1:W-:Y:S01]  /*3910*/  STL [R1+0x2f8], R8 ;  /* 0x0002f80801007387 */ /* 0x0003e20000100800 */
[----:B0-----:R-:W-:Y:S01]  /*3920*/  IADD3 R7, P1, R2, R5, RZ ;  /* 0x0000000502077210 */ /* 0x001fe20007f3e0ff */
[C---:B------:R-:W-:Y:S02]  /*3930*/  IMAD R2, R3.reuse, 0x1f, RZ ;  /* 0x0000001f03027824 */ /* 0x040fe400078e02ff */
[----:B------:R-:W-:Y:S02]  /*3940*/  IMAD R20, R3, 0x3a, RZ ;  /* 0x0000003a03147824 */ /* 0x000fe400078e02ff */
[----:B------:R0:W-:Y:S01]  /*3950*/  STL [R1+0x43c], R7 ;  /* 0x00043c0701007387 */ /* 0x0001e20000100800 */
[----:B-1----:R-:W-:-:S03]  /*3960*/  LEA.HI.X.SX32 R8, R2, R28, 0x1, P0 ;  /* 0x0000001c02087211 */ /* 0x002fc600000f0eff */
[----:B------:R-:W-:Y:S01]  /*3970*/  STL [R1+0x4e8], R9 ;  /* 0x0004e80901007387 */ /* 0x000fe20000100800 */
[----:B0-----:R-:W-:Y:S01]  /*3980*/  IADD3 R7, P3, R18, R5, RZ ;  /* 0x0000000512077210 */ /* 0x001fe20007f7e0ff */
[----:B------:R-:W-:-:S04]  /*3990*/  IMAD R2, R3, 0x98, RZ ;  /* 0x0000009803027824 */ /* 0x000fc800078e02ff */
[----:B------:R0:W-:Y:S04]  /*39a0*/  STL [R1+0x50c], R7 ;  /* 0x00050c0701007387 */ /* 0x0001e80000100800 */
[----:B------:R1:W-:Y:S01]  /*39b0*/  STL [R1+0x5e0], R8 ;  /* 0x0005e00801007387 */ /* 0x0003e20000100800 */
[----:B0-----:R-:W-:Y:S02]  /*39c0*/  IADD3 R7, P0, R20, R5, RZ ;  /* 0x0000000514077210 */ /* 0x001fe40007f1e0ff */
        /* <DEDUP_REMOVED lines=100> */
[----:B------:R-:W-:Y:S01]  /*4010*/  STL [R1+0x4b8], R8 ;  /* 0x0004b80801007387 */ /* 0x000fe20000100800 */
[----:B0-----:R-:W-:Y:S01]  /*4020*/  IADD3 R7, P4, R20, R5, RZ ;  /* 0x0000000514077210 */ /* 0x001fe20007f9e0ff */
[C---:B------:R-:W-:Y:S02]  /*4030*/  IMAD R22, R3.reuse, 0x11, RZ ;  /* 0x0000001103167824 */ /* 0x040fe400078e02ff */
[----:B------:R-:W-:Y:S02]  /*4040*/  IMAD R20, R3, 0x3c, RZ ;  /* 0x0000003c03147824 */ /* 0x000fe400078e02ff */
[----:B------:R0:W-:Y:S01]  /*4050*/  STL [R1+0x35c], R7 ;  /* 0x00035c0701007387 */ /* 0x0001e20000100800 */
[----:B------:R-:W-:-:S03]  /*4060*/  LEA.HI.X.SX32 R9, R22, R28, 0x1, P0 ;  /* 0x0000001c16097211 */ /* 0x000fc600000f0eff */
[----:B------:R1:W-:Y:S01]  /*4070*/  STL [R1+0x5c8], R2 ;  /* 0x0005c80201007387 */ /* 0x0003e20000100800 */
[----:B0-----:R-:W-:-:S05]  /*4080*/  IADD3 R7, P3, R18, R5, RZ ;  /* 0x0000000512077210 */ /* 0x001fca0007f7e0ff */
[----:B------:R0:W-:Y:S01]  /*4090*/  STL [R1+0x4fc], R7 ;  /* 0x0004fc0701007387 */ /* 0x0001e20000100800 */
[C---:B-1----:R-:W-:Y:S01]  /*40a0*/  IMAD R2, R3.reuse, 0x1e, RZ ;  /* 0x0000001e03027824 */ /* 0x042fe200078e02ff */
[----:B------:R-:W-:Y:S02]  /*40b0*/  LEA.HI.X.SX32 R8, R18, R28, 0x1, P6 ;  /* 0x0000001c12087211 */ /* 0x000fe400030f0eff */
        /* <DEDUP_REMOVED lines=29> */
[----:B------:R-:W-:-:S03]  /*4290*/  IMAD R18, R3, 0x58, RZ ;  /* 0x0000005803127824 */ /* 0x000fc600078e02ff */
[----:B------:R1:W-:Y:S01]  /*42a0*/  STL [R1+0x538], R8 ;  /* 0x0005380801007387 */ /* 0x0003e20000100800 */
[----:B0-----:R-:W-:Y:S01]  /*42b0*/  IADD3 R7, P0, R20, R5, RZ ;  /* 0x0000000514077210 */ /* 0x001fe20007f1e0ff */
[----:B------:R-:W-:Y:S01]  /*42c0*/  IMAD R20, R3, 0xd, RZ ;  /* 0x0000000d03147824 */ /* 0x000fe200078e02ff */
        /* <DEDUP_REMOVED lines=10> */
[----:B0-----:R-:W-:Y:S02]  /*4370*/  IADD3 R7, P5, R2, R5, RZ ;  /* 0x0000000502077210 */ /* 0x001fe40007fbe0ff */
[----:B-1----:R-:W-:-:S03]  /*4380*/  LEA.HI.X.SX32 R8, R18, R28, 0x1, P1 ;  /* 0x0000001c12087211 */ /* 0x002fc600008f0eff */
        /* <DEDUP_REMOVED lines=22> */
[----:B------:R-:W-:-:S03]  /*44f0*/  LEA.HI.X.SX32 R2, R2, R28, 0x1, P6 ;  /* 0x0000001c02027211 */ /* 0x000fc600030f0eff */
[----:B------:R1:W-:Y:S01]  /*4500*/  STL [R1+0x498], R8 ;  /* 0x0004980801007387 */ /* 0x0003e20000100800 */
[----:B0-----:R-:W-:Y:S01]  /*4510*/  IADD3 R7, P2, R18, R5, RZ ;  /* 0x0000000512077210 */ /* 0x001fe20007f5e0ff */
[----:B------:R-:W-:-:S04]  /*4520*/  IMAD R20, R3, 0x1c, RZ ;  /* 0x0000001c03147824 */ /* 0x000fc800078e02ff */
[----:B------:R0:W-:Y:S01]  /*4530*/  STL [R1+0x51c], R7 ;  /* 0x00051c0701007387 */ /* 0x0001e20000100800 */
[----:B-1----:R-:W-:-:S03]  /*4540*/  LEA.HI.X.SX32 R8, R22, R28, 0x1, P5 ;  /* 0x0000001c16087211 */ /* 0x002fc600028f0eff */
[----:B------:R1:W-:Y:S01]  /*4550*/  STL [R1+0x5b8], R2 ;  /* 0x0005b80201007387 */ /* 0x0003e20000100800 */
[----:B0-----:R-:W-:Y:S01]  /*4560*/  IADD3 R7, P6, R24, R5, RZ ;  /* 0x0000000518077210 */ /* 0x001fe20007fde0ff */
[----:B-1----:R-:W-:-:S04]  /*4570*/  IMAD R2, R3, 0x9, RZ ;  /* 0x0000000903027824 */ /* 0x002fc800078e02ff */
        /* <DEDUP_REMOVED lines=23> */
[----:B------:R-:W-:Y:S01]  /*46f0*/  IMAD R20, R3, 0x7, RZ ;  /* 0x0000000703147824 */ /* 0x000fe200078e02ff */
        /* <DEDUP_REMOVED lines=23> */
[C---:B------:R-:W-:Y:S02]  /*4870*/  IMAD R18, R3.reuse, 0x6, RZ ;  /* 0x0000000603127824 */ /* 0x040fe400078e02ff */
[----:B------:R-:W-:Y:S01]  /*4880*/  IMAD R26, R3, 0x5, RZ ;  /* 0x00000005031a7824 */ /* 0x000fe200078e02ff */
[----:B------:R1:W-:Y:S01]  /*4890*/  STL [R1+0x638], R8 ;  /* 0x0006380801007387 */ /* 0x0003e20000100800 */
[----:B0-----:R-:W-:Y:S02]  /*48a0*/  IADD3 R7, P2, R20, R5, RZ ;  /* 0x0000000514077210 */ /* 0x001fe40007f5e0ff */
[----:B-1----:R-:W-:-:S03]  /*48b0*/  LEA.HI.X.SX32 R8, R29, R28, 0x1, P6 ;  /* 0x0000001c1d087211 */ /* 0x002fc600030f0eff */
[----:B------:R0:W-:Y:S01]  /*48c0*/  STL [R1+0x6ac], R7 ;  /* 0x0006ac0701007387 */ /* 0x0001e20000100800 */
[----:B------:R-:W-:-:S03]  /*48d0*/  IADD3 R9, P6, R18, R5, RZ ;  /* 0x0000000512097210 */ /* 0x000fc60007fde0ff */
[----:B------:R1:W-:Y:S01]  /*48e0*/  STL [R1+0x688], R8 ;  /* 0x0006880801007387 */ /* 0x0003e20000100800 */
[----:B0-----:R-:W-:-:S03]  /*48f0*/  LEA.HI.X.SX32 R7, R26, R28, 0x1, P5 ;  /* 0x0000001c1a077211 */ /* 0x001fc600028f0eff */
[----:B------:R0:W-:Y:S01]  /*4900*/  STL [R1+0x6c4], R9 ;  /* 0x0006c40901007387 */ /* 0x0001e20000100800 */
[----:B-1----:R-:W-:-:S03]  /*4910*/  LEA R8, P5, R3, R5, 0x7 ;  /* 0x0000000503087211 */ /* 0x002fc600078a38ff */
[----:B------:R1:W-:Y:S04]  /*4920*/  STL [R1+0x6b0], R7 ;  /* 0x0006b00701007387 */ /* 0x0003e80000100800 */
[----:B------:R2:W-:Y:S01]  /*4930*/  STL [R1+0x4dc], R8 ;  /* 0x0004dc0801007387 */ /* 0x0005e20000100800 */
[----:B0-----:R-:W-:Y:S02]  /*4940*/  LEA.HI.X.SX32 R9, R24, R28, 0x1, P0 ;  /* 0x0000001c18097211 */ /* 0x001fe400000f0eff */
[----:B-1----:R-:W-:-:S03]  /*4950*/  LEA R7, P0, R3, R5, 0x6 ;  /* 0x0000000503077211 */ /* 0x002fc600078030ff */
[----:B------:R0:W-:Y:S01]  /*4960*/  STL [R1+0x3d8], R9 ;  /* 0x0003d80901007387 */ /* 0x0001e20000100800 */
[----:B--2---:R-:W-:-:S03]  /*4970*/  LEA.HI.X.SX32 R8, R22, R28, 0x1, P1 ;  /* 0x0000001c16087211 */ /* 0x004fc600008f0eff */
[----:B------:R1:W-:Y:S04]  /*4980*/  STL [R1+0x5dc], R7 ;  /* 0x0005dc0701007387 */ /* 0x0003e80000100800 */
[----:B------:R2:W-:Y:S01]  /*4990*/  STL [R1+0x558], R8 ;  /* 0x0005580801007387 */ /* 0x0005e20000100800 */
[----:B0-----:R-:W-:Y:S02]  /*49a0*/  LEA R9, P1, R3, R5, 0x5 ;  /* 0x0000000503097211 */ /* 0x001fe400078228ff */
[----:B-1----:R-:W-:-:S03]  /*49b0*/  LEA.HI.X.SX32 R7, R2, R28, 0x1, P3 ;  /* 0x0000001c02077211 */ /* 0x002fc600018f0eff */
[----:B------:R-:W-:Y:S01]  /*49c0*/  STL [R1+0x65c], R9 ;  /* 0x00065c0901007387 */ /* 0x000fe20000100800 */
[----:B--2---:R-:W-:-:S03]  /*49d0*/  LEA R8, P3, R3, R5, 0x4 ;  /* 0x0000000503087211 */ /* 0x004fc600078620ff */
[----:B------:R0:W-:Y:S01]  /*49e0*/  STL [R1+0x618], R7 ;  /* 0x0006180701007387 */ /* 0x0001e20000100800 */
[----:B------:R-:W-:-:S03]  /*49f0*/  IMAD.SHL.U32 R2, R3, 0x2, RZ ;  /* 0x0000000203027824 */ /* 0x000fc600078e00ff */
[----:B------:R1:W-:Y:S01]  /*4a00*/  STL [R1+0x69c], R8 ;  /* 0x00069c0801007387 */ /* 0x0003e20000100800 */
[----:B0-----:R-:W-:Y:S02]  /*4a10*/  LEA.HI.X.SX32 R7, R20, R28, 0x1, P4 ;  /* 0x0000001c14077211 */ /* 0x001fe400020f0eff */
[----:B-1----:R-:W-:-:S03]  /*4a20*/  LEA R8, P4, R3, R5, 0x3 ;  /* 0x0000000503087211 */ /* 0x002fc600078818ff */
[----:B------:R0:W-:Y:S01]  /*4a30*/  STL [R1+0x678], R7 ;  /* 0x0006780701007387 */ /* 0x0001e20000100800 */
[----:B------:R-:W-:-:S03]  /*4a40*/  IMAD R20, R3, 0x3, RZ ;  /* 0x0000000303147824 */ /* 0x000fc600078e02ff */
[----:B------:R1:W-:Y:S01]  /*4a50*/  STL [R1+0x6bc], R8 ;  /* 0x0006bc0801007387 */ /* 0x0003e20000100800 */
[----:B0-----:R-:W-:Y:S02]  /*4a60*/  LEA.HI.X.SX32 R7, R18, R28, 0x1, P2 ;  /* 0x0000001c12077211 */ /* 0x001fe400010f0eff */
[----:B-1----:R-:W-:-:S03]  /*4a70*/  IADD3 R8, P2, R2, R5, RZ ;  /* 0x0000000502087210 */ /* 0x002fc60007f5e0ff */
[----:B------:R0:W-:Y:S04]  /*4a80*/  STL [R1+0x6a8], R7 ;  /* 0x0006a80701007387 */ /* 0x0001e80000100800 */
[----:B------:R1:W-:Y:S01]  /*4a90*/  STL [R1+0x6d4], R8 ;  /* 0x0006d40801007387 */ /* 0x0003e20000100800 */
[----:B0-----:R-:W-:Y:S02]  /*4aa0*/  LEA.HI.X.SX32 R7, R20, R28, 0x1, P6 ;  /* 0x0000001c14077211 */ /* 0x001fe400030f0eff */
[C---:B-1----:R-:W-:Y:S02]  /*4ab0*/  LEA R8, P6, R3.reuse, R5, 0x2 ;  /* 0x0000000503087211 */ /* 0x042fe400078c10ff */
[----:B------:R-:W2:Y:S01]  /*4ac0*/  LDL R5, [R1+0x200] ;  /* 0x0002000001057983 */ /* 0x000ea20000100800 */
[----:B------:R-:W-:-:S03]  /*4ad0*/  IMAD.SHL.U32 R18, R3, 0x40, RZ ;  /* 0x0000004003127824 */ /* 0x000fc600078e00ff */
[----:B------:R0:W-:Y:S01]  /*4ae0*/  STL [R1+0x6c0], R7 ;  /* 0x0006c00701007387 */ /* 0x0001e20000100800 */
[C---:B------:R-:W-:Y:S02]  /*4af0*/  IMAD.SHL.U32 R24, R3.reuse, 0x20, RZ ;  /* 0x0000002003187824 */ /* 0x040fe400078e00ff */
[C---:B------:R-:W-:Y:S01]  /*4b00*/  IMAD.SHL.U32 R22, R3.reuse, 0x10, RZ ;  /* 0x0000001003167824 */ /* 0x040fe200078e00ff */
[----:B------:R1:W-:Y:S01]  /*4b10*/  STL [R1+0x6cc], R8 ;  /* 0x0006cc0801007387 */ /* 0x0003e20000100800 */
[-C--:B0-----:R-:W-:Y:S01]  /*4b20*/  LEA.HI.X.SX32 R7, R18, R28.reuse, 0x1, P5 ;  /* 0x0000001c12077211 */ /* 0x081fe200028f0eff */
[C---:B------:R-:W-:Y:S02]  /*4b30*/  IMAD.SHL.U32 R20, R3.reuse, 0x8, RZ ;  /* 0x0000000803147824 */ /* 0x040fe400078e00ff */
[----:B------:R-:W-:Y:S02]  /*4b40*/  IMAD.SHL.U32 R18, R3, 0x4, RZ ;  /* 0x0000000403127824 */ /* 0x000fe400078e00ff */
[----:B------:R0:W-:Y:S01]  /*4b50*/  STL [R1+0x4d8], R7 ;  /* 0x0004d80701007387 */ /* 0x0001e20000100800 */
[----:B------:R-:W-:-:S02]  /*4b60*/  LEA.HI.X.SX32 R9, R22, R28, 0x1, P1 ;  /* 0x0000001c16097211 */ /* 0x000fc400008f0eff */
[-C--:B-1----:R-:W-:Y:S02]  /*4b70*/  LEA.HI.X.SX32 R8, R20, R28.reuse, 0x1, P3 ;  /* 0x0000001c14087211 */ /* 0x082fe400018f0eff */
[-C--:B0-----:R-:W-:Y:S02]  /*4b80*/  LEA.HI.X.SX32 R7, R24, R28.reuse, 0x1, P0 ;  /* 0x0000001c18077211 */ /* 0x081fe400000f0eff */
[----:B------:R-:W-:-:S03]  /*4b90*/  LEA.HI.X.SX32 R3, R3, R28, 0x1, P2 ;  /* 0x0000001c03037211 */ /* 0x000fc600010f0eff */
[----:B------:R0:W-:Y:S01]  /*4ba0*/  STL [R1+0x5d8], R7 ;  /* 0x0005d80701007387 */ /* 0x0001e20000100800 */
[----:B------:R-:W-:-:S03]  /*4bb0*/  LEA.HI.X.SX32 R2, R2, R28, 0x1, P6 ;  /* 0x0000001c02027211 */ /* 0x000fc600030f0eff */
[----:B------:R-:W-:Y:S01]  /*4bc0*/  STL [R1+0x658], R9 ;  /* 0x0006580901007387 */ /* 0x000fe20000100800 */
[----:B0-----:R-:W-:-:S03]  /*4bd0*/  LEA.HI.X.SX32 R7, R18, R28, 0x1, P4 ;  /* 0x0000001c12077211 */ /* 0x001fc600020f0eff */
[----:B------:R-:W-:Y:S04]  /*4be0*/  STL [R1+0x698], R8 ;  /* 0x0006980801007387 */ /* 0x000fe80000100800 */
[----:B------:R-:W-:Y:S04]  /*4bf0*/  STL [R1+0x6b8], R7 ;  /* 0x0006b80701007387 */ /* 0x000fe80000100800 */
[----:B------:R0:W5:Y:S04]  /*4c00*/  LDL.LU R28, [R1+0x784] ;  /* 0x00078400011c7983 */ /* 0x0001680000300800 */
[----:B------:R-:W-:Y:S04]  /*4c10*/  STL [R1+0x6d0], R3 ;  /* 0x0006d00301007387 */ /* 0x000fe80000100800 */
[----:B------:R-:W-:Y:S04]  /*4c20*/  STL [R1+0x134], RZ ;  /* 0x000134ff01007387 */ /* 0x000fe80000100800 */
[----:B------:R1:W-:Y:S04]  /*4c30*/  STL [R1+0x6c8], R2 ;  /* 0x0006c80201007387 */ /* 0x0003e80000100800 */
[----:B------:R0:W-:Y:S04]  /*4c40*/  STL [R1+0x138], RZ ;  /* 0x000138ff01007387 */ /* 0x0001e80000100800 */
[----:B------:R0:W-:Y:S04]  /*4c50*/  STL [R1+0x13c], RZ ;  /* 0x00013cff01007387 */ /* 0x0001e80000100800 */
[----:B------:R0:W-:Y:S04]  /*4c60*/  STL [R1+0x120], RZ ;  /* 0x000120ff01007387 */ /* 0x0001e80000100800 */
[----:B------:R0:W-:Y:S01]  /*4c70*/  STL [R1+0x124], RZ ;  /* 0x000124ff01007387 */ /* 0x0001e20000100800 */
[----:B-1----:R-:W-:-:S03]  /*4c80*/  LOP3.LUT R2, R4, 0x30, RZ, 0x3c, !PT ;  /* 0x0000003004027812 */ /* 0x002fc600078e3cff */
[----:B------:R0:W-:Y:S01]  /*4c90*/  STL [R1+0x128], RZ ;  /* 0x000128ff01007387 */ /* 0x0001e20000100800 */
[----:B------:R-:W-:-:S03]  /*4ca0*/  LOP3.LUT R2, R4, 0x60, RZ, 0x3c, !PT ;  /* 0x0000006004027812 */ /* 0x000fc600078e3cff */
[----:B------:R0:W-:Y:S04]  /*4cb0*/  STL [R1+0x12c], RZ ;  /* 0x00012cff01007387 */ /* 0x0001e80000100800 */
[----:B------:R0:W-:Y:S04]  /*4cc0*/  STL [R1+0xe0], RZ ;  /* 0x0000e0ff01007387 */ /* 0x0001e80000100800 */
[----:B------:R0:W-:Y:S04]  /*4cd0*/  STL [R1+0xe4], RZ ;  /* 0x0000e4ff01007387 */ /* 0x0001e80000100800 */
[----:B------:R0:W-:Y:S04]  /*4ce0*/  STL [R1+0xe8], RZ ;  /* 0x0000e8ff01007387 */ /* 0x0001e80000100800 */
[----:B------:R0:W-:Y:S04]  /*4cf0*/  STL [R1+0xec], RZ ;  /* 0x0000ecff01007387 */ /* 0x0001e80000100800 */
[----:B------:R0:W-:Y:S04]  /*4d00*/  STL [R1+0x50], RZ ;  /* 0x000050ff01007387 */ /* 0x0001e80000100800 */
[----:B------:R0:W-:Y:S04]  /*4d10*/  STL [R1+0x54], RZ ;  /* 0x000054ff01007387 */ /* 0x0001e80000100800 */
[----:B------:R0:W-:Y:S04]  /*4d20*/  STL [R1+0x58], RZ ;  /* 0x000058ff01007387 */ /* 0x0001e80000100800 */
[----:B------:R0:W-:Y:S01]  /*4d30*/  STL [R1+0x5c], RZ ;  /* 0x00005cff01007387 */ /* 0x0001e20000100800 */
[----:B------:R-:W-:Y:S01]  /*4d40*/  SHF.R.U32.HI R6, RZ, 0x3, R6 ;  /* 0x00000003ff067819 */ /* 0x000fe20000011606 */
[----:B------:R-:W-:-:S02]  /*4d50*/  ULDC UR4, c[0x0][0x18c] ;  /* 0x0000630000047ab9 */ /* 0x000fc40000000800 */
[----:B------:R-:W-:Y:S01]  /*4d60*/  USHF.L.U32 UR4, UR4, 0x7, URZ ;  /* 0x0000000704047899 */ /* 0x000fe2000800063f */
[C---:B------:R-:W-:Y:S02]  /*4d70*/  LOP3.LUT R6, R4.reuse, R6, RZ, 0x3c, !PT ;  /* 0x0000000604067212 */ /* 0x040fe400078e3cff */
[C---:B------:R-:W-:Y:S01]  /*4d80*/  LOP3.LUT R7, R4.reuse, 0x10, RZ, 0x3c, !PT ;  /* 0x0000001004077812 */ /* 0x040fe200078e3cff */
[----:B------:R-:W-:Y:S01]  /*4d90*/  USHF.R.S32.HI UR5, URZ, 0x1f, UR4 ;  /* 0x0000001f3f057899 */ /* 0x000fe20008011404 */
[C---:B------:R-:W-:Y:S02]  /*4da0*/  LOP3.LUT R3, R4.reuse, 0x20, RZ, 0x3c, !PT ;  /* 0x0000002004037812 */ /* 0x040fe400078e3cff */
[C---:B------:R-:W-:Y:S02]  /*4db0*/  LOP3.LUT R7, R4.reuse, 0x40, RZ, 0x3c, !PT ;  /* 0x0000004004077812 */ /* 0x040fe400078e3cff */
[C---:B------:R-:W-:Y:S02]  /*4dc0*/  LOP3.LUT R3, R4.reuse, 0x50, RZ, 0x3c, !PT ;  /* 0x0000005004037812 */ /* 0x040fe400078e3cff */
[----:B------:R-:W-:-:S02]  /*4dd0*/  LOP3.LUT R4, R4, 0x70, RZ, 0x3c, !PT ;  /* 0x0000007004047812 */ /* 0x000fc400078e3cff */
[----:B------:R-:W-:Y:S01]  /*4de0*/  LOP3.LUT R3, R6, 0x40, RZ, 0x3c, !PT ;  /* 0x0000004006037812 */ /* 0x000fe200078e3cff */
[----:B------:R-:W-:Y:S02]  /*4df0*/  USHF.L.U32 UR8, UR4, 0x1, URZ ;  /* 0x0000000104087899 */ /* 0x000fe4000800063f */
[----:B------:R-:W-:Y:S01]  /*4e00*/  USHF.L.U64.HI UR5, UR4, 0x1, UR5 ;  /* 0x0000000104057899 */ /* 0x000fe20008010205 */
[----:B--2---:R-:W-:-:S05]  /*4e10*/  LOP3.LUT R2, R5, 0x40, RZ, 0x3c, !PT ;  /* 0x0000004005027812 */ /* 0x004fca00078e3cff */
[----:B------:R0:W-:Y:S04]  /*4e20*/  STL [R1+0x778], R2 ;  /* 0x0007780201007387 */ /* 0x0001e80000100800 */
.L_x_2:
[----:B------:R1:W-:Y:S04]  /*4e30*/  STL [R1+0x128c], R11 ;  /* 0x00128c0b01007387 */ /* 0x0003e80000100800 */
[----:B-----5:R-:W2:Y:S04]  /*4e40*/  LDL R3, [R1+0x1f8] ;  /* 0x0001f80001037983 */ /* 0x020ea80000100800 */
[----:B0-----:R-:W2:Y:S04]  /*4e50*/  LDL R2, [R1+0x1fc] ;  /* 0x0001fc0001027983 */ /* 0x001ea80000100800 */
[----:B-1----:R-:W3:Y:S04]  /*4e60*/  LDL R11, [R1+0x2d8] ;  /* 0x0002d800010b7983 */ /* 0x002ee80000100800 */
[----:B------:R-:W-:Y:S04]  /*4e70*/  STL [R1+0x1274], R10 ;  /* 0x0012740a01007387 */ /* 0x000fe80000100800 */
[----:B------:R-:W-:Y:S04]  /*4e80*/  STL [R1+0x1280], R10 ;  /* 0x0012800a01007387 */ /* 0x000fe80000100800 */
[----:B------:R0:W-:Y:S04]  /*4e90*/  STL [R1+0x1288], R10 ;  /* 0x0012880a01007387 */ /* 0x0001e80000100800 */
[----:B------:R-:W-:Y:S04]  /*4ea0*/  STL [R1+0x125c], R8 ;  /* 0x00125c0801007387 */ /* 0x000fe80000100800 */
        /* <DEDUP_REMOVED lines=96> */
[----:B------:R-:W-:Y:S01]  /*54b0*/  STL [R1+0x10f8], R18 ;  /* 0x0010f81201007387 */ /* 0x000fe20000100800 */
[----:B------:R-:W-:-:S03]  /*54c0*/  IMAD.MOV.U32 R4, RZ, RZ, c[0x0][0x180] ;  /* 0x00006000ff047624 */ /* 0x000fc600078e00ff */
[----:B------:R-:W-:Y:S04]  /*54d0*/  STL [R1+0x10f4], R17 ;  /* 0x0010f41101007387 */ /* 0x000fe80000100800 */
[----:B------:R-:W-:Y:S04]  /*54e0*/  STL [R1+0x10f0], R16 ;  /* 0x0010f01001007387 */ /* 0x000fe80000100800 */
[----:B------:R-:W-:Y:S04]  /*54f0*/  STL [R1+0x10ec], R15 ;  /* 0x0010ec0f01007387 */ /* 0x000fe80000100800 */
[----:B------:R-:W-:Y:S01]  /*5500*/  STL [R1+0x10e8], R14 ;  /* 0x0010e80e01007387 */ /* 0x000fe20000100800 */
[----:B---3--:R-:W-:-:S03]  /*5510*/  IMAD R4, R11, -0x80, R4 ;  /* 0xffffff800b047824 */ /* 0x008fc600078e0204 */
[----:B------:R-:W-:Y:S04]  /*5520*/  STL [R1+0x10e4], R13 ;  /* 0x0010e40d01007387 */ /* 0x000fe80000100800 */
[----:B------:R-:W-:Y:S04]  /*5530*/  STL [R1+0x10e0], R12 ;  /* 0x0010e00c01007387 */ /* 0x000fe80000100800 */
[----:B-----5:R-:W-:Y:S04]  /*5540*/  STL [R1+0x1070], R28 ;  /* 0x0010701c01007387 */ /* 0x020fe80000100800 */
[----:B------:R-:W-:Y:S04]  /*5550*/  STL [R1+0x8a0], R0 ;  /* 0x0008a00001007387 */ /* 0x000fe80000100800 */
[----:B------:R-:W3:Y:S01]  /*5560*/  LDL.LU R11, [R1+0x128c] ;  /* 0x00128c00010b7983 */ /* 0x000ee20000300800 */
[----:B------:R-:W-:-:S02]  /*5570*/  ISETP.GT.AND P0, PT, R4, RZ, PT ;  /* 0x000000ff0400720c */ /* 0x000fc40003f04270 */
[----:B------:R-:W-:Y:S02]  /*5580*/  ISETP.GT.AND P1, PT, R4, 0x1, PT ;  /* 0x000000010400780c */ /* 0x000fe40003f24270 */
[----:B---3--:R-:W-:-:S09]  /*5590*/  PRMT R11, RZ, 0x7610, R11 ;  /* 0x00007610ff0b7816 */ /* 0x008fd2000000000b */
[----:B--2---:R1:W2:Y:S04]  /*55a0*/  @P0 LDG.E.U16 R11, [R2.64] ;  /* 0x00000006020b0981 */ /* 0x0042a8000c1e1500 */
[----:B-1----:R-:W3:Y:S04]  /*55b0*/  LDL R2, [R1+0x6d0] ;  /* 0x0006d00001027983 */ /* 0x002ee80000100800 */
[----:B------:R-:W3:Y:S01]  /*55c0*/  LDL R3, [R1+0x6d4] ;  /* 0x0006d40001037983 */ /* 0x000ee20000100800 */
[----:B0-----:R-:W-:Y:S02]  /*55d0*/  PRMT R10, RZ, 0x7610, R10 ;  /* 0x00007610ff0a7816 */ /* 0x001fe4000000000a */
[----:B---3--:R-:W-:-:S04]  /*55e0*/  @P1 LOP3.LUT R3, R3, R2, RZ, 0x3c, !PT ;  /* 0x0000000203031212 */ /* 0x008fc800078e3cff */
[----:B------:R-:W-:-:S04]  /*55f0*/  @P1 LOP3.LUT R2, R3, R2, RZ, 0x3c, !PT ;  /* 0x0000000203021212 */ /* 0x000fc800078e3cff */
[----:B------:R-:W-:-:S05]  /*5600*/  @P1 LOP3.LUT R3, R3, R2, RZ, 0x3c, !PT ;  /* 0x0000000203031212 */ /* 0x000fca00078e3cff */
[----:B------:R-:W3:Y:S01]  /*5610*/  @P1 LDG.E.U16 R10, [R2.64] ;  /* 0x00000006020a1981 */ /* 0x000ee2000c1e1500 */
[----:B------:R-:W-:-:S03]  /*5620*/  ISETP.GT.AND P2, PT, R4, 0x2, PT ;  /* 0x000000020400780c */ /* 0x000fc60003f44270 */
[----:B---3--:R0:W-:Y:S04]  /*5630*/  STL [R1+0x2d4], R10 ;  /* 0x0002d40a01007387 */ /* 0x0081e80000100800 */
[----:B0-----:R-:W3:Y:S04]  /*5640*/  LDL.LU R10, [R1+0x1288] ;  /* 0x00128800010a7983 */ /* 0x001ee80000300800 */
[----:B------:R-:W4:Y:S04]  /*5650*/  LDL R2, [R1+0x6c8] ;  /* 0x0006c80001027983 */ /* 0x000f280000100800 */
[----:B------:R-:W4:Y:S01]  /*5660*/  LDL R3, [R1+0x6cc] ;  /* 0x0006cc0001037983 */ /* 0x000f220000100800 */
[----:B------:R-:W-:-:S02]  /*5670*/  PRMT R8, RZ, 0x7610, R8 ;  /* 0x00007610ff087816 */ /* 0x000fc40000000008 */
[----:B----4-:R-:W-:-:S04]  /*5680*/  @P2 LOP3.LUT R3, R3, R2, RZ, 0x3c, !PT ;  /* 0x0000000203032212 */ /* 0x010fc800078e3cff */
[----:B------:R-:W-:-:S04]  /*5690*/  @P2 LOP3.LUT R2, R3, R2, RZ, 0x3c, !PT ;  /* 0x0000000203022212 */ /* 0x000fc800078e3cff */
[----:B------:R-:W-:-:S05]  /*56a0*/  @P2 LOP3.LUT R3, R3, R2, RZ, 0x3c, !PT ;  /* 0x0000000203032212 */ /* 0x000fca00078e3cff */
[----:B------:R-:W4:Y:S01]  /*56b0*/  @P2 LDG.E.U16 R8, [R2.64] ;  /* 0x0000000602082981 */ /* 0x000f22000c1e1500 */
[----:B------:R-:W-:-:S03]  /*56c0*/  ISETP.GT.AND P3, PT, R4, 0x3, PT ;  /* 0x000000030400780c */ /* 0x000fc60003f64270 */
[----:B----4-:R0:W-:Y:S04]  /*56d0*/  STL [R1+0x2d0], R8 ;  /* 0x0002d00801007387 */ /* 0x0101e80000100800 */
[----:B0-----:R-:W4:Y:S04]  /*56e0*/  LDL.LU R8, [R1+0x1284] ;  /* 0x0012840001087983 */ /* 0x001f280000300800 */
[----:B------:R-:W2:Y:S04]  /*56f0*/  LDL R2, [R1+0x6c0] ;  /* 0x0006c00001027983 */ /* 0x000ea80000100800 */
[----:B------:R-:W2:Y:S01]  /*5700*/  LDL R3, [R1+0x6c4] ;  /* 0x0006c40001037983 */ /* 0x000ea20000100800 */
[----:B---3--:R-:W-:-:S02]  /*5710*/  PRMT R10, RZ, 0x7610, R10 ;  /* 0x00007610ff0a7816 */ /* 0x008fc4000000000a */
[----:B--2---:R-:W-:-:S04]  /*5720*/  @P3 LOP3.LUT R3, R3, R2, RZ, 0x3c, !PT ;  /* 0x0000000203033212 */ /* 0x004fc800078e3cff */
[----:B------:R-:W-:-:S04]  /*5730*/  @P3 LOP3.LUT R2, R3, R2, RZ, 0x3c, !PT ;  /* 0x0000000203023212 */ /* 0x000fc800078e3cff */
[----:B------:R-:W-:-:S05]  /*5740*/  @P3 LOP3.LUT R3, R3, R2, RZ, 0x3c, !PT ;  /* 0x0000000203033212 */ /* 0x000fca00078e3cff */
[----:B------:R-:W2:Y:S01]  /*5750*/  @P3 LDG.E.U16 R10, [R2.64] ;  /* 0x00000006020a3981 */ /* 0x000ea2000c1e1500 */
[----:B------:R-:W-:-:S03]  /*5760*/  ISETP.GT.AND P4, PT, R4, 0x4, PT ;  /* 0x000000040400780c */ /* 0x000fc60003f84270 */
[----:B--2---:R0:W-:Y:S04]  /*5770*/  STL [R1+0x2cc], R10 ;  /* 0x0002cc0a01007387 */ /* 0x0041e80000100800 */
[----:B0-----:R-:W2:Y:S04]  /*5780*/  LDL.LU R10, [R1+0x1280] ;  /* 0x00128000010a7983 */ /* 0x001ea80000300800 */
[----:B------:R-:W3:Y:S04]  /*5790*/  LDL R2, [R1+0x6b8] ;  /* 0x0006b80001027983 */ /* 0x000ee80000100800 */
[----:B------:R-:W3:Y:S01]  /*57a0*/  LDL R3, [R1+0x6bc] ;  /* 0x0006bc0001037983 */ /* 0x000ee20000100800 */
[----:B------:R-:W-:-:S02]  /*57b0*/  PRMT R6, RZ, 0x7610, R6 ;  /* 0x00007610ff067816 */ /* 0x000fc40000000006 */
[----:B---3--:R-:W-:-:S04]  /*57c0*/  @P4 LOP3.LUT R3, R3, R2, RZ, 0x3c, !PT ;  /* 0x0000000203034212 */ /* 0x008fc800078e3cff */
[----:B------:R-:W-:-:S04]  /*57d0*/  @P4 LOP3.LUT R2, R3, R2, RZ, 0x3c, !PT ;  /* 0x0000000203024212 */ /* 0x000fc800078e3cff */
[----:B------:R-:W-:-:S05]  /*57e0*/  @P4 LOP3.LUT R3, R3, R2, RZ, 0x3c, !PT ;  /* 0x0000000203034212 */ /* 0x000fca00078e3cff */
[----:B------:R-:W3:Y:S01]  /*57f0*/  @P4 LDG.E.U16 R6, [R2.64] ;  /* 0x0000000602064981 */ /* 0x000ee2000c1e1500 */
[----:B------:R-:W-:-:S03]  /*5800*/  ISETP.GT.AND P5, PT, R4, 0x5, PT ;  /* 0x000000050400780c */ /* 0x000fc60003fa4270 */
[----:B---3--:R0:W-:Y:S04]  /*5810*/  STL [R1+0x2c8], R6 ;  /* 0x0002c80601007387 */ /* 0x0081e80000100800 */
[----:B0-----:R-:W3:Y:S04]  /*5820*/  LDL.LU R6, [R1+0x127c] ;  /* 0x00127c0001067983 */ /* 0x001ee80000300800 */
[----:B------:R-:W2:Y:S04]  /*5830*/  LDL R2, [R1+0x6b0] ;  /* 0x0006b00001027983 */ /* 0x000ea80000100800 */
[----:B------:R-:W2:Y:S01]  /*5840*/  LDL R3, [R1+0x6b4] ;  /* 0x0006b40001037983 */ /* 0x000ea20000100800 */
[----:B----4-:R-:W-:-:S02]  /*5850*/  PRMT R8, RZ, 0x7610, R8 ;  /* 0x00007610ff087816 */ /* 0x010fc40000000008 */
[----:B--2---:R-:W-:-:S04]  /*5860*/  @P5 LOP3.LUT R3, R3, R2, RZ, 0x3c, !PT ;  /* 0x0000000203035212 */ /* 0x004fc800078e3cff */
[----:B------:R-:W-:-:S04]  /*5870*/  @P5 LOP3.LUT R2, R3, R2, RZ, 0x3c, !PT ;  /* 0x0000000203025212 */ /* 0x000fc800078e3cff */
[----:B------:R-:W-:-:S05]  /*5880*/  @P5 LOP3.LUT R3, R3, R2, RZ, 0x3c, !PT ;  /* 0x0000000203035212 */ /* 0x000fca00078e3cff */
[----:B------:R-:W2:Y:S01]  /*5890*/  @P5 LDG.E.U16 R8, [R2.64] ;  /* 0x0000000602085981 */ /* 0x000ea2000c1e1500 */
[----:B------:R-:W-:-:S03]  /*58a0*/  ISETP.GT.AND P6, PT, R4, 0x6, PT ;  /* 0x000000060400780c */ /* 0x000fc60003fc4270 */
[----:B--2---:R0:W-:Y:S04]  /*58b0*/  STL [R1+0x2c4], R8 ;  /* 0x0002c40801007387 */ /* 0x0041e80000100800 */
[----:B0-----:R-:W2:Y:S04]  /*58c0*/  LDL.LU R8, [R1+0x1278] ;  /* 0x0012780001087983 */ /* 0x001ea80000300800 */
        /* <DEDUP_REMOVED lines=10> */
[----:B------:R-:W3:Y:S04]  /*5970*/  LDL R2, [R1+0x6a0] ;  /* 0x0006a00001027983 */ /* 0x000ee80000100800 */
[----:B------:R-:W3:Y:S01]  /*5980*/  LDL R3, [R1+0x6a4] ;  /* 0x0006a40001037983 */ /* 0x000ee20000100800 */
[----:B--2---:R-:W-:-:S02]  /*5990*/  PRMT R8, RZ, 0x7610, R8 ;  /* 0x00007610ff087816 */ /* 0x004fc40000000008 */
[----:B---3--:R-:W-:-:S04]  /*59a0*/  @P1 LOP3.LUT R3, R3, R2, RZ, 0x3c, !PT ;  /* 0x0000000203031212 */ /* 0x008fc800078e3cff */
        /* <DEDUP_REMOVED lines=8> */
[----:B----4-:R-:W-:-:S02]  /*5a30*/  PRMT R10, RZ, 0x7610, R10 ;  /* 0x00007610ff0a7816 */ /* 0x010fc4000000000a */
[----:B---3--:R-:W-:-:S04]  /*5a40*/  @P0 LOP3.LUT R3, R3, R2, RZ, 0x3c, !PT ;  /* 0x0000000203030212 */ /* 0x008fc800078e3cff */
[----:B------:R-:W-:-:S04]  /*5a50*/  @P0 LOP3.LUT R2, R3, R2, RZ, 0x3c, !PT ;  /* 0x0000000203020212 */ /* 0x000fc800078e3cff */
[----:B------:R-:W-:-:S05]  /*5a60*/  @P0 LOP3.LUT R3, R3, R2, RZ, 0x3c, !PT ;  /* 0x0000000203030212 */ /* 0x000fca00078e3cff */
[----:B------:R0:W3:Y:S04]  /*5a70*/  @P0 LDG.E.U16 R10, [R2.64] ;  /* 0x00000006020a0981 */ /* 0x0000e8000c1e1500 */
[----:B0-----:R-:W4:Y:S04]  /*5a80*/  LDL R2, [R1+0x690] ;  /* 0x0006900001027983 */ /* 0x001f280000100800 */
[----:B------:R-:W4:Y:S01]  /*5a90*/  LDL R3, [R1+0x694] ;  /* 0x0006940001037983 */ /* 0x000f220000100800 */
[----:B------:R-:W-:Y:S02]  /*5aa0*/  ISETP.GT.AND P2, PT, R4, 0x9, PT ;  /* 0x000000090400780c */ /* 0x000fe40003f44270 */
[----:B------:R-:W-:-:S11]  /*5ab0*/  PRMT R5, RZ, 0x7610, R5 ;  /* 0x00007610ff057816 */ /* 0x000fd60000000005 */
        /* <DEDUP_REMOVED lines=9> */
[----:B------:R-:W-:-:S02]  /*5b50*/  PRMT R6, RZ, 0x7610, R6 ;  /* 0x00007610ff067816 */ /* 0x000fc40000000006 */
[----:B--2---:R-:W-:-:S04]  /*5b60*/  @P3 LOP3.LUT R3, R3, R2, RZ, 0x3c, !PT ;  /* 0x0000000203033212 */ /* 0x004fc800078e3cff */
[----:B------:R-:W-:-:S04]  /*5b70*/  @P3 LOP3.LUT R2, R3, R2, RZ, 0x3c, !PT ;  /* 0x0000000203023212 */ /* 0x000fc800078e3cff */
[----:B------:R-:W-:-:S05]  /*5b80*/  @P3 LOP3.LUT R3, R3, R2, RZ, 0x3c, !PT ;  /* 0x0000000203033212 */ /* 0x000fca00078e3cff */
[----:B------:R-:W2:Y:S01]  /*5b90*/  @P3 LDG.E.U16 R6, [R2.64] ;  /* 0x0000000602063981 */ /* 0x000ea2000c1e1500 */
[----:B------:R-:W-:-:S03]  /*5ba0*/  ISETP.GT.AND P4, PT, R4, 0xb, PT ;  /* 0x0000000b0400780c */ /* 0x000fc60003f84270 */
[----:B--2---:R0:W-:Y:S04]  /*5bb0*/  STL [R1+0x2b4], R6 ;  /* 0x0002b40601007387 */ /* 0x0041e80000100800 */
[----:B0-----:R-:W2:Y:S04]  /*5bc0*/  LDL.LU R6, [R1+0x1268] ;  /* 0x0012680001067983 */ /* 0x001ea80000300800 */
        /* <DEDUP_REMOVED lines=56> */
[----:B------:R0:W2:Y:S04]  /*5f50*/  @P4 LDG.E.U16 R8, [R2.64] ;  /* 0x0000000602084981 */ /* 0x0000a8000c1e1500 */
[----:B0-----:R-:W2:Y:S04]  /*5f60*/  LDL R2, [R1+0x650] ;  /* 0x0006500001027983 */ /* 0x001ea80000100800 */
[----:B------:R-:W2:Y:S01]  /*5f70*/  LDL R3, [R1+0x654] ;  /* 0x0006540001037983 */ /* 0x000ea20000100800 */
[----:B------:R-:W-:Y:S02]  /*5f80*/  ISETP.GT.AND P1, PT, R4, 0x11, PT ;  /* 0x000000110400780c */ /* 0x000fe40003f24270 */
[----:B------:R-:W-:-:S11]  /*5f90*/  PRMT R5, RZ, 0x7610, R5 ;  /* 0x00007610ff057816 */ /* 0x000fd60000000005 */
        /* <DEDUP_REMOVED lines=69> */
[----:B--2---:R-:W-:-:S02]  /*63f0*/  PRMT R6, RZ, 0x7610, R6 ;  /* 0x00007610ff067816 */ /* 0x004fc40000000006 */
[----:B---3--:R-:W-:-:S04]  /*6400*/  @P2 LOP3.LUT R3, R3, R2, RZ, 0x3c, !PT ;  /* 0x0000000203032212 */ /* 0x008fc800078e3cff */
[----:B------:R-:W-:-:S04]  /*6410*/  @P2 LOP3.LUT R2, R3, R2, RZ, 0x3c, !PT ;  /* 0x0000000203022212 */ /* 0x000fc800078e3cff */
[----:B------:R-:W-:-:S05]  /*6420*/  @P2 LOP3.LUT R3, R3, R2, RZ, 0x3c, !PT ;  /* 0x0000000203032212 */ /* 0x000fca00078e3cff */
[----:B------:R0:W2:Y:S04]  /*6430*/  @P2 LDG.E.U16 R6, [R2.64] ;  /* 0x0000000602062981 */ /* 0x0000a8000c1e1500 */
[----:B0-----:R-:W3:Y:S04]  /*6440*/  LDL R2, [R1+0x610] ;  /* 0x0006100001027983 */ /* 0x001ee80000100800 */
[----:B------:R-:W3:Y:S01]  /*6450*/  LDL R3, [R1+0x614] ;  /* 0x0006140001037983 */ /* 0x000ee20000100800 */
[----:B------:R-:W-:Y:S02]  /*6460*/  ISETP.GT.AND P3, PT, R4, 0x19, PT ;  /* 0x000000190400780c */ /* 0x000fe40003f64270 */
[----:B----4-:R-:W-:-:S11]  /*6470*/  PRMT R7, RZ, 0x7610, R7 ;  /* 0x00007610ff077816 */ /* 0x010fd60000000007 */
        /* <DEDUP_REMOVED lines=69> */
[----:B---3--:R-:W-:-:S02]  /*68d0*/  PRMT R5, RZ, 0x7610, R5 ;  /* 0x00007610ff057816 */ /* 0x008fc40000000005 */
[----:B--2---:R-:W-:-:S04]  /*68e0*/  @P1 LOP3.LUT R3, R3, R2, RZ, 0x3c, !PT ;  /* 0x0000000203031212 */ /* 0x004fc800078e3cff */
[----:B------:R-:W-:-:S04]  /*68f0*/  @P1 LOP3.LUT R2, R3, R2, RZ, 0x3c, !PT ;  /* 0x0000000203021212 */ /* 0x000fc800078e3cff */
[----:B------:R-:W-:-:S05]  /*6900*/  @P1 LOP3.LUT R3, R3, R2, RZ, 0x3c, !PT ;  /* 0x0000000203031212 */ /* 0x000fca00078e3cff */
[----:B------:R0:W2:Y:S04]  /*6910*/  @P1 LDG.E.U16 R5, [R2.64] ;  /* 0x0000000602051981 */ /* 0x0000a8000c1e1500 */
[----:B0-----:R-:W3:Y:S04]  /*6920*/  LDL R2, [R1+0x5d0] ;  /* 0x0005d00001027983 */ /* 0x001ee80000100800 */
[----:B------:R-:W3:Y:S01]  /*6930*/  LDL R3, [R1+0x5d4] ;  /* 0x0005d40001037983 */ /* 0x000ee20000100800 */
[----:B------:R-:W-:Y:S02]  /*6940*/  ISETP.GT.AND P0, PT, R4, 0x21, PT ;  /* 0x000000210400780c */ /* 0x000fe40003f04270 */
[----:B------:R-:W-:-:S11]  /*6950*/  PRMT R7, RZ, 0x7610, R7 ;  /* 0x00007610ff077816 */ /* 0x000fd60000000007 */
        /* <DEDUP_REMOVED lines=29> */
[----:B---3--:R-:W-:-:S02]  /*6b30*/  PRMT R7, RZ, 0x7610, R7 ;  /* 0x00007610ff077816 */ /* 0x008fc40000000007 */
[----:B----4-:R-:W-:-:S04]  /*6b40*/  @P4 LOP3.LUT R3, R3, R2, RZ, 0x3c, !PT ;  /* 0x0000000203034212 */ /* 0x010fc800078e3cff */
        /* <DEDUP_REMOVED lines=8> */
[----:B--2---:R-:W-:-:S02]  /*6bd0*/  PRMT R9, RZ, 0x7610, R9 ;  /* 0x00007610ff097816 */ /* 0x004fc40000000009 */
[----:B----4-:R-:W-:-:S04]  /*6be0*/  @P1 LOP3.LUT R3, R3, R2, RZ, 0x3c, !PT ;  /* 0x0000000203031212 */ /* 0x010fc800078e3cff */
        /* <DEDUP_REMOVED lines=112> */
[----:B------:R0:W2:Y:S04]  /*72f0*/  @P0 LDG.E.U16 R7, [R2.64] ;  /* 0x0000000602070981 */ /* 0x0000a8000c1e1500 */
        /* <DEDUP_REMOVED lines=465> */
[----:B------:R0:W3:Y:S04]  /*9010*/  @P3 LDG.E.U16 R0, [R2.64] ;  /* 0x0000000602003981 */ /* 0x0000e8000c1e1500 */
[----:B0-----:R-:W2:Y:S04]  /*9020*/  LDL R2, [R1+0x3d8] ;  /* 0x0003d80001027983 */ /* 0x001ea80000100800 */
[----:B------:R-:W2:Y:S01]  /*9030*/  LDL R3, [R1+0x3dc] ;  /* 0x0003dc0001037983 */ /* 0x000ea20000100800 */
[----:B------:R-:W-:Y:S02]  /*9040*/  ISETP.GT.AND P4, PT, R4, 0x60, PT ;  /* 0x000000600400780c */ /* 0x000fe40003f84270 */
[----:B------:R-:W-:-:S11]  /*9050*/  PRMT R29, RZ, 0x7610, R29 ;  /* 0x00007610ff1d7816 */ /* 0x000fd6000000001d */
[----:B--2---:R-:W-:-:S04]  /*9060*/  @P4 LOP3.LUT R3, R3, R2, RZ, 0x3c, !PT ;  /* 0x0000000203034212 */ /* 0x004fc800078e3cff */
[----:B------:R-:W-:-:S04]  /*9070*/  @P4 LOP3.LUT R2, R3, R2, RZ, 0x3c, !PT ;  /* 0x0000000203024212 */ /* 0x000fc800078e3cff */
[----:B------:R-:W-:-:S05]  /*9080*/  @P4 LOP3.LUT R3, R3, R2, RZ, 0x3c, !PT ;  /* 0x0000000203034212 */ /* 0x000fca00078e3cff */
[----:B------:R-:W2:Y:S04]  /*9090*/  @P4 LDG.E.U16 R29, [R2.64] ;  /* 0x00000006021d4981 */ /* 0x000ea8000c1e1500 */
[----:B---3--:R-:W-:Y:S01]  /*90a0*/  STL [R1+0x1074], R0 ;  /* 0x0010740001007387 */ /* 0x008fe20000100800 */
        /* <DEDUP_REMOVED lines=138> */
[----:B------:R-:W-:Y:S01]  /*9950*/  STL [R1+0x10c4], R0 ;  /* 0x0010c40001007387 */ /* 0x000fe20000100800 */
        /* <DEDUP_REMOVED lines=18> */
[----:B------:R0:W-:Y:S04]  /*9a80*/  STL [R1+0x1078], R28 ;  /* 0x0010781c01007387 */ /* 0x0001e80000100800 */
[----:B0-----:R-:W3:Y:S04]  /*9a90*/  LDL R28, [R1+0x33c] ;  /* 0x00033c00011c7983 */ /* 0x001ee80000100800 */
[----:B--2---:R0:W-:Y:S04]  /*9aa0*/  STL [R1+0x18], R16 ;  /* 0x0000181001007387 */ /* 0x0041e80000100800 */
[----:B0-----:R-:W2:Y:S04]  /*9ab0*/  LDL.LU R16, [R1+0x10f0] ;  /* 0x0010f00001107983 */ /* 0x001ea80000300800 */
[----:B------:R-:W2:Y:S04]  /*9ac0*/  LDL R2, [R1+0x350] ;  /* 0x0003500001027983 */ /* 0x000ea80000100800 */
[----:B------:R-:W2:Y:S01]  /*9ad0*/  LDL R3, [R1+0x354] ;  /* 0x0003540001037983 */ /* 0x000ea20000100800 */
[----:B------:R-:W-:-:S02]  /*9ae0*/  ISETP.GT.AND P0, PT, R4, 0x71, PT ;  /* 0x000000710400780c */ /* 0x000fc40003f04270 */
        /* <DEDUP_REMOVED lines=25> */
[C---:B------:R-:W-:Y:S02]  /*9c80*/  ISETP.GT.AND P1, PT, R4.reuse, 0x74, PT ;  /* 0x000000740400780c */ /* 0x040fe40003f24270 */
[----:B------:R-:W-:Y:S01]  /*9c90*/  PRMT R0, RZ, 0x7610, R0 ;  /* 0x00007610ff007816 */ /* 0x000fe20000000000 */
[----:B--2---:R0:W-:Y:S04]  /*9ca0*/  STL [R1+0xc], R13 ;  /* 0x00000c0d01007387 */ /* 0x0041e80000100800 */
[----:B0-----:R-:W2:Y:S04]  /*9cb0*/  LDL.LU R13, [R1+0x10e4] ;  /* 0x0010e400010d7983 */ /* 0x001ea80000300800 */
[----:B------:R-:W2:Y:S02]  /*9cc0*/  LDL R3, [R1+0x338] ;  /* 0x0003380001037983 */ /* 0x000ea40000100800 */
[----:B---3--:R-:W-:Y:S01]  /*9cd0*/  @P1 IMAD.MOV.U32 R2, RZ, RZ, R28 ;  /* 0x000000ffff021224 */ /* 0x008fe200078e001c */
[----:B------:R-:W-:-:S02]  /*9ce0*/  ISETP.GT.AND P0, PT, R4, 0x75, PT ;  /* 0x000000750400780c */ /* 0x000fc40003f04270 */
[----:B------:R-:W-:Y:S01]  /*9cf0*/  PRMT R12, RZ, 0x7610, R12 ;  /* 0x00007610ff0c7816 */ /* 0x000fe2000000000c */
[----:B------:R-:W3:Y:S04]  /*9d00*/  LDL R28, [R1+0x31c] ;  /* 0x00031c00011c7983 */ /* 0x000ee80000100800 */
[----:B--2---:R0:W2:Y:S04]  /*9d10*/  @P1 LDG.E.U16 R0, [R2.64] ;  /* 0x0000000602001981 */ /* 0x0040a8000c1e1500 */
[----:B0-----:R-:W2:Y:S04]  /*9d20*/  LDL R2, [R1+0x330] ;  /* 0x0003300001027983 */ /* 0x001ea80000100800 */
[----:B------:R-:W2:Y:S02]  /*9d30*/  LDL R3, [R1+0x334] ;  /* 0x0003340001037983 */ /* 0x000ea40000100800 */
        /* <DEDUP_REMOVED lines=15> */
[----:B0-----:R-:W3:Y:S04]  /*9e30*/  LDL R2, [R1+0x320] ;  /* 0x0003200001027983 */ /* 0x001ee80000100800 */
[----:B------:R-:W3:Y:S01]  /*9e40*/  LDL R3, [R1+0x324] ;  /* 0x0003240001037983 */ /* 0x000ee20000100800 */
[C---:B------:R-:W-:Y:S02]  /*9e50*/  ISETP.GT.AND P0, PT, R4.reuse, 0x77, PT ;  /* 0x000000770400780c */ /* 0x040fe40003f04270 */
[----:B------:R-:W-:Y:S01]  /*9e60*/  PRMT R29, RZ, 0x7610, R29 ;  /* 0x00007610ff1d7816 */ /* 0x000fe2000000001d */
[----:B--2---:R0:W-:Y:S01]  /*9e70*/  STL [R1], R0 ;  /* 0x0000000001007387 */ /* 0x0041e20000100800 */
[----:B------:R-:W-:-:S02]  /*9e80*/  ISETP.GT.AND P1, PT, R4, 0x78, PT ;  /* 0x000000780400780c */ /* 0x000fc40003f24270 */
[----:B------:R-:W-:Y:S01]  /*9e90*/  PRMT R27, RZ, 0x7610, R27 ;  /* 0x00007610ff1b7816 */ /* 0x000fe2000000001b */
[----:B0-----:R-:W2:Y:S06]  /*9ea0*/  LDL R0, [R1+0x30c] ;  /* 0x00030c0001007983 */ /* 0x001eac0000100800 */
[----:B---3--:R-:W-:-:S04]  /*9eb0*/  @P0 LOP3.LUT R3, R3, R2, RZ, 0x3c, !PT ;  /* 0x0000000203030212 */ /* 0x008fc800078e3cff */
[----:B------:R-:W-:-:S04]  /*9ec0*/  @P0 LOP3.LUT R2, R3, R2, RZ, 0x3c, !PT ;  /* 0x0000000203020212 */ /* 0x000fc800078e3cff */
[----:B------:R-:W-:-:S05]  /*9ed0*/  @P0 LOP3.LUT R3, R3, R2, RZ, 0x3c, !PT ;  /* 0x0000000203030212 */ /* 0x000fca00078e3cff */
[----:B------:R0:W3:Y:S04]  /*9ee0*/  @P0 LDG.E.U16 R29, [R2.64] ;  /* 0x00000006021d0981 */ /* 0x0000e8000c1e1500 */
[----:B0-----:R-:W2:Y:S01]  /*9ef0*/  LDL R3, [R1+0x318] ;  /* 0x0003180001037983 */ /* 0x001ea20000100800 */
[----:B------:R-:W-:Y:S01]  /*9f00*/  @P1 IMAD.MOV.U32 R2, RZ, RZ, R28 ;  /* 0x000000ffff021224 */ /* 0x000fe200078e001c */
[C---:B------:R-:W-:Y:S02]  /*9f10*/  ISETP.GT.AND P0, PT, R4.reuse, 0x79, PT ;  /* 0x000000790400780c */ /* 0x040fe40003f04270 */
[----:B---3--:R0:W-:Y:S01]  /*9f20*/  STL [R1+0x107c], R29 ;  /* 0x00107c1d01007387 */ /* 0x0081e20000100800 */
[----:B------:R-:W-:Y:S02]  /*9f30*/  PRMT R26, RZ, 0x7610, R26 ;  /* 0x00007610ff1a7816 */ /* 0x000fe4000000001a */
[----:B----4-:R-:W-:Y:S01]  /*9f40*/  PRMT R25, RZ, 0x7610, R25 ;  /* 0x00007610ff197816 */ /* 0x010fe20000000019 */
[----:B------:R-:W3:Y:S04]  /*9f50*/  LDL R28, [R1+0x2fc] ;  /* 0x0002fc00011c7983 */ /* 0x000ee80000100800 */
[----:B--2---:R1:W2:Y:S04]  /*9f60*/  @P1 LDG.E.U16 R27, [R2.64] ;  /* 0x00000006021b1981 */ /* 0x0042a8000c1e1500 */
[----:B0-----:R-:W4:Y:S04]  /*9f70*/  LDL R29, [R1+0x2f8] ;  /* 0x0002f800011d7983 */ /* 0x001f280000100800 */
[----:B-1----:R-:W2:Y:S04]  /*9f80*/  LDL R2, [R1+0x310] ;  /* 0x0003100001027983 */ /* 0x002ea80000100800 */
[----:B------:R-:W2:Y:S01]  /*9f90*/  LDL R3, [R1+0x314] ;  /* 0x0003140001037983 */ /* 0x000ea20000100800 */
[----:B------:R-:W-:-:S02]  /*9fa0*/  ISETP.GT.AND P1, PT, R4, 0x7a, PT ;  /* 0x0000007a0400780c */ /* 0x000fc40003f24270 */
[----:B--2---:R-:W-:-:S04]  /*9fb0*/  @P0 LOP3.LUT R3, R3, R2, RZ, 0x3c, !PT ;  /* 0x0000000203030212 */ /* 0x004fc800078e3cff */
[----:B------:R-:W-:-:S04]  /*9fc0*/  @P0 LOP3.LUT R2, R3, R2, RZ, 0x3c, !PT ;  /* 0x0000000203020212 */ /* 0x000fc800078e3cff */
[----:B------:R-:W-:-:S05]  /*9fd0*/  @P0 LOP3.LUT R3, R3, R2, RZ, 0x3c, !PT ;  /* 0x0000000203030212 */ /* 0x000fca00078e3cff */
[----:B------:R0:W2:Y:S04]  /*9fe0*/  @P0 LDG.E.U16 R26, [R2.64] ;  /* 0x00000006021a0981 */ /* 0x0000a8000c1e1500 */
[----:B0-----:R-:W2:Y:S01]  /*9ff0*/  LDL R3, [R1+0x308] ;  /* 0x0003080001037983 */ /* 0x001ea20000100800 */
[----:B------:R-:W-:Y:S01]  /*a000*/  @P1 IMAD.MOV.U32 R2, RZ, RZ, R0 ;  /* 0x000000ffff021224 */ /* 0x000fe200078e0000 */
[C---:B------:R-:W-:Y:S02]  /*a010*/  ISETP.GT.AND P0, PT, R4.reuse, 0x7b, PT ;  /* 0x0000007b0400780c */ /* 0x040fe40003f04270 */
[----:B------:R-:W-:Y:S01]  /*a020*/  PRMT R24, RZ, 0x7610, R24 ;  /* 0x00007610ff187816 */ /* 0x000fe20000000018 */
[----:B------:R-:W3:Y:S04]  /*a030*/  LDL R0, [R1+0x2f4] ;  /* 0x0002f40001007983 */ /* 0x000ee80000100800 */
[----:B--2---:R0:W2:Y:S04]  /*a040*/  @P1 LDG.E.U16 R25, [R2.64] ;  /* 0x0000000602191981 */ /* 0x0040a8000c1e1500 */
[----:B0-----:R-:W2:Y:S04]  /*a050*/  LDL R2, [R1+0x300] ;  /* 0x0003000001027983 */ /* 0x001ea80000100800 */
[----:B------:R-:W2:Y:S01]  /*a060*/  LDL R3, [R1+0x304] ;  /* 0x0003040001037983 */ /* 0x000ea20000100800 */
[----:B------:R-:W-:-:S02]  /*a070*/  ISETP.GT.AND P1, PT, R4, 0x7c, PT ;  /* 0x0000007c0400780c */ /* 0x000fc40003f24270 */
[----:B------:R-:W-:Y:S02]  /*a080*/  PRMT R23, RZ, 0x7610, R23 ;  /* 0x00007610ff177816 */ /* 0x000fe40000000017 */
[----:B--2---:R-:W-:-:S04]  /*a090*/  @P0 LOP3.LUT R3, R3, R2, RZ, 0x3c, !PT ;  /* 0x0000000203030212 */ /* 0x004fc800078e3cff */
[----:B------:R-:W-:-:S04]  /*a0a0*/  @P0 LOP3.LUT R2, R3, R2, RZ, 0x3c, !PT ;  /* 0x0000000203020212 */ /* 0x000fc800078e3cff */
[----:B------:R-:W-:-:S05]  /*a0b0*/  @P0 LOP3.LUT R3, R3, R2, RZ, 0x3c, !PT ;  /* 0x0000000203030212 */ /* 0x000fca00078e3cff */
[----:B------:R3:W2:Y:S02]  /*a0c0*/  @P0 LDG.E.U16 R24, [R2.64] ;  /* 0x0000000602180981 */ /* 0x0006a4000c1e1500 */
[----:B---3--:R-:W-:Y:S02]  /*a0d0*/  @P1 IMAD.MOV.U32 R2, RZ, RZ, R28 ;  /* 0x000000ffff021224 */ /* 0x008fe400078e001c */
[----:B----4-:R-:W-:-:S05]  /*a0e0*/  @P1 IMAD.MOV.U32 R3, RZ, RZ, R29 ;  /* 0x000000ffff031224 */ /* 0x010fca00078e001d */
[----:B------:R0:W3:Y:S04]  /*a0f0*/  @P1 LDG.E.U16 R23, [R2.64] ;  /* 0x0000000602171981 */ /* 0x0000e8000c1e1500 */
[----:B------:R1:W-:Y:S04]  /*a100*/  STL [R1+0x10d4], R25 ;  /* 0x0010d41901007387 */ /* 0x0003e80000100800 */
[----:B-1----:R-:W4:Y:S04]  /*a110*/  LDL R25, [R1+0x2ec] ;  /* 0x0002ec0001197983 */ /* 0x002f280000100800 */
[----:B--2---:R1:W-:Y:S04]  /*a120*/  STL [R1+0x10d8], R24 ;  /* 0x0010d81801007387 */ /* 0x0043e80000100800 */
[----:B0-----:R-:W2:Y:S04]  /*a130*/  LDL R3, [R1+0x2f0] ;  /* 0x0002f00001037983 */ /* 0x001ea80000100800 */
[----:B------:R-:W4:Y:S04]  /*a140*/  LDL R29, [R1+0x2e0] ;  /* 0x0002e000011d7983 */ /* 0x000f280000100800 */
[----:B-1----:R-:W4:Y:S04]  /*a150*/  LDL R24, [R1+0x2e4] ;  /* 0x0002e40001187983 */ /* 0x002f280000100800 */
[----:B---3--:R0:W-:Y:S01]  /*a160*/  STL [R1+0x10cc], R23 ;  /* 0x0010cc1701007387 */ /* 0x0081e20000100800 */
[----:B------:R-:W-:-:S03]  /*a170*/  ISETP.GT.AND P0, PT, R4, 0x7d, PT ;  /* 0x0000007d0400780c */ /* 0x000fc60003f04270 */
[----:B0-----:R-:W3:Y:S01]  /*a180*/  LDL R23, [R1+0x2e8] ;  /* 0x0002e80001177983 */ /* 0x001ee20000100800 */
[----:B------:R-:W-:-:S09]  /*a190*/  PRMT R22, RZ, 0x7610, R22 ;  /* 0x00007610ff167816 */ /* 0x000fd20000000016 */
[----:B------:R-:W-:Y:S01]  /*a1a0*/  @P0 IMAD.MOV.U32 R2, RZ, RZ, R0 ;  /* 0x000000ffff020224 */ /* 0x000fe200078e0000 */
[----:B------:R-:W-:Y:S01]  /*a1b0*/  ISETP.GT.AND P1, PT, R4, 0x7e, PT ;  /* 0x0000007e0400780c */ /* 0x000fe20003f24270 */
[----:B------:R-:W0:Y:S04]  /*a1c0*/  S2R R28, SR_TID.X ;  /* 0x00000000001c7919 */ /* 0x000e280000002100 */
[----:B--2---:R4:W2:Y:S01]  /*a1d0*/  @P0 LDG.E.U16 R22, [R2.64] ;  /* 0x0000000602160981 */ /* 0x0048a2000c1e1500 */
[----:B------:R-:W-:-:S07]  /*a1e0*/  PRMT R21, RZ, 0x7610, R21 ;  /* 0x00007610ff157816 */ /* 0x000fce0000000015 */
[----:B----4-:R-:W-:Y:S02]  /*a1f0*/  @P1 IMAD.MOV.U32 R2, RZ, RZ, R25 ;  /* 0x000000ffff021224 */ /* 0x010fe400078e0019 */
[----:B---3--:R-:W-:-:S05]  /*a200*/  @P1 IMAD.MOV.U32 R3, RZ, RZ, R23 ;  /* 0x000000ffff031224 */ /* 0x008fca00078e0017 */
[----:B------:R1:W3:Y:S01]  /*a210*/  @P1 LDG.E.U16 R21, [R2.64] ;  /* 0x0000000602151981 */ /* 0x0002e2000c1e1500 */
[----:B0-----:R-:W-:-:S04]  /*a220*/  LOP3.LUT R0, R28, 0x7f, RZ, 0xc0, !PT ;  /* 0x0000007f1c007812 */ /* 0x001fc800078ec0ff */
[----:B------:R-:W-:Y:S02]  /*a230*/  ISETP.GE.AND P0, PT, R0, R4, PT ;  /* 0x000000040000720c */ /* 0x000fe40003f06270 */
[----:B------:R-:W-:Y:S01]  /*a240*/  ISETP.GT.AND P2, PT, R4, 0x7f, PT ;  /* 0x0000007f0400780c */ /* 0x000fe20003f44270 */
[----:B--2---:R0:W-:Y:S04]  /*a250*/  STL [R1+0x10d0], R22 ;  /* 0x0010d01601007387 */ /* 0x0041e80000100800 */
[----:B------:R-:W2:Y:S04]  /*a260*/  LDL R28, [R1+0x72c] ;  /* 0x00072c00011c7983 */ /* 0x000ea80000100800 */
[----:B------:R-:W4:Y:S01]  /*a270*/  LDL R0, [R1+0x730] ;  /* 0x0007300001007983 */ /* 0x000f220000100800 */
[----:B------:R-:W-:-:S03]  /*a280*/  PRMT R20, RZ, 0x7610, R20 ;  /* 0x00007610ff147816 */ /* 0x000fc60000000014 */
[----:B-1----:R-:W-:Y:S01]  /*a290*/  @P2 IMAD.MOV.U32 R2, RZ, RZ, R24 ;  /* 0x000000ffff022224 */ /* 0x002fe200078e0018 */
[----:B------:R-:W4:Y:S01]  /*a2a0*/  LDL R25, [R1+0x724] ;  /* 0x0007240001197983 */ /* 0x000f220000100800 */
[----:B------:R-:W-:-:S03]  /*a2b0*/  @P2 IMAD.MOV.U32 R3, RZ, RZ, R29 ;  /* 0x000000ffff032224 */ /* 0x000fc600078e001d */
[----:B------:R-:W4:Y:S04]  /*a2c0*/  LDL R4, [R1+0x728] ;  /* 0x0007280001047983 */ /* 0x000f280000100800 */
[----:B------:R2:W4:Y:S04]  /*a2d0*/  @P2 LDG.E.U16 R20, [R2.64] ;  /* 0x0000000602142981 */ /* 0x000528000c1e1500 */
[----:B---3--:R1:W-:Y:S04]  /*a2e0*/  STL [R1+0x1088], R21 ;  /* 0x0010881501007387 */ /* 0x0083e80000100800 */
[----:B------:R-:W3:Y:S04]  /*a2f0*/  LDL R24, [R1+0x71c] ;  /* 0x00071c0001187983 */ /* 0x000ee80000100800 */
[----:B------:R-:W3:Y:S01]  /*a300*/  LDL R23, [R1+0x720] ;  /* 0x0007200001177983 */ /* 0x000ee20000100800 */
[----:B------:R-:W-:-:S02]  /*a310*/  PRMT R19, RZ, 0x7610, R19 ;  /* 0x00007610ff137816 */ /* 0x000fc40000000013 */
[----:B------:R-:W-:Y:S01]  /*a320*/  PRMT R18, RZ, 0x7610, R18 ;  /* 0x00007610ff127816 */ /* 0x000fe20000000012 */
[----:B0-----:R-:W3:Y:S01]  /*a330*/  LDL R22, [R1+0x714] ;  /* 0x0007140001167983 */ /* 0x001ee20000100800 */
[----:B------:R-:W-:-:S03]  /*a340*/  PRMT R17, RZ, 0x7610, R17 ;  /* 0x00007610ff117816 */ /* 0x000fc60000000011 */
[----:B-1----:R-:W3:Y:S04]  /*a350*/  LDL R21, [R1+0x718] ;  /* 0x0007180001157983 */ /* 0x002ee80000100800 */
[----:B------:R-:W-:Y:S01]  /*a360*/  BAR.SYNC.DEFER_BLOCKING 0x0 ;  /* 0x0000000000007b1d */ /* 0x000fe20000010000 */
[----:B--2---:R-:W-:Y:S02]  /*a370*/  @!P0 IMAD.MOV.U32 R3, RZ, RZ, R28 ;  /* 0x000000ffff038224 */ /* 0x004fe400078e001c */
[----:B----4-:R-:W-:-:S05]  /*a380*/  @!P0 IMAD.MOV.U32 R2, RZ, RZ, R0 ;  /* 0x000000ffff028224 */ /* 0x010fca00078e0000 */
[----:B------:R0:W2:Y:S02]  /*a390*/  @!P0 LDG.E.U16 R19, [R2.64] ;  /* 0x0000000602138981 */ /* 0x0000a4000c1e1500 */
[----:B0-----:R-:W-:Y:S02]  /*a3a0*/  @!P0 IMAD.MOV.U32 R2, RZ, RZ, R4 ;  /* 0x000000ffff028224 */ /* 0x001fe400078e0004 */
[----:B------:R-:W-:-:S05]  /*a3b0*/  @!P0 IMAD.MOV.U32 R3, RZ, RZ, R25 ;  /* 0x000000ffff038224 */ /* 0x000fca00078e0019 */
[----:B------:R3:W4:Y:S02]  /*a3c0*/  @!P0 LDG.E.U16 R18, [R2.64] ;  /* 0x0000000602128981 */ /* 0x000724000c1e1500 */
[----:B---3--:R-:W-:Y:S02]  /*a3d0*/  @!P0 IMAD.MOV.U32 R2, RZ, RZ, R23 ;  /* 0x000000ffff028224 */ /* 0x008fe400078e0017 */
[----:B------:R-:W-:-:S05]  /*a3e0*/  @!P0 IMAD.MOV.U32 R3, RZ, RZ, R24 ;  /* 0x000000ffff038224 */ /* 0x000fca00078e0018 */
[----:B------:R0:W3:Y:S04]  /*a3f0*/  @!P0 LDG.E.U16 R17, [R2.64] ;  /* 0x0000000602118981 */ /* 0x0000e8000c1e1500 */
[----:B------:R1:W-:Y:S04]  /*a400*/  STL [R1+0x1080], R20 ;  /* 0x0010801401007387 */ /* 0x0003e80000100800 */
[----:B------:R-:W3:Y:S04]  /*a410*/  LDL R0, [R1+0x710] ;  /* 0x0007100001007983 */ /* 0x000ee80000100800 */
[----:B-1----:R-:W3:Y:S04]  /*a420*/  LDL R20, [R1+0x70c] ;  /* 0x00070c0001147983 */ /* 0x002ee80000100800 */
[----:B--2---:R1:W-:Y:S04]  /*a430*/  STL [R1+0x1084], R19 ;  /* 0x0010841301007387 */ /* 0x0043e80000100800 */
[----:B------:R-:W2:Y:S04]  /*a440*/  LDL R4, [R1+0x708] ;  /* 0x0007080001047983 */ /* 0x000ea80000100800 */
[----:B-1----:R-:W2:Y:S01]  /*a450*/  LDL R19, [R1+0x704] ;  /* 0x0007040001137983 */ /* 0x002ea20000100800 */
[----:B------:R-:W-:Y:S01]  /*a460*/  PRMT R16, RZ, 0x7610, R16 ;  /* 0x00007610ff107816 */ /* 0x000fe20000000010 */
[----:B0-----:R-:W-:-:S02]  /*a470*/  @!P0 IMAD.MOV.U32 R2, RZ, RZ, R21 ;  /* 0x000000ffff028224 */ /* 0x001fc400078e0015 */
[----:B------:R-:W-:Y:S01]  /*a480*/  @!P0 IMAD.MOV.U32 R3, RZ, RZ, R22 ;  /* 0x000000ffff038224 */ /* 0x000fe200078e0016 */
[----:B----4-:R0:W-:Y:S04]  /*a490*/  STL [R1+0x108c], R18 ;  /* 0x00108c1201007387 */ /* 0x0101e80000100800 */
[----:B------:R1:W4:Y:S04]  /*a4a0*/  @!P0 LDG.E.U16 R16, [R2.64] ;  /* 0x0000000602108981 */ /* 0x000328000c1e1500 */
[----:B---3--:R3:W-:Y:S04]  /*a4b0*/  STL [R1+0x1090], R17 ;  /* 0x0010901101007387 */ /* 0x0087e80000100800 */
[----:B0-----:R-:W4:Y:S04]  /*a4c0*/  LDL R18, [R1+0x6fc] ;  /* 0x0006fc0001127983 */ /* 0x001f280000100800 */
[----:B---3--:R-:W3:Y:S01]  /*a4d0*/  LDL R17, [R1+0x700] ;  /* 0x0007000001117983 */ /* 0x008ee20000100800 */
[----:B------:R-:W-:Y:S01]  /*a4e0*/  PRMT R15, RZ, 0x7610, R15 ;  /* 0x00007610ff0f7816 */ /* 0x000fe2000000000f */
[----:B-1----:R-:W-:-:S02]  /*a4f0*/  @!P0 IMAD.MOV.U32 R2, RZ, RZ, R0 ;  /* 0x000000ffff028224 */ /* 0x002fc400078e0000 */
[----:B------:R-:W-:Y:S01]  /*a500*/  @!P0 IMAD.MOV.U32 R3, RZ, RZ, R20 ;  /* 0x000000ffff038224 */ /* 0x000fe200078e0014 */
[----:B------:R-:W-:-:S04]  /*a510*/  PRMT R14, RZ, 0x7610, R14 ;  /* 0x00007610ff0e7816 */ /* 0x000fc8000000000e */
[----:B------:R2:W3:Y:S02]  /*a520*/  @!P0 LDG.E.U16 R15, [R2.64] ;  /* 0x00000006020f8981 */ /* 0x0004e4000c1e1500 */
[----:B--2---:R-:W-:Y:S02]  /*a530*/  @!P0 IMAD.MOV.U32 R2, RZ, RZ, R4 ;  /* 0x000000ffff028224 */ /* 0x004fe400078e0004 */
[----:B------:R-:W-:-:S05]  /*a540*/  @!P0 IMAD.MOV.U32 R3, RZ, RZ, R19 ;  /* 0x000000ffff038224 */ /* 0x000fca00078e0013 */
[----:B------:R0:W2:Y:S01]  /*a550*/  @!P0 LDG.E.U16 R14, [R2.64] ;  /* 0x00000006020e8981 */ /* 0x0000a2000c1e1500 */
[----:B------:R-:W-:-:S03]  /*a560*/  PRMT R13, RZ, 0x7610, R13 ;  /* 0x00007610ff0d7816 */ /* 0x000fc6000000000d */
[----:B----4-:R1:W-:Y:S04]  /*a570*/  STL [R1+0x1094], R16 ;  /* 0x0010941001007387 */ /* 0x0103e80000100800 */
[----:B------:R-:W4:Y:S04]  /*a580*/  LDL R0, [R1+0x6f8] ;  /* 0x0006f80001007983 */ /* 0x000f280000100800 */
[----:B-1----:R-:W4:Y:S01]  /*a590*/  LDL R16, [R1+0x6f4] ;  /* 0x0006f40001107983 */ /* 0x002f220000100800 */
[----:B0-----:R-:W-:Y:S02]  /*a5a0*/  @!P0 IMAD.MOV.U32 R3, RZ, RZ, R18 ;  /* 0x000000ffff038224 */ /* 0x001fe400078e0012 */
[----:B---3--:R-:W-:-:S05]  /*a5b0*/  @!P0 IMAD.MOV.U32 R2, RZ, RZ, R17 ;  /* 0x000000ffff028224 */ /* 0x008fca00078e0011 */
[----:B------:R4:W3:Y:S04]  /*a5c0*/  @!P0 LDG.E.U16 R13, [R2.64] ;  /* 0x00000006020d8981 */ /* 0x0008e8000c1e1500 */
[----:B------:R0:W-:Y:S04]  /*a5d0*/  STL [R1+0x1098], R15 ;  /* 0x0010980f01007387 */ /* 0x0001e80000100800 */
[----:B------:R-:W3:Y:S04]  /*a5e0*/  LDL R4, [R1+0x738] ;  /* 0x0007380001047983 */ /* 0x000ee80000100800 */
[----:B0-----:R-:W3:Y:S04]  /*a5f0*/  LDL R15, [R1+0x6f0] ;  /* 0x0006f000010f7983 */ /* 0x001ee80000100800 */
[----:B--2---:R-:W-:Y:S04]  /*a600*/  STL [R1+0x109c], R14 ;  /* 0x00109c0e01007387 */ /* 0x004fe80000100800 */
[----:B------:R-:W2:Y:S04]  /*a610*/  LDL R18, [R1+0x6ec] ;  /* 0x0006ec0001127983 */ /* 0x000ea80000100800 */
[----:B------:R-:W2:Y:S04]  /*a620*/  LDL R17, [R1+0x754] ;  /* 0x0007540001117983 */ /* 0x000ea80000100800 */
[----:B------:R-:W0:Y:S01]  /*a630*/  S2R R28, SR_TID.X ;  /* 0x00000000001c7919 */ /* 0x000e220000002100 */
[----:B----4-:R-:W-:-:S02]  /*a640*/  @!P0 IMAD.MOV.U32 R2, RZ, RZ, R0 ;  /* 0x000000ffff028224 */ /* 0x010fc400078e0000 */
[----:B------:R-:W-:Y:S01]  /*a650*/  @!P0 IMAD.MOV.U32 R3, RZ, RZ, R16 ;  /* 0x000000ffff038224 */ /* 0x000fe200078e0010 */
[----:B------:R-:W-:-:S06]  /*a660*/  PRMT R12, RZ, 0x7610, R12 ;  /* 0x00007610ff0c7816 */ /* 0x000fcc000000000c */
[----:B------:R1:W4:Y:S04]  /*a670*/  @!P0 LDG.E.U16 R12, [R2.64] ;  /* 0x00000006020c8981 */ /* 0x000328000c1e1500 */
[----:B---3--:R-:W-:Y:S01]  /*a680*/  STL [R1+0x10a0], R13 ;  /* 0x0010a00d01007387 */ /* 0x008fe20000100800 */
[----:B0-----:R-:W-:-:S03]  /*a690*/  LOP3.LUT R29, R28, 0x1ff, RZ, 0xc0, !PT ;  /* 0x000001ff1c1d7812 */ /* 0x001fc600078ec0ff */
[----:B------:R-:W3:Y:S04]  /*a6a0*/  LDL R16, [R1+0x6e8] ;  /* 0x0006e80001107983 */ /* 0x000ee80000100800 */
[----:B------:R-:W4:Y:S01]  /*a6b0*/  LDL R0, [R1+0x750] ;  /* 0x0007500001007983 */ /* 0x000f220000100800 */
[----:B------:R-:W-:Y:S02]  /*a6c0*/  IMAD.SHL.U32 R21, R29, 0x2, RZ ;  /* 0x000000021d157824 */ /* 0x000fe400078e00ff */
[----:B-1----:R-:W-:Y:S01]  /*a6d0*/  @!P0 IMAD.MOV.U32 R2, RZ, RZ, R4 ;  /* 0x000000ffff028224 */ /* 0x002fe200078e0004 */
[----:B------:R-:W4:Y:S01]  /*a6e0*/  LDL.LU R28, [R1+0x23c] ;  /* 0x00023c00011c7983 */ /* 0x000f220000300800 */
[----:B------:R-:W-:-:S03]  /*a6f0*/  @!P0 IMAD.MOV.U32 R3, RZ, RZ, R15 ;  /* 0x000000ffff038224 */ /* 0x000fc600078e000f */
[----:B------:R0:W-:Y:S04]  /*a700*/  STS.U16 [R21], R11 ;  /* 0x0000000b15007388 */ /* 0x0001e80000000400 */
[----:B------:R1:W-:Y:S01]  /*a710*/  STS.U16 [R21+0x2000], R10 ;  /* 0x0020000a15007388 */ /* 0x0003e20000000400 */
[----:B0-----:R-:W-:Y:S02]  /*a720*/  PRMT R11, RZ, 0x7610, R11 ;  /* 0x00007610ff0b7816 */ /* 0x001fe4000000000b */
[----:B-1----:R-:W-:-:S04]  /*a730*/  PRMT R10, RZ, 0x7610, R10 ;  /* 0x00007610ff0a7816 */ /* 0x002fc8000000000a */
[----:B------:R2:W4:Y:S02]  /*a740*/  @!P0 LDG.E.U16 R11, [R2.64] ;  /* 0x00000006020b8981 */ /* 0x000524000c1e1500 */
[----:B--2---:R-:W-:Y:S02]  /*a750*/  @!P0 IMAD.MOV.U32 R3, RZ, RZ, R18 ;  /* 0x000000ffff038224 */ /* 0x004fe400078e0012 */
[----:B------:R-:W-:-:S05]  /*a760*/  @!P0 IMAD.MOV.U32 R2, RZ, RZ, R17 ;  /* 0x000000ffff028224 */ /* 0x000fca00078e0011 */
[----:B------:R3:W2:Y:S04]  /*a770*/  @!P0 LDG.E.U16 R10, [R2.64] ;  /* 0x00000006020a8981 */ /* 0x0006a8000c1e1500 */
[----:B------:R0:W-:Y:S02]  /*a780*/  STS.U16 [R21+0x4000], R8 ;  /* 0x0040000815007388 */ /* 0x0001e40000000400 */
[----:B0-----:R-:W-:Y:S01]  /*a790*/  PRMT R8, RZ, 0x7610, R8 ;  /* 0x00007610ff087816 */ /* 0x001fe20000000008 */
[----:B---3--:R-:W-:Y:S02]  /*a7a0*/  @!P0 IMAD.MOV.U32 R3, RZ, RZ, R16 ;  /* 0x000000ffff038224 */ /* 0x008fe400078e0010 */
[----:B----4-:R-:W-:-:S05]  /*a7b0*/  @!P0 IMAD.MOV.U32 R2, RZ, RZ, R0 ;  /* 0x000000ffff028224 */ /* 0x010fca00078e0000 */
[----:B------:R-:W3:Y:S04]  /*a7c0*/  @!P0 LDG.E.U16 R8, [R2.64] ;  /* 0x0000000602088981 */ /* 0x000ee8000c1e1500 */
[----:B------:R0:W-:Y:S04]  /*a7d0*/  STL [R1+0x10a4], R12 ;  /* 0x0010a40c01007387 */ /* 0x0001e80000100800 */
[----:B------:R-:W4:Y:S04]  /*a7e0*/  LDL R15, [R1+0x6e4] ;  /* 0x0006e400010f7983 */ /* 0x000f280000100800 */
[----:B------:R-:W4:Y:S04]  /*a7f0*/  LDL R14, [R1+0x74c] ;  /* 0x00074c00010e7983 */ /* 0x000f280000100800 */
[----:B------:R-:W4:Y:S04]  /*a800*/  LDL R4, [R1+0x748] ;  /* 0x0007480001047983 */ /* 0x000f280000100800 */
[----:B------:R-:W-:Y:S04]  /*a810*/  STL [R1+0x10a8], R11 ;  /* 0x0010a80b01007387 */ /* 0x000fe80000100800 */
[----:B------:R-:W4:Y:S04]  /*a820*/  LDL R13, [R1+0x6e0] ;  /* 0x0006e000010d7983 */ /* 0x000f280000100800 */
[----:B0-----:R-:W4:Y:S04]  /*a830*/  LDL R12, [R1+0x744] ;  /* 0x00074400010c7983 */ /* 0x001f280000100800 */
[----:B--2---:R0:W-:Y:S04]  /*a840*/  STL [R1+0x10ac], R10 ;  /* 0x0010ac0a01007387 */ /* 0x0041e80000100800 */
[----:B------:R-:W2:Y:S04]  /*a850*/  LDL R0, [R1+0x740] ;  /* 0x0007400001007983 */ /* 0x000ea80000100800 */
[----:B0-----:R-:W2:Y:S04]  /*a860*/  LDL R10, [R1+0x6dc] ;  /* 0x0006dc00010a7983 */ /* 0x001ea80000100800 */
[----:B---3--:R0:W-:Y:S04]  /*a870*/  STL [R1+0x10b0], R8 ;  /* 0x0010b00801007387 */ /* 0x0081e80000100800 */
[----:B------:R-:W3:Y:S01]  /*a880*/  LDL R11, [R1+0x6d8] ;  /* 0x0006d800010b7983 */ /* 0x000ee20000100800 */
[----:B0-----:R-:W-:-:S02]  /*a890*/  IMAD.SHL.U32 R8, R29, 0x2, RZ ;  /* 0x000000021d087824 */ /* 0x001fc400078e00ff */
[----:B----4-:R-:W-:-:S03]  /*a8a0*/  @!P0 IMAD.MOV.U32 R2, RZ, RZ, R14 ;  /* 0x000000ffff028224 */ /* 0x010fc600078e000e */
[----:B------:R0:W-:Y:S01]  /*a8b0*/  STS.U16 [R8+0x6000], R6 ;  /* 0x0060000608007388 */ /* 0x0001e20000000400 */
[----:B------:R-:W-:Y:S01]  /*a8c0*/  @!P0 IMAD.MOV.U32 R3, RZ, RZ, R15 ;  /* 0x000000ffff038224 */ /* 0x000fe200078e000f */
[----:B0-----:R-:W-:Y:S02]  /*a8d0*/  PRMT R6, RZ, 0x7610, R6 ;  /* 0x00007610ff067816 */ /* 0x001fe40000000006 */
[----:B------:R0:W-:Y:S04]  /*a8e0*/  STS.U16 [R8+0x8000], R5 ;  /* 0x0080000508007388 */ /* 0x0001e80000000400 */
[----:B------:R1:W4:Y:S01]  /*a8f0*/  @!P0 LDG.E.U16 R6, [R2.64] ;  /* 0x0000000602068981 */ /* 0x000322000c1e1500 */
[----:B0-----:R-:W-:Y:S01]  /*a900*/  @!P0 IMAD.MOV.U32 R5, RZ, RZ, R13 ;  /* 0x000000ffff058224 */ /* 0x001fe200078e000d */
[----:B-1----:R-:W-:-:S02]  /*a910*/  PRMT R2, RZ, 0x7610, R2 ;  /* 0x00007610ff027816 */ /* 0x002fc40000000002 */
[----:B------:R-:W-:-:S04]  /*a920*/  PRMT R3, RZ, 0x7610, R3 ;  /* 0x00007610ff037816 */ /* 0x000fc80000000003 */
[----:B------:R0:W4:Y:S02]  /*a930*/  @!P0 LDG.E.U16 R2, [R4.64] ;  /* 0x0000000604028981 */ /* 0x000124000c1e1500 */
[----:B0-----:R-:W-:Y:S02]  /*a940*/  @!P0 IMAD.MOV.U32 R4, RZ, RZ, R12 ;  /* 0x000000ffff048224 */ /* 0x001fe400078e000c */
[----:B--2---:R-:W-:-:S05]  /*a950*/  @!P0 IMAD.MOV.U32 R5, RZ, RZ, R10 ;  /* 0x000000ffff058224 */ /* 0x004fca00078e000a */
[----:B------:R0:W2:Y:S04]  /*a960*/  @!P0 LDG.E.U16 R3, [R4.64] ;  /* 0x0000000604038981 */ /* 0x0000a8000c1e1500 */
[----:B------:R-:W-:Y:S01]  /*a970*/  STS.U16 [R8+0xa000], R28 ;  /* 0x00a0001c08007388 */ /* 0x000fe20000000400 */
[----:B0-----:R-:W-:-:S03]  /*a980*/  @!P0 IMAD.MOV.U32 R4, RZ, RZ, R0 ;  /* 0x000000ffff048224 */ /* 0x001fc600078e0000 */
[----:B------:R0:W-:Y:S01]  /*a990*/  STS.U16 [R8+0xc000], R7 ;  /* 0x00c0000708007388 */ /* 0x0001e20000000400 */
[----:B---3--:R-:W-:Y:S01]  /*a9a0*/  @!P0 IMAD.MOV.U32 R5, RZ, RZ, R11 ;  /* 0x000000ffff058224 */ /* 0x008fe200078e000b */
[----:B0-----:R-:W-:-:S06]  /*a9b0*/  PRMT R7, RZ, 0x7610, R7 ;  /* 0x00007610ff077816 */ /* 0x001fcc0000000007 */
[----:B------:R0:W3:Y:S04]  /*a9c0*/  @!P0 LDG.E.U16 R7, [R4.64] ;  /* 0x0000000604078981 */ /* 0x0000e8000c1e1500 */
[----:B----4-:R-:W-:Y:S04]  /*a9d0*/  STL [R1+0x10b4], R6 ;  /* 0x0010b40601007387 */ /* 0x010fe80000100800 */
[----:B------:R1:W-:Y:S04]  /*a9e0*/  STL [R1+0x10b8], R2 ;  /* 0x0010b80201007387 */ /* 0x0003e80000100800 */
[----:B-1----:R-:W4:Y:S04]  /*a9f0*/  LDL.LU R2, [R1+0xc8] ;  /* 0x0000c80001027983 */ /* 0x002f280000300800 */
[----:B------:R-:W3:Y:S04]  /*aa00*/  LDL.LU R6, [R1+0xa8] ;  /* 0x0000a80001067983 */ /* 0x000ee80000300800 */
[----:B------:R-:W3:Y:S04]  /*aa10*/  LDL.LU R10, [R1+0x88] ;  /* 0x00008800010a7983 */ /* 0x000ee80000300800 */
[----:B------:R-:W3:Y:S04]  /*aa20*/  LDL.LU R23, [R1+0x68] ;  /* 0x0000680001177983 */ /* 0x000ee80000300800 */
[----:B--2---:R1:W-:Y:S04]  /*aa30*/  STL [R1+0x10bc], R3 ;  /* 0x0010bc0301007387 */ /* 0x0043e80000100800 */
[----:B-1----:R-:W2:Y:S04]  /*aa40*/  LDL.LU R3, [R1+0x1d8] ;  /* 0x0001d80001037983 */ /* 0x002ea80000300800 */
[----:B------:R-:W2:Y:S04]  /*aa50*/  LDL.LU R11, [R1+0x38] ;  /* 0x00003800010b7983 */ /* 0x000ea80000300800 */
        /* <DEDUP_REMOVED lines=14> */
[----:B0-----:R-:W2:Y:S04]  /*ab40*/  LDL R4, [R1+0x734] ;  /* 0x0007340001047983 */ /* 0x001ea80000100800 */
[----:B------:R-:W2:Y:S04]  /*ab50*/  LDL R5, [R1+0x73c] ;  /* 0x00073c0001057983 */ /* 0x000ea80000100800 */
[----:B------:R0:W-:Y:S02]  /*ab60*/  STS.U16 [R8+0xe000], R9 ;  /* 0x00e0000908007388 */ /* 0x0001e40000000400 */
[----:B0-----:R-:W-:-:S02]  /*ab70*/  PRMT R9, RZ, 0x7610, R9 ;  /* 0x00007610ff097816 */ /* 0x001fc40000000009 */
[----:B---3--:R-:W-:Y:S04]  /*ab80*/  STL [R1+0x10c0], R7 ;  /* 0x0010c00701007387 */ /* 0x008fe80000100800 */
[----:B------:R-:W-:Y:S01]  /*ab90*/  STL [R1+0x10dc], R8 ;  /* 0x0010dc0801007387 */ /* 0x000fe20000100800 */
[----:B--2---:R-:W-:-:S04]  /*aba0*/  @!P0 LOP3.LUT R5, R5, R4, RZ, 0x3c, !PT ;  /* 0x0000000405058212 */ /* 0x004fc800078e3cff */
[----:B------:R-:W-:-:S04]  /*abb0*/  @!P0 LOP3.LUT R4, R5, R4, RZ, 0x3c, !PT ;  /* 0x0000000405048212 */ /* 0x000fc800078e3cff */
[----:B------:R-:W-:-:S05]  /*abc0*/  @!P0 LOP3.LUT R5, R5, R4, RZ, 0x3c, !PT ;  /* 0x0000000405058212 */ /* 0x000fca00078e3cff */
[----:B------:R0:W2:Y:S02]  /*abd0*/  @!P0 LDG.E.U16 R9, [R4.64] ;  /* 0x0000000604098981 */ /* 0x0000a4000c1e1500 */
[C---:B0-----:R-:W-:Y:S02]  /*abe0*/  IMAD.SHL.U32 R4, R29.reuse, 0x2, RZ ;  /* 0x000000021d047824 */ /* 0x041fe400078e00ff */
[----:B------:R-:W-:-:S03]  /*abf0*/  IMAD.SHL.U32 R29, R29, 0x2, RZ ;  /* 0x000000021d1d7824 */ /* 0x000fc600078e00ff */
[----:B------:R-:W-:Y:S04]  /*ac00*/  STS.U16 [R4+0x10000], R3 ;  /* 0x0100000304007388 */ /* 0x000fe80000000400 */
[----:B----4-:R-:W-:Y:S04]  /*ac10*/  STS.U16 [R4+0x12000], R2 ;  /* 0x0120000204007388 */ /* 0x010fe80000000400 */
[----:B------:R-:W-:Y:S04]  /*ac20*/  STS.U16 [R4+0x14000], R6 ;  /* 0x0140000604007388 */ /* 0x000fe80000000400 */
[----:B------:R0:W-:Y:S04]  /*ac30*/  STS.U16 [R4+0x16000], R10 ;  /* 0x0160000a04007388 */ /* 0x0001e80000000400 */
[----:B------:R1:W-:Y:S04]  /*ac40*/  STS.U16 [R4+0x18000], R23 ;  /* 0x0180001704007388 */ /* 0x0003e80000000400 */
[----:B------:R-:W-:Y:S01]  /*ac50*/  STS.U16 [R4+0x1a000], R11 ;  /* 0x01a0000b04007388 */ /* 0x000fe20000000400 */
[----:B0-----:R-:W-:-:S03]  /*ac60*/  LOP3.LUT R10, R29, 0x10, RZ, 0x3c, !PT ;  /* 0x000000101d0a7812 */ /* 0x001fc600078e3cff */
[----:B------:R-:W-:Y:S04]  /*ac70*/  STS.U16 [R4+0x1c000], R12 ;  /* 0x01c0000c04007388 */ /* 0x000fe80000000400 */
[----:B-1----:R-:W3:Y:S04]  /*ac80*/  LDL.LU R23, [R1+0x34] ;  /* 0x0000340001177983 */ /* 0x002ee80000300800 */
[----:B------:R-:W4:Y:S04]  /*ac90*/  LDL.LU R29, [R1+0x14] ;  /* 0x00001400011d7983 */ /* 0x000f280000300800 */
[----:B------:R-:W-:Y:S04]  /*aca0*/  STS.U16 [R4+0x1e000], R27 ;  /* 0x01e0001b04007388 */ /* 0x000fe80000000400 */
[----:B------:R0:W-:Y:S04]  /*acb0*/  STS.U16 [R10+0x400], R0 ;  /* 0x000400000a007388 */ /* 0x0001e80000000400 */
[----:B------:R-:W-:Y:S04]  /*acc0*/  STS.U16 [R10+0x2400], R13 ;  /* 0x0024000d0a007388 */ /* 0x000fe80000000400 */
        /* <DEDUP_REMOVED lines=9> */
[----:B0-----:R-:W2:Y:S04]  /*ad60*/  LDL.LU R0, [R1+0x2d0] ;  /* 0x0002d00001007983 */ /* 0x001ea80000300800 */
[----:B------:R0:W-:Y:S04]  /*ad70*/  STS.U16 [R10+0x16400], R28 ;  /* 0x0164001c0a007388 */ /* 0x0001e80000000400 */
[----:B------:R1:W-:Y:S04]  /*ad80*/  STS.U16 [R10+0x18400], R25 ;  /* 0x018400190a007388 */ /* 0x0003e80000000400 */
[----:B0-----:R-:W2:Y:S04]  /*ad90*/  LDL.LU R28, [R1+0x2b4] ;  /* 0x0002b400011c7983 */ /* 0x001ea80000300800 */
[----:B------:R-:W2:Y:S04]  /*ada0*/  LDL.LU R8, [R1+0x298] ;  /* 0x0002980001087983 */ /* 0x000ea80000300800 */
[----:B------:R-:W2:Y:S04]  /*adb0*/  LDL.LU R24, [R1+0x27c] ;  /* 0x00027c0001187983 */ /* 0x000ea80000300800 */
[----:B-1----:R-:W2:Y:S04]  /*adc0*/  LDL.LU R25, [R1+0x260] ;  /* 0x0002600001197983 */ /* 0x002ea80000300800 */
[----:B------:R-:W2:Y:S04]  /*add0*/  LDL.LU R27, [R1+0x224] ;  /* 0x00022400011b7983 */ /* 0x000ea80000300800 */
[----:B------:R-:W2:Y:S04]  /*ade0*/  LDL.LU R5, [R1+0x208] ;  /* 0x0002080001057983 */ /* 0x000ea80000300800 */
[----:B------:R-:W2:Y:S04]  /*adf0*/  LDL.LU R7, [R1+0x1d0] ;  /* 0x0001d00001077983 */ /* 0x000ea80000300800 */
[----:B------:R-:W2:Y:S04]  /*ae00*/  LDL.LU R2, [R1+0xc0] ;  /* 0x0000c00001027983 */ /* 0x000ea80000300800 */
[----:B------:R-:W2:Y:S04]  /*ae10*/  LDL.LU R6, [R1+0xa0] ;  /* 0x0000a00001067983 */ /* 0x000ea80000300800 */
[----:B------:R-:W2:Y:S04]  /*ae20*/  LDL.LU R19, [R1+0x80] ;  /* 0x0000800001137983 */ /* 0x000ea80000300800 */
[----:B------:R-:W2:Y:S01]  /*ae30*/  LDL.LU R20, [R1+0x60] ;  /* 0x0000600001147983 */ /* 0x000ea20000300800 */
[----:B------:R-:W-:-:S03]  /*ae40*/  LOP3.LUT R3, R21, 0x20, RZ, 0x3c, !PT ;  /* 0x0000002015037812 */ /* 0x000fc600078e3cff */
[----:B---3--:R-:W-:Y:S04]  /*ae50*/  STS.U16 [R10+0x1a400], R23 ;  /* 0x01a400170a007388 */ /* 0x008fe80000000400 */
[----:B----4-:R-:W-:Y:S04]  /*ae60*/  STS.U16 [R10+0x1c400], R29 ;  /* 0x01c4001d0a007388 */ /* 0x010fe80000000400 */
[----:B------:R0:W-:Y:S04]  /*ae70*/  STS.U16 [R10+0x1e400], R26 ;  /* 0x01e4001a0a007388 */ /* 0x0001e80000000400 */
[----:B0-----:R-:W3:Y:S04]  /*ae80*/  LDL.LU R26, [R1+0x244] ;  /* 0x00024400011a7983 */ /* 0x001ee80000300800 */
[----:B------:R-:W4:Y:S04]  /*ae90*/  LDL.LU R10, [R1+0x30] ;  /* 0x00003000010a7983 */ /* 0x000f280000300800 */
        /* <DEDUP_REMOVED lines=10> */
[----:B--2---:R0:W-:Y:S04]  /*af40*/  STS.U16 [R3+0x800], R0 ;  /* 0x0008000003007388 */ /* 0x0041e80000000400 */
[----:B------:R-:W2:Y:S04]  /*af50*/  LDL.LU R29, [R1+0xbc] ;  /* 0x0000bc00011d7983 */ /* 0x000ea80000300800 */
[----:B------:R1:W-:Y:S04]  /*af60*/  STS.U16 [R3+0x2800], R28 ;  /* 0x0028001c03007388 */ /* 0x0003e80000000400 */
[----:B0-----:R-:W2:Y:S04]  /*af70*/  LDL.LU R0, [R1+0x9c] ;  /* 0x00009c0001007983 */ /* 0x001ea80000300800 */
[----:B------:R0:W-:Y:S04]  /*af80*/  STS.U16 [R3+0x4800], R8 ;  /* 0x0048000803007388 */ /* 0x0001e80000000400 */
[----:B-1----:R-:W2:Y:S04]  /*af90*/  LDL.LU R28, [R1+0x7c] ;  /* 0x00007c00011c7983 */ /* 0x002ea80000300800 */
[----:B------:R1:W-:Y:S04]  /*afa0*/  STS.U16 [R3+0x6800], R24 ;  /* 0x0068001803007388 */ /* 0x0003e80000000400 */
[----:B0-----:R-:W2:Y:S04]  /*afb0*/  LDL.LU R8, [R1+0x10dc] ;  /* 0x0010dc0001087983 */ /* 0x001ea80000300800 */
[----:B------:R0:W-:Y:S04]  /*afc0*/  STS.U16 [R3+0x8800], R25 ;  /* 0x0088001903007388 */ /* 0x0001e80000000400 */
[----:B-1----:R-:W2:Y:S04]  /*afd0*/  LDL.LU R24, [R1+0x10d8] ;  /* 0x0010d80001187983 */ /* 0x002ea80000300800 */
[----:B0-----:R-:W2:Y:S04]  /*afe0*/  LDL.LU R25, [R1+0x10d4] ;  /* 0x0010d40001197983 */ /* 0x001ea80000300800 */
[----:B---3--:R-:W-:Y:S04]  /*aff0*/  STS.U16 [R3+0xa800], R26 ;  /* 0x00a8001a03007388 */ /* 0x008fe80000000400 */
[----:B------:R-:W-:Y:S04]  /*b000*/  STS.U16 [R3+0xc800], R27 ;  /* 0x00c8001b03007388 */ /* 0x000fe80000000400 */
[----:B------:R-:W-:Y:S04]  /*b010*/  STS.U16 [R3+0xe800], R5 ;  /* 0x00e8000503007388 */ /* 0x000fe80000000400 */
[----:B------:R-:W-:Y:S04]  /*b020*/  STS.U16 [R3+0x10800], R7 ;  /* 0x0108000703007388 */ /* 0x000fe80000000400 */
[----:B------:R0:W-:Y:S04]  /*b030*/  STS.U16 [R3+0x12800], R2 ;  /* 0x0128000203007388 */ /* 0x0001e80000000400 */
[----:B------:R-:W-:Y:S04]  /*b040*/  STS.U16 [R3+0x14800], R6 ;  /* 0x0148000603007388 */ /* 0x000fe80000000400 */
[----:B------:R1:W-:Y:S01]  /*b050*/  STS.U16 [R3+0x16800], R19 ;  /* 0x0168001303007388 */ /* 0x0003e20000000400 */
[----:B0-----:R-:W-:-:S03]  /*b060*/  LOP3.LUT R2, R21, 0x30, RZ, 0x3c, !PT ;  /* 0x0000003015027812 */ /* 0x001fc600078e3cff */
[----:B------:R0:W-:Y:S04]  /*b070*/  STS.U16 [R3+0x18800], R20 ;  /* 0x0188001403007388 */ /* 0x0001e80000000400 */
[----:B----4-:R-:W-:Y:S04]  /*b080*/  STS.U16 [R3+0x1a800], R10 ;  /* 0x01a8000a03007388 */ /* 0x010fe80000000400 */
[----:B------:R-:W-:Y:S04]  /*b090*/  STS.U16 [R3+0x1c800], R11 ;  /* 0x01c8000b03007388 */ /* 0x000fe80000000400 */
[----:B-1----:R-:W3:Y:S04]  /*b0a0*/  LDL.LU R19, [R1+0x4c] ;  /* 0x00004c0001137983 */ /* 0x002ee80000300800 */
[----:B0-----:R-:W4:Y:S04]  /*b0b0*/  LDL.LU R20, [R1+0x2c] ;  /* 0x00002c0001147983 */ /* 0x001f280000300800 */
[----:B------:R-:W4:Y:S04]  /*b0c0*/  LDL.LU R21, [R1+0xc] ;  /* 0x00000c0001157983 */ /* 0x000f280000300800 */
[----:B--2---:R-:W-:Y:S04]  /*b0d0*/  STS.U16 [R3+0x1e800], R25 ;  /* 0x01e8001903007388 */ /* 0x004fe80000000400 */
        /* <DEDUP_REMOVED lines=21> */
[----:B------:R0:W-:Y:S04]  /*b230*/  STS.U16 [R2+0x16c00], R28 ;  /* 0x016c001c02007388 */ /* 0x0001e80000000400 */
[----:B------:R-:W2:Y:S04]  /*b240*/  LDL.LU R6, [R1+0x78] ;  /* 0x0000780001067983 */ /* 0x000ea80000300800 */
[----:B0-----:R-:W2:Y:S04]  /*b250*/  LDL.LU R28, [R1+0x48] ;  /* 0x00004800011c7983 */ /* 0x001ea80000300800 */
[----:B------:R-:W2:Y:S04]  /*b260*/  LDL.LU R10, [R1+0x28] ;  /* 0x00002800010a7983 */ /* 0x000ea80000300800 */
[----:B------:R-:W2:Y:S04]  /*b270*/  LDL.LU R11, [R1+0x2c4] ;  /* 0x0002c400010b7983 */ /* 0x000ea80000300800 */
[----:B------:R-:W2:Y:S04]  /*b280*/  LDL.LU R12, [R1+0x2a8] ;  /* 0x0002a800010c7983 */ /* 0x000ea80000300800 */
[----:B------:R-:W2:Y:S04]  /*b290*/  LDL.LU R13, [R1+0x28c] ;  /* 0x00028c00010d7983 */ /* 0x000ea80000300800 */
[----:B------:R-:W2:Y:S04]  /*b2a0*/  LDL.LU R14, [R1+0x270] ;  /* 0x00027000010e7983 */ /* 0x000ea80000300800 */
[----:B---3--:R0:W-:Y:S04]  /*b2b0*/  STS.U16 [R2+0x18c00], R19 ;  /* 0x018c001302007388 */ /* 0x0081e80000000400 */
[----:B----4-:R-:W-:Y:S04]  /*b2c0*/  STS.U16 [R2+0x1ac00], R20 ;  /* 0x01ac001402007388 */ /* 0x010fe80000000400 */
[----:B------:R-:W-:Y:S04]  /*b2d0*/  STS.U16 [R2+0x1cc00], R21 ;  /* 0x01cc001502007388 */ /* 0x000fe80000000400 */
[----:B0-----:R-:W3:Y:S04]  /*b2e0*/  LDL.LU R19, [R1+0x254] ;  /* 0x0002540001137983 */ /* 0x001ee80000300800 */
[----:B------:R0:W-:Y:S04]  /*b2f0*/  STS.U16 [R2+0x1ec00], R24 ;  /* 0x01ec001802007388 */ /* 0x0001e80000000400 */
[----:B0-----:R-:W4:Y:S01]  /*b300*/  LDL.LU R24, [R1+0x258] ;  /* 0x0002580001187983 */ /* 0x001f220000300800 */
[----:B------:R-:W-:-:S03]  /*b310*/  LOP3.LUT R2, R8, 0x40, RZ, 0x3c, !PT ;  /* 0x0000004008027812 */ /* 0x000fc600078e3cff */
[----:B------:R-:W3:Y:S04]  /*b320*/  LDL.LU R15, [R1+0x234] ;  /* 0x00023400010f7983 */ /* 0x000ee80000300800 */
[----:B------:R-:W3:Y:S04]  /*b330*/  LDL.LU R16, [R1+0x218] ;  /* 0x0002180001107983 */ /* 0x000ee80000300800 */
[----:B------:R-:W3:Y:S04]  /*b340*/  LDL.LU R17, [R1+0x1e4] ;  /* 0x0001e40001117983 */ /* 0x000ee80000300800 */
[----:B------:R-:W3:Y:S04]  /*b350*/  LDL.LU R18, [R1+0x1c4] ;  /* 0x0001c40001127983 */ /* 0x000ee80000300800 */
[----:B------:R-:W3:Y:S04]  /*b360*/  LDL.LU R20, [R1+0xb4] ;  /* 0x0000b40001147983 */ /* 0x000ee80000300800 */
[----:B------:R-:W3:Y:S04]  /*b370*/  LDL.LU R21, [R1+0x94] ;  /* 0x0000940001157983 */ /* 0x000ee80000300800 */
[----:B--2---:R0:W-:Y:S04]  /*b380*/  STS.U16 [R2+0x1000], R29 ;  /* 0x0010001d02007388 */ /* 0x0041e80000000400 */
[----:B------:R1:W-:Y:S04]  /*b390*/  STS.U16 [R2+0x3000], R22 ;  /* 0x0030001602007388 */ /* 0x0003e80000000400 */
[----:B------:R2:W-:Y:S04]  /*b3a0*/  STS.U16 [R2+0x5000], R23 ;  /* 0x0050001702007388 */ /* 0x0005e80000000400 */
[----:B0-----:R-:W3:Y:S04]  /*b3b0*/  LDL.LU R29, [R1+0x74] ;  /* 0x00007400011d7983 */ /* 0x001ee80000300800 */
[----:B-1----:R-:W3:Y:S04]  /*b3c0*/  LDL.LU R22, [R1+0x10d0] ;  /* 0x0010d00001167983 */ /* 0x002ee80000300800 */
[----:B--2---:R-:W2:Y:S04]  /*b3d0*/  LDL.LU R23, [R1+0x10cc] ;  /* 0x0010cc0001177983 */ /* 0x004ea80000300800 */
[----:B------:R0:W-:Y:S04]  /*b3e0*/  STS.U16 [R2+0x7000], R0 ;  /* 0x0070000002007388 */ /* 0x0001e80000000400 */
[----:B0-----:R-:W2:Y:S04]  /*b3f0*/  LDL.LU R0, [R1+0x10c8] ;  /* 0x0010c80001007983 */ /* 0x001ea80000300800 */
[----:B----4-:R-:W-:Y:S04]  /*b400*/  STS.U16 [R2+0x9000], R24 ;  /* 0x0090001802007388 */ /* 0x010fe80000000400 */
[----:B------:R-:W-:Y:S04]  /*b410*/  STS.U16 [R2+0xb000], R25 ;  /* 0x00b0001902007388 */ /* 0x000fe80000000400 */
[----:B------:R-:W-:Y:S04]  /*b420*/  STS.U16 [R2+0xd000], R26 ;  /* 0x00d0001a02007388 */ /* 0x000fe80000000400 */
[----:B------:R-:W-:Y:S04]  /*b430*/  STS.U16 [R2+0xf000], R27 ;  /* 0x00f0001b02007388 */ /* 0x000fe80000000400 */
[----:B------:R-:W-:Y:S04]  /*b440*/  STS.U16 [R2+0x11000], R5 ;  /* 0x0110000502007388 */ /* 0x000fe80000000400 */
[----:B------:R0:W-:Y:S04]  /*b450*/  STS.U16 [R2+0x13000], R7 ;  /* 0x0130000702007388 */ /* 0x0001e80000000400 */
[----:B------:R-:W-:Y:S04]  /*b460*/  STS.U16 [R2+0x15000], R3 ;  /* 0x0150000302007388 */ /* 0x000fe80000000400 */
[----:B------:R-:W-:Y:S01]  /*b470*/  STS.U16 [R2+0x17000], R6 ;  /* 0x0170000602007388 */ /* 0x000fe20000000400 */
[----:B0-----:R-:W-:-:S03]  /*b480*/  LOP3.LUT R7, R8, 0x50, RZ, 0x3c, !PT ;  /* 0x0000005008077812 */ /* 0x001fc600078e3cff */
[----:B------:R0:W-:Y:S04]  /*b490*/  STS.U16 [R2+0x19000], R28 ;  /* 0x0190001c02007388 */ /* 0x0001e80000000400 */
[----:B------:R-:W-:Y:S04]  /*b4a0*/  STS.U16 [R2+0x1b000], R10 ;  /* 0x01b0000a02007388 */ /* 0x000fe80000000400 */
[----:B0-----:R-:W4:Y:S04]  /*b4b0*/  LDL.LU R28, [R1+0x44] ;  /* 0x00004400011c7983 */ /* 0x001f280000300800 */
[----:B--2---:R0:W-:Y:S04]  /*b4c0*/  STS.U16 [R2+0x1d000], R0 ;  /* 0x01d0000002007388 */ /* 0x0041e80000000400 */
[----:B------:R-:W-:Y:S04]  /*b4d0*/  STS.U16 [R2+0x1f000], R23 ;  /* 0x01f0001702007388 */ /* 0x000fe80000000400 */
[----:B------:R-:W-:Y:S04]  /*b4e0*/  STS.U16 [R7+0x1400], R11 ;  /* 0x0014000b07007388 */ /* 0x000fe80000000400 */
[----:B------:R-:W-:Y:S04]  /*b4f0*/  STS.U16 [R7+0x3400], R12 ;  /* 0x0034000c07007388 */ /* 0x000fe80000000400 */
[----:B------:R-:W-:Y:S04]  /*b500*/  STS.U16 [R7+0x5400], R13 ;  /* 0x0054000d07007388 */ /* 0x000fe80000000400 */
[----:B0-----:R-:W2:Y:S04]  /*b510*/  LDL.LU R0, [R1+0x10c4] ;  /* 0x0010c40001007983 */ /* 0x001ea80000300800 */
[----:B------:R-:W-:Y:S04]  /*b520*/  STS.U16 [R7+0x7400], R14 ;  /* 0x0074000e07007388 */ /* 0x000fe80000000400 */
[----:B---3--:R0:W-:Y:S04]  /*b530*/  STS.U16 [R7+0x9400], R19 ;  /* 0x0094001307007388 */ /* 0x0081e80000000400 */
[----:B0-----:R-:W3:Y:S04]  /*b540*/  LDL.LU R19, [R1+0x4] ;  /* 0x0000040001137983 */ /* 0x001ee80000300800 */
[----:B------:R-:W3:Y:S04]  /*b550*/  LDL.LU R27, [R1+0x2c0] ;  /* 0x0002c000011b7983 */ /* 0x000ee80000300800 */
[----:B------:R-:W3:Y:S04]  /*b560*/  LDL.LU R3, [R1+0x2a4] ;  /* 0x0002a40001037983 */ /* 0x000ee80000300800 */
[----:B------:R-:W3:Y:S04]  /*b570*/  LDL.LU R2, [R1+0x288] ;  /* 0x0002880001027983 */ /* 0x000ee80000300800 */
[----:B------:R-:W3:Y:S04]  /*b580*/  LDL.LU R6, [R1+0x26c] ;  /* 0x00026c0001067983 */ /* 0x000ee80000300800 */
[----:B------:R-:W3:Y:S04]  /*b590*/  LDL.LU R8, [R1+0x250] ;  /* 0x0002500001087983 */ /* 0x000ee80000300800 */
[----:B------:R-:W3:Y:S04]  /*b5a0*/  LDL.LU R10, [R1+0x230] ;  /* 0x00023000010a7983 */ /* 0x000ee80000300800 */
[----:B------:R-:W3:Y:S04]  /*b5b0*/  LDL.LU R11, [R1+0x214] ;  /* 0x00021400010b7983 */ /* 0x000ee80000300800 */
[----:B------:R-:W3:Y:S04]  /*b5c0*/  LDL.LU R12, [R1+0x1e0] ;  /* 0x0001e000010c7983 */ /* 0x000ee80000300800 */
[----:B------:R0:W-:Y:S04]  /*b5d0*/  STS.U16 [R7+0xb400], R15 ;  /* 0x00b4000f07007388 */ /* 0x0001e80000000400 */
[----:B------:R-:W3:Y:S04]  /*b5e0*/  LDL.LU R13, [R1+0x1c0] ;  /* 0x0001c000010d7983 */ /* 0x000ee80000300800 */
[----:B------:R1:W-:Y:S04]  /*b5f0*/  STS.U16 [R7+0xd400], R16 ;  /* 0x00d4001007007388 */ /* 0x0003e80000000400 */
[----:B------:R-:W3:Y:S04]  /*b600*/  LDL.LU R14, [R1+0xb0] ;  /* 0x0000b000010e7983 */ /* 0x000ee80000300800 */
[----:B------:R1:W-:Y:S04]  /*b610*/  STS.U16 [R7+0xf400], R17 ;  /* 0x00f4001107007388 */ /* 0x0003e80000000400 */
[----:B0-----:R-:W3:Y:S04]  /*b620*/  LDL.LU R15, [R1+0x90] ;  /* 0x00009000010f7983 */ /* 0x001ee80000300800 */
[----:B------:R0:W-:Y:S04]  /*b630*/  STS.U16 [R7+0x11400], R18 ;  /* 0x0114001207007388 */ /* 0x0001e80000000400 */
[----:B-1----:R-:W3:Y:S04]  /*b640*/  LDL.LU R16, [R1+0x70] ;  /* 0x0000700001107983 */ /* 0x002ee80000300800 */
[----:B------:R-:W-:Y:S04]  /*b650*/  STS.U16 [R7+0x13400], R20 ;  /* 0x0134001407007388 */ /* 0x000fe80000000400 */
[----:B------:R-:W3:Y:S04]  /*b660*/  LDL.LU R17, [R1+0x40] ;  /* 0x0000400001117983 */ /* 0x000ee80000300800 */
[----:B------:R1:W-:Y:S04]  /*b670*/  STS.U16 [R7+0x15400], R21 ;  /* 0x0154001507007388 */ /* 0x0003e80000000400 */
[----:B0-----:R-:W3:Y:S04]  /*b680*/  LDL.LU R18, [R1+0x20] ;  /* 0x0000200001127983 */ /* 0x001ee80000300800 */
[----:B-1----:R-:W3:Y:S04]  /*b690*/  LDL.LU R21, [R1] ;  /* 0x0000000001157983 */ /* 0x002ee80000300800 */
[----:B------:R0:W-:Y:S04]  /*b6a0*/  STS.U16 [R7+0x17400], R29 ;  /* 0x0174001d07007388 */ /* 0x0001e80000000400 */
[----:B------:R-:W3:Y:S04]  /*b6b0*/  LDL.LU R20, [R1+0x2bc] ;  /* 0x0002bc0001147983 */ /* 0x000ee80000300800 */
[----:B0-----:R-:W3:Y:S04]  /*b6c0*/  LDL.LU R29, [R1+0x2a0] ;  /* 0x0002a000011d7983 */ /* 0x001ee80000300800 */
[----:B----4-:R0:W-:Y:S04]  /*b6d0*/  STS.U16 [R7+0x19400], R28 ;  /* 0x0194001c07007388 */ /* 0x0101e80000000400 */
[----:B0-----:R-:W4:Y:S04]  /*b6e0*/  LDL.LU R28, [R1+0x284] ;  /* 0x00028400011c7983 */ /* 0x001f280000300800 */
[----:B--2---:R0:W-:Y:S04]  /*b6f0*/  STS.U16 [R7+0x1b400], R0 ;  /* 0x01b4000007007388 */ /* 0x0041e80000000400 */
[----:B0-----:R-:W2:Y:S04]  /*b700*/  LDL.LU R0, [R1+0x268] ;  /* 0x0002680001007983 */ /* 0x001ea80000300800 */
[----:B------:R-:W2:Y:S04]  /*b710*/  LDL.LU R23, [R1+0x210] ;  /* 0x0002100001177983 */ /* 0x000ea80000300800 */
[----:B---3--:R0:W-:Y:S04]  /*b720*/  STS.U16 [R7+0x1d400], R19 ;  /* 0x01d4001307007388 */ /* 0x0081e80000000400 */
[----:B------:R-:W3:Y:S04]  /*b730*/  LDL.LU R5, [R1+0x1dc] ;  /* 0x0001dc0001057983 */ /* 0x000ee80000300800 */
[----:B------:R-:W2:Y:S01]  /*b740*/  LDL.LU R24, [R1+0xcc] ;  /* 0x0000cc0001187983 */ /* 0x000ea20000300800 */
[----:B0-----:R-:W-:-:S03]  /*b750*/  LOP3.LUT R19, R4, 0x60, RZ, 0x3c, !PT ;  /* 0x0000006004137812 */ /* 0x001fc600078e3cff */
[----:B------:R-:W2:Y:S04]  /*b760*/  LDL.LU R25, [R1+0xac] ;  /* 0x0000ac0001197983 */ /* 0x000ea80000300800 */
[----:B------:R-:W2:Y:S04]  /*b770*/  LDL.LU R26, [R1+0x8c] ;  /* 0x00008c00011a7983 */ /* 0x000ea80000300800 */
[----:B------:R0:W-:Y:S04]  /*b780*/  STS.U16 [R7+0x1f400], R22 ;  /* 0x01f4001607007388 */ /* 0x0001e80000000400 */
[----:B------:R1:W-:Y:S04]  /*b790*/  STS.U16 [R19+0x1800], R27 ;  /* 0x0018001b13007388 */ /* 0x0003e80000000400 */
[----:B------:R1:W-:Y:S04]  /*b7a0*/  STS.U16 [R19+0x3800], R3 ;  /* 0x0038000313007388 */ /* 0x0003e80000000400 */
[----:B0-----:R-:W2:Y:S04]  /*b7b0*/  LDL.LU R7, [R1+0x10c0] ;  /* 0x0010c00001077983 */ /* 0x001ea80000300800 */
[----:B------:R-:W2:Y:S04]  /*b7c0*/  LDL.LU R22, [R1+0x22c] ;  /* 0x00022c0001167983 */ /* 0x000ea80000300800 */
[----:B-1----:R-:W2:Y:S04]  /*b7d0*/  LDL.LU R27, [R1+0x3c] ;  /* 0x00003c00011b7983 */ /* 0x002ea80000300800 */
[----:B------:R-:W2:Y:S04]  /*b7e0*/  LDL.LU R3, [R1+0x10bc] ;  /* 0x0010bc0001037983 */ /* 0x000ea80000300800 */
[----:B------:R0:W-:Y:S04]  /*b7f0*/  STS.U16 [R19+0x5800], R2 ;  /* 0x0058000213007388 */ /* 0x0001e80000000400 */
[----:B------:R1:W-:Y:S04]  /*b800*/  STS.U16 [R19+0x7800], R6 ;  /* 0x0078000613007388 */ /* 0x0003e80000000400 */
[----:B------:R1:W-:Y:S04]  /*b810*/  STS.U16 [R19+0x9800], R8 ;  /* 0x0098000813007388 */ /* 0x0003e80000000400 */
[----:B0-----:R-:W2:Y:S04]  /*b820*/  LDL.LU R2, [R1+0x10b8] ;  /* 0x0010b80001027983 */ /* 0x001ea80000300800 */
        /* <DEDUP_REMOVED lines=21> */
[----:B0-----:R-:W2:Y:S01]  /*b980*/  LDL.LU R21, [R1+0x1088] ;  /* 0x0010880001157983 */ /* 0x001ea20000300800 */
[----:B------:R-:W-:-:S03]  /*b990*/  LOP3.LUT R4, R4, 0x70, RZ, 0x3c, !PT ;  /* 0x0000007004047812 */ /* 0x000fc600078e3cff */
[----:B--2---:R0:W-:Y:S04]  /*b9a0*/  STS.U16 [R19+0x1f800], R21 ;  /* 0x01f8001513007388 */ /* 0x0041e80000000400 */
[----:B------:R1:W-:Y:S04]  /*b9b0*/  STS.U16 [R4+0x1c00], R20 ;  /* 0x001c001404007388 */ /* 0x0003e80000000400 */
[----:B0-----:R-:W2:Y:S04]  /*b9c0*/  LDL.LU R19, [R1+0x1084] ;  /* 0x0010840001137983 */ /* 0x001ea80000300800 */
[----:B------:R-:W2:Y:S04]  /*b9d0*/  LDL.LU R21, [R1+0x24c] ;  /* 0x00024c0001157983 */ /* 0x000ea80000300800 */
[----:B-1----:R-:W3:Y:S04]  /*b9e0*/  LDL.LU R20, [R1+0x1080] ;  /* 0x0010800001147983 */ /* 0x002ee80000300800 */
[----:B------:R0:W-:Y:S04]  /*b9f0*/  STS.U16 [R4+0x3c00], R29 ;  /* 0x003c001d04007388 */ /* 0x0001e80000000400 */
[----:B----4-:R1:W-:Y:S04]  /*ba00*/  STS.U16 [R4+0x5c00], R28 ;  /* 0x005c001c04007388 */ /* 0x0103e80000000400 */
[----:B------:R4:W-:Y:S04]  /*ba10*/  STS.U16 [R4+0x7c00], R0 ;  /* 0x007c000004007388 */ /* 0x0009e80000000400 */
[----:B0-----:R-:W3:Y:S04]  /*ba20*/  LDL.LU R29, [R1+0x107c] ;  /* 0x00107c00011d7983 */ /* 0x001ee80000300800 */
[----:B-1----:R-:W3:Y:S04]  /*ba30*/  LDL.LU R28, [R1+0x1078] ;  /* 0x00107800011c7983 */ /* 0x002ee80000300800 */
[----:B----4-:R-:W4:Y:S04]  /*ba40*/  LDL.LU R0, [R1+0x1074] ;  /* 0x0010740001007983 */ /* 0x010f280000300800 */
[----:B--2---:R-:W-:Y:S04]  /*ba50*/  STS.U16 [R4+0x9c00], R21 ;  /* 0x009c001504007388 */ /* 0x004fe80000000400 */
[----:B------:R-:W-:Y:S04]  /*ba60*/  STS.U16 [R4+0xbc00], R22 ;  /* 0x00bc001604007388 */ /* 0x000fe80000000400 */
[----:B------:R-:W-:Y:S04]  /*ba70*/  STS.U16 [R4+0xdc00], R23 ;  /* 0x00dc001704007388 */ /* 0x000fe80000000400 */
[----:B---3--:R-:W-:Y:S04]  /*ba80*/  STS.U16 [R4+0xfc00], R5 ;  /* 0x00fc000504007388 */ /* 0x008fe80000000400 */
[----:B------:R-:W-:Y:S04]  /*ba90*/  STS.U16 [R4+0x11c00], R24 ;  /* 0x011c001804007388 */ /* 0x000fe80000000400 */
[----:B------:R-:W-:Y:S04]  /*baa0*/  STS.U16 [R4+0x13c00], R25 ;  /* 0x013c001904007388 */ /* 0x000fe80000000400 */
[----:B------:R-:W-:Y:S04]  /*bab0*/  STS.U16 [R4+0x15c00], R26 ;  /* 0x015c001a04007388 */ /* 0x000fe80000000400 */
[----:B----4-:R-:W-:Y:S04]  /*bac0*/  STS.U16 [R4+0x17c00], R0 ;  /* 0x017c000004007388 */ /* 0x010fe80000000400 */
[----:B------:R-:W-:Y:S04]  /*bad0*/  STS.U16 [R4+0x19c00], R27 ;  /* 0x019c001b04007388 */ /* 0x000fe80000000400 */
[----:B------:R0:W-:Y:S04]  /*bae0*/  STS.U16 [R4+0x1bc00], R28 ;  /* 0x01bc001c04007388 */ /* 0x0001e80000000400 */
[----:B------:R-:W-:Y:S04]  /*baf0*/  STS.U16 [R4+0x1dc00], R29 ;  /* 0x01dc001d04007388 */ /* 0x000fe80000000400 */
[----:B------:R1:W-:Y:S04]  /*bb00*/  STS.U16 [R4+0x1fc00], R20 ;  /* 0x01fc001404007388 */ /* 0x0003e80000000400 */
[----:B0-----:R-:W2:Y:S04]  /*bb10*/  LDL.LU R28, [R1+0x1070] ;  /* 0x00107000011c7983 */ /* 0x001ea80000300800 */
[----:B-1----:R-:W3:Y:S04]  /*bb20*/  LDL R4, [R1+0x200] ;  /* 0x0002000001047983 */ /* 0x002ee80000100800 */
[----:B------:R-:W0:Y:S04]  /*bb30*/  S2R R5, SR_TID.X ;  /* 0x0000000000057919 */ /* 0x000e280000002100 */
[----:B------:R-:W1:Y:S01]  /*bb40*/  S2R R0, SR_TID.X ;  /* 0x0000000000007919 */ /* 0x000e620000002100 */
[----:B0-----:R-:W-:-:S05]  /*bb50*/  LOP3.LUT R5, R5, 0x1ff, RZ, 0xc0, !PT ;  /* 0x000001ff05057812 */ /* 0x001fca00078ec0ff */
[----:B------:R-:W-:Y:S01]  /*bb60*/  IMAD.SHL.U32 R27, R5, 0x2, RZ ;  /* 0x00000002051b7824 */ /* 0x000fe200078e00ff */
[C---:B-1----:R-:W-:Y:S02]  /*bb70*/  LOP3.LUT R5, R0.reuse, 0x180, RZ, 0xc0, !PT ;  /* 0x0000018000057812 */ /* 0x042fe400078ec0ff */
[----:B------:R-:W-:Y:S02]  /*bb80*/  LOP3.LUT R0, R0, 0x180, RZ, 0xc0, !PT ;  /* 0x0000018000007812 */ /* 0x000fe400078ec0ff */
[----:B------:R-:W-:Y:S02]  /*bb90*/  SHF.R.U32.HI R5, RZ, 0x3, R5 ;  /* 0x00000003ff057819 */ /* 0x000fe40000011605 */
[----:B------:R-:W-:Y:S02]  /*bba0*/  SHF.R.U32.HI R0, RZ, 0x3, R0 ;  /* 0x00000003ff007819 */ /* 0x000fe40000011600 */
[C---:B------:R-:W-:Y:S02]  /*bbb0*/  LOP3.LUT R5, R27.reuse, R5, RZ, 0x3c, !PT ;  /* 0x000000051b057212 */ /* 0x040fe400078e3cff */
[----:B------:R-:W-:-:S03]  /*bbc0*/  LOP3.LUT R0, R27, R0, RZ, 0x3c, !PT ;  /* 0x000000001b007212 */ /* 0x000fc600078e3cff */
[----:B------:R-:W-:Y:S01]  /*bbd0*/  STS.U16 [R5+0x20000], R19 ;  /* 0x0200001305007388 */ /* 0x000fe20000000400 */
[----:B------:R-:W-:-:S03]  /*bbe0*/  LOP3.LUT R0, R0, 0x40, RZ, 0x3c, !PT ;  /* 0x0000004000007812 */ /* 0x000fc600078e3cff */
        /* <DEDUP_REMOVED lines=15> */
[----:B------:R-:W-:Y:S06]  /*bce0*/  BAR.SYNC.DEFER_BLOCKING 0x0 ;  /* 0x0000000000007b1d */ /* 0x000fec0000010000 */
[----:B--2---:R-:W-:Y:S04]  /*bcf0*/  LDSM.16.MT88.4 R24, [R28] ;  /* 0x000000001c18783b */ /* 0x004fe80000004200 */
[----:B------:R-:W-:Y:S04]  /*bd00*/  LDSM.16.MT88.4 R16, [R28+0x4000] ;  /* 0x004000001c10783b */ /* 0x000fe80000004200 */
[----:B---3--:R-:W0:Y:S04]  /*bd10*/  LDSM.16.M88.4 R12, [R4+0x20000] ;  /* 0x02000000040c783b */ /* 0x008e280000000200 */
[----:B------:R-:W1:Y:S04]  /*bd20*/  LDSM.16.M88.4 R8, [R4+0x21000] ;  /* 0x021000000408783b */ /* 0x000e680000000200 */
[----:B------:R-:W-:Y:S04]  /*bd30*/  LDSM.16.M88.4 R20, [R4+0x22000] ;  /* 0x022000000414783b */ /* 0x000fe80000000200 */
[----:B0-----:R-:W-:Y:S04]  /*bd40*/  STL.64 [R1], R12 ;  /* 0x0000000c01007387 */ /* 0x001fe80000100a00 */
[----:B------:R-:W-:Y:S01]  /*bd50*/  STL.64 [R1+0x8], R14 ;  /* 0x0000080e01007387 */ /* 0x000fe20000100a00 */
[----:B-1----:R-:W-:-:S02]  /*bd60*/  IMAD.MOV.U32 R2, RZ, RZ, R8 ;  /* 0x000000ffff027224 */ /* 0x002fc400078e0008 */
[----:B------:R-:W-:Y:S01]  /*bd70*/  IMAD.MOV.U32 R0, RZ, RZ, R9 ;  /* 0x000000ffff007224 */ /* 0x000fe200078e0009 */
[----:B------:R-:W-:Y:S04]  /*bd80*/  STL.64 [R1+0x30], R8 ;  /* 0x0000300801007387 */ /* 0x000fe80000100a00 */
[----:B------:R-:W-:Y:S04]  /*bd90*/  STL.64 [R1+0x38], R10 ;  /* 0x0000380a01007387 */ /* 0x000fe80000100a00 */
[----:B------:R-:W-:Y:S04]  /*bda0*/  LDSM.16.M88.4 R8, [R4+0x23000] ;  /* 0x023000000408783b */ /* 0x000fe80000000200 */
[----:B------:R-:W0:Y:S04]  /*bdb0*/  LDSM.16.MT88.4 R4, [R28+0x100] ;  /* 0x000100001c04783b */ /* 0x000e280000004200 */
[----:B------:R-:W-:Y:S04]  /*bdc0*/  LDSM.16.MT88.4 R12, [R28+0x300] ;  /* 0x000300001c0c783b */ /* 0x000fe80000004200 */
[----:B0-----:R-:W-:Y:S04]  /*bdd0*/  STL.64 [R1+0x1040], R6 ;  /* 0x0010400601007387 */ /* 0x001fe80000100a00 */
[----:B------:R-:W-:Y:S04]  /*bde0*/  STL.64 [R1+0x10], R8 ;  /* 0x0000100801007387 */ /* 0x000fe80000100a00 */
[----:B------:R-:W-:Y:S04]  /*bdf0*/  STL.64 [R1+0x18], R10 ;  /* 0x0000180a01007387 */ /* 0x000fe80000100a00 */
[----:B------:R-:W-:Y:S04]  /*be00*/  STL.64 [R1+0x20], R20 ;  /* 0x0000201401007387 */ /* 0x000fe80000100a00 */
[----:B------:R-:W-:Y:S04]  /*be10*/  STL.64 [R1+0x28], R22 ;  /* 0x0000281601007387 */ /* 0x000fe80000100a00 */
[----:B------:R0:W-:Y:S04]  /*be20*/  STL.64 [R1+0x1048], R20 ;  /* 0x0010481401007387 */ /* 0x0001e80000100a00 */
[----:B------:R-:W1:Y:S04]  /*be30*/  LDSM.16.MT88.4 R8, [R28+0x200] ;  /* 0x000200001c08783b */ /* 0x000e680000004200 */
[----:B0-----:R-:W2:Y:S04]  /*be40*/  LDL.LU.64 R20, [R1+0x1a0] ;  /* 0x0001a00001147983 */ /* 0x001ea80000300a00 */
[----:B------:R-:W3:Y:S04]  /*be50*/  LDL.LU.64 R22, [R1+0x1a8] ;  /* 0x0001a80001167983 */ /* 0x000ee80000300a00 */
[----:B---3--:R-:W-:Y:S04]  /*be60*/  STL.64 [R1+0x1058], R22 ;  /* 0x0010581601007387 */ /* 0x008fe80000100a00 */
[----:B--2---:R0:W-:Y:S04]  /*be70*/  STL.64 [R1+0x1050], R20 ;  /* 0x0010501401007387 */ /* 0x0041e80000100a00 */
[----:B0-----:R-:W2:Y:S04]  /*be80*/  LDL.64 R20, [R1] ;  /* 0x0000000001147983 */ /* 0x001ea80000100a00 */
[----:B------:R0:W-:Y:S04]  /*be90*/  STL.64 [R1+0x1038], R4 ;  /* 0x0010380401007387 */ /* 0x0001e80000100a00 */
[----:B0-----:R-:W3:Y:S04]  /*bea0*/  LDL.LU.64 R4, [R1+0x190] ;  /* 0x0001900001047983 */ /* 0x001ee80000300a00 */
[----:B------:R-:W4:Y:S04]  /*beb0*/  LDL.LU.64 R6, [R1+0x198] ;  /* 0x0001980001067983 */ /* 0x000f280000300a00 */
[----:B----4-:R-:W-:Y:S04]  /*bec0*/  STL.64 [R1+0x1068], R6 ;  /* 0x0010680601007387 */ /* 0x010fe80000100a00 */
[----:B---3--:R0:W-:Y:S04]  /*bed0*/  STL.64 [R1+0x1060], R4 ;  /* 0x0010600401007387 */ /* 0x0081e80000100a00 */
[----:B0-----:R-:W3:Y:S04]  /*bee0*/  LDL.LU.64 R4, [R1+0x1b0] ;  /* 0x0001b00001047983 */ /* 0x001ee80000300a00 */
[----:B------:R-:W3:Y:S04]  /*bef0*/  LDL.LU.64 R6, [R1+0x1b8] ;  /* 0x0001b80001067983 */ /* 0x000ee80000300a00 */
[----:B-1----:R-:W-:Y:S04]  /*bf00*/  STL.64 [R1+0x1020], R10 ;  /* 0x0010200a01007387 */ /* 0x002fe80000100a00 */
[----:B------:R-:W-:Y:S04]  /*bf10*/  STL.64 [R1+0x1018], R8 ;  /* 0x0010180801007387 */ /* 0x000fe80000100a00 */
[----:B------:R-:W-:Y:S04]  /*bf20*/  STL [R1+0xff4], R12 ;  /* 0x000ff40c01007387 */ /* 0x000fe80000100800 */
[----:B------:R0:W-:Y:S04]  /*bf30*/  STL [R1+0xff0], R13 ;  /* 0x000ff00d01007387 */ /* 0x0001e80000100800 */
[----:B------:R-:W-:Y:S04]  /*bf40*/  STL [R1+0xfdc], R14 ;  /* 0x000fdc0e01007387 */ /* 0x000fe80000100800 */
[----:B------:R-:W-:Y:S04]  /*bf50*/  STL [R1+0xfd8], R15 ;  /* 0x000fd80f01007387 */ /* 0x000fe80000100800 */
[----:B0-----:R-:W4:Y:S04]  /*bf60*/  LDL.64 R12, [R1+0x10] ;  /* 0x00001000010c7983 */ /* 0x001f280000100a00 */
[----:B------:R-:W-:Y:S04]  /*bf70*/  STL [R1+0xf80], R17 ;  /* 0x000f801101007387 */ /* 0x000fe80000100800 */
[----:B------:R-:W-:Y:S04]  /*bf80*/  STL [R1+0xf7c], R18 ;  /* 0x000f7c1201007387 */ /* 0x000fe80000100800 */
[----:B------:R-:W-:Y:S01]  /*bf90*/  STL [R1+0xf78], R19 ;  /* 0x000f781301007387 */ /* 0x000fe20000100800 */
[----:B------:R-:W-:-:S02]  /*bfa0*/  IMAD.MOV.U32 R8, RZ, RZ, R2 ;  /* 0x000000ffff087224 */ /* 0x000fc400078e0002 */
[----:B------:R-:W-:Y:S02]  /*bfb0*/  IMAD.MOV.U32 R9, RZ, RZ, R0 ;  /* 0x000000ffff097224 */ /* 0x000fe400078e0000 */
[----:B--2---:R-:W-:Y:S02]  /*bfc0*/  IMAD.MOV.U32 R2, RZ, RZ, R20 ;  /* 0x000000ffff027224 */ /* 0x004fe400078e0014 */
[----:B------:R-:W-:Y:S01]  /*bfd0*/  IMAD.MOV.U32 R0, RZ, RZ, R21 ;  /* 0x000000ffff007224 */ /* 0x000fe200078e0015 */
[C---:B---3--:R-:W-:Y:S11]  /*bfe0*/  HMMA.16816.F32 R4, R24.reuse, R20, R4 ;  /* 0x000000141804723c */ /* 0x048ff60000001804 */
[----:B------:R-:W-:Y:S11]  /*bff0*/  @!UPT UIADD3 URZ, URZ, URZ, URZ ;  /* 0x0000003f3f3ff290 */ /* 0x000ff6000fffe03f */
[----:B------:R-:W-:Y:S01]  /*c000*/  @!UPT UIADD3 URZ, URZ, URZ, URZ ;  /* 0x0000003f3f3ff290 */ /* 0x000fe2000fffe03f */
[----:B------:R-:W-:Y:S04]  /*c010*/  STL.64 [R1+0xc0], R4 ;  /* 0x0000c00401007387 */ /* 0x000fe80000100a00 */
[----:B------:R0:W-:Y:S04]  /*c020*/  STL.64 [R1+0xc8], R6 ;  /* 0x0000c80601007387 */ /* 0x0001e80000100a00 */
[----:B0-----:R-:W2:Y:S04]  /*c030*/  LDL.LU.64 R6, [R1+0x1068] ;  /* 0x0010680001067983 */ /* 0x001ea80000300a00 */
[----:B------:R-:W2:Y:S04]  /*c040*/  LDL.LU.64 R4, [R1+0x1060] ;  /* 0x0010600001047983 */ /* 0x000ea80000300a00 */
[----:B------:R-:W3:Y:S04]  /*c050*/  LDL.LU.64 R22, [R1+0x1058] ;  /* 0x0010580001167983 */ /* 0x000ee80000300a00 */
[----:B------:R-:W3:Y:S02]  /*c060*/  LDL.LU.64 R20, [R1+0x1050] ;  /* 0x0010500001147983 */ /* 0x000ee40000300a00 */
[C---:B---3--:R-:W-:Y:S02]  /*c070*/  HMMA.16816.F32 R8, R24.reuse, R8, R20 ;  /* 0x000000081808723c */ /* 0x048fe40000001814 */
[----:B------:R-:W2:Y:S11]  /*c080*/  LDL.LU.64 R20, [R1+0x1048] ;  /* 0x0010480001147983 */ /* 0x000eb60000300a00 */
[----:B------:R-:W-:Y:S10]  /*c090*/  @!UPT UIADD3 URZ, URZ, URZ, URZ ;  /* 0x0000003f3f3ff290 */ /* 0x000ff4000fffe03f */
[----:B------:R-:W-:Y:S04]  /*c0a0*/  STL.64 [R1+0xb0], R8 ;  /* 0x0000b00801007387 */ /* 0x000fe80000100a00 */
[----:B------:R-:W-:Y:S01]  /*c0b0*/  STL.64 [R1+0xb8], R10 ;  /* 0x0000b80a01007387 */ /* 0x000fe20000100a00 */
[C---:B--2---:R-:W-:Y:S03]  /*c0c0*/  HMMA.16816.F32 R4, R24.reuse, R20, R4 ;  /* 0x000000141804723c */ /* 0x044fe60000001804 */
[----:B------:R-:W0:Y:S11]  /*c0d0*/  LDSM.16.MT88.4 R20, [R28+0x4100] ;  /* 0x004100001c14783b */ /* 0x000e360000004200 */
[----:B------:R-:W-:Y:S09]  /*c0e0*/  @!UPT UIADD3 URZ, URZ, URZ, URZ ;  /* 0x0000003f3f3ff290 */ /* 0x000ff2000fffe03f */
[----:B------:R1:W-:Y:S01]  /*c0f0*/  STL [R1+0xac], R7 ;  /* 0x0000ac0701007387 */ /* 0x0003e20000100800 */
[----:B------:R-:W-:Y:S02]  /*c100*/  IMAD.MOV.U32 R17, RZ, RZ, R4 ;  /* 0x000000ffff117224 */ /* 0x000fe400078e0004 */
[----:B------:R-:W-:Y:S02]  /*c110*/  IMAD.MOV.U32 R18, RZ, RZ, R5 ;  /* 0x000000ffff127224 */ /* 0x000fe400078e0005 */
[----:B------:R-:W-:Y:S01]  /*c120*/  IMAD.MOV.U32 R19, RZ, RZ, R6 ;  /* 0x000000ffff137224 */ /* 0x000fe200078e0006 */
[----:B------:R-:W4:Y:S04]  /*c130*/  LDL.LU.64 R4, [R1+0x180] ;  /* 0x0001800001047983 */ /* 0x000f280000300a00 */
[----:B-1----:R-:W4:Y:S04]  /*c140*/  LDL.LU.64 R6, [R1+0x188] ;  /* 0x0001880001067983 */ /* 0x002f280000300a00 */
[----:B------:R-:W2:Y:S04]  /*c150*/  LDL.LU.64 R8, [R1+0x160] ;  /* 0x0001600001087983 */ /* 0x000ea80000300a00 */
[----:B------:R-:W3:Y:S01]  /*c160*/  LDL.LU.64 R10, [R1+0x168] ;  /* 0x00016800010a7983 */ /* 0x000ee20000300a00 */
[----:B----4-:R-:W-:Y:S03]  /*c170*/  HMMA.16816.F32 R24, R24, R12, R4 ;  /* 0x0000000c1818723c */ /* 0x010fe60000001804 */
[----:B---3--:R-:W-:Y:S04]  /*c180*/  STL.64 [R1+0x1030], R10 ;  /* 0x0010300a01007387 */ /* 0x008fe80000100a00 */
[----:B--2---:R1:W-:Y:S04]  /*c190*/  STL.64 [R1+0x1028], R8 ;  /* 0x0010280801007387 */ /* 0x0043e80000100a00 */
[----:B-1----:R-:W2:Y:S04]  /*c1a0*/  LDL.LU.64 R8, [R1+0x170] ;  /* 0x0001700001087983 */ /* 0x002ea80000300a00 */
[----:B------:R-:W2:Y:S04]  /*c1b0*/  LDL.LU.64 R10, [R1+0x178] ;  /* 0x00017800010a7983 */ /* 0x000ea80000300a00 */
[----:B------:R-:W-:Y:S04]  /*c1c0*/  STL.64 [R1+0xf90], R18 ;  /* 0x000f901201007387 */ /* 0x000fe80000100a00 */
[----:B------:R1:W-:Y:S04]  /*c1d0*/  STL.64 [R1+0xf88], R16 ;  /* 0x000f881001007387 */ /* 0x0003e80000100a00 */
[----:B0-----:R-:W-:Y:S04]  /*c1e0*/  STL [R1+0xf4c], R22 ;  /* 0x000f4c1601007387 */ /* 0x001fe80000100800 */
[----:B------:R-:W-:Y:S04]  /*c1f0*/  STL [R1+0xf48], R23 ;  /* 0x000f481701007387 */ /* 0x000fe80000100800 */
[----:B------:R-:W2:Y:S04]  /*c200*/  LDL.LU.64 R6, [R1+0x1040] ;  /* 0x0010400001067983 */ /* 0x000ea80000300a00 */
[----:B------:R-:W2:Y:S04]  /*c210*/  LDL.LU.64 R4, [R1+0x1038] ;  /* 0x0010380001047983 */ /* 0x000ea80000300a00 */
[----:B------:R-:W-:Y:S04]  /*c220*/  STL.64 [R1+0x60], R24 ;  /* 0x0000601801007387 */ /* 0x000fe80000100a00 */
[----:B------:R-:W-:Y:S04]  /*c230*/  STL.64 [R1+0x68], R26 ;  /* 0x0000681a01007387 */ /* 0x000fe80000100a00 */
[----:B------:R-:W0:Y:S01]  /*c240*/  LDSM.16.MT88.4 R24, [R28+0x4200] ;  /* 0x004200001c18783b */ /* 0x000e220000004200 */
[----:B-1----:R-:W-:-:S02]  /*c250*/  IMAD.MOV.U32 R16, RZ, RZ, R2 ;  /* 0x000000ffff107224 */ /* 0x002fc400078e0002 */
[----:B------:R-:W-:Y:S02]  /*c260*/  IMAD.MOV.U32 R17, RZ, RZ, R0 ;  /* 0x000000ffff117224 */ /* 0x000fe400078e0000 */
[----:B------:R-:W-:Y:S02]  /*c270*/  IMAD.MOV.U32 R2, RZ, RZ, R12 ;  /* 0x000000ffff027224 */ /* 0x000fe400078e000c */
[----:B------:R-:W-:Y:S02]  /*c280*/  IMAD.MOV.U32 R0, RZ, RZ, R13 ;  /* 0x000000ffff007224 */ /* 0x000fe400078e000d */
[----:B------:R-:W3:Y:S04]  /*c290*/  LDL.LU.64 R12, [R1+0x150] ;  /* 0x00015000010c7983 */ /* 0x000ee80000300a00 */
[----:B------:R-:W3:Y:S04]  /*c2a0*/  LDL.LU.64 R14, [R1+0x158] ;  /* 0x00015800010e7983 */ /* 0x000ee80000300a00 */
[----:B0-----:R-:W-:Y:S04]  /*c2b0*/  STL.64 [R1+0xef0], R26 ;  /* 0x000ef01a01007387 */ /* 0x001fe80000100a00 */
[----:B------:R0:W-:Y:S04]  /*c2c0*/  STL.64 [R1+0xee8], R24 ;  /* 0x000ee81801007387 */ /* 0x0001e80000100a00 */
[----:B0-----:R-:W4:Y:S01]  /*c2d0*/  LDL.LU.64 R24, [R1+0x30] ;  /* 0x0000300001187983 */ /* 0x001f220000300a00 */
[C---:B--2---:R-:W-:Y:S03]  /*c2e0*/  HMMA.16816.F32 R16, R4.reuse, R16, R8 ;  /* 0x000000100410723c */ /* 0x044fe60000001808 */
[----:B------:R-:W4:Y:S04]  /*c2f0*/  LDL.LU.64 R10, [R1+0x1030] ;  /* 0x00103000010a7983 */ /* 0x000f280000300a00 */
[----:B------:R-:W4:Y:S11]  /*c300*/  LDL.LU.64 R8, [R1+0x1028] ;  /* 0x0010280001087983 */ /* 0x000f360000300a00 */
[----:B------:R-:W-:Y:S05]  /*c310*/  @!UPT UIADD3 URZ, URZ, URZ, URZ ;  /* 0x0000003f3f3ff290 */ /* 0x000fea000fffe03f */
[----:B------:R-:W-:Y:S04]  /*c320*/  STL.64 [R1+0x90], R16 ;  /* 0x0000901001007387 */ /* 0x000fe80000100a00 */
[----:B------:R-:W-:Y:S01]  /*c330*/  STL [R1+0x98], R18 ;  /* 0x0000981201007387 */ /* 0x000fe20000100800 */
[----:B----4-:R-:W-:Y:S11]  /*c340*/  HMMA.16816.F32 R8, R4, R24, R8 ;  /* 0x000000180408723c */ /* 0x010ff60000001808 */
[----:B------:R-:W-:Y:S11]  /*c350*/  @!UPT UIADD3 URZ, URZ, URZ, URZ ;  /* 0x0000003f3f3ff290 */ /* 0x000ff6000fffe03f */
[----:B------:R-:W-:Y:S02]  /*c360*/  @!UPT UIADD3 URZ, URZ, URZ, URZ ;  /* 0x0000003f3f3ff290 */ /* 0x000fe4000fffe03f */
[----:B------:R-:W-:Y:S02]  /*c370*/  IMAD.MOV.U32 R22, RZ, RZ, R8 ;  /* 0x000000ffff167224 */ /* 0x000fe400078e0008 */
[----:B------:R-:W-:Y:S01]  /*c380*/  IMAD.MOV.U32 R23, RZ, RZ, R9 ;  /* 0x000000ffff177224 */ /* 0x000fe200078e0009 */
[----:B------:R0:W-:Y:S01]  /*c390*/  STL [R1+0x88], R10 ;  /* 0x0000880a01007387 */ /* 0x0001e20000100800 */
[----:B------:R-:W-:-:S03]  /*c3a0*/  IMAD.MOV.U32 R29, RZ, RZ, R11 ;  /* 0x000000ffff1d7224 */ /* 0x000fc600078e000b */
[----:B------:R-:W2:Y:S04]  /*c3b0*/  LDL.LU.64 R8, [R1+0x140] ;  /* 0x0001400001087983 */ /* 0x000ea80000300a00 */
[----:B0-----:R-:W2:Y:S04]  /*c3c0*/  LDL.LU.64 R10, [R1+0x148] ;  /* 0x00014800010a7983 */ /* 0x001ea80000300a00 */
[----:B------:R-:W-:Y:S04]  /*c3d0*/  STL.64 [R1+0xf58], R22 ;  /* 0x000f581601007387 */ /* 0x000fe80000100a00 */
[----:B------:R0:W-:Y:S04]  /*c3e0*/  STL.64 [R1+0xf50], R20 ;  /* 0x000f501401007387 */ /* 0x0001e80000100a00 */
[----:B0-----:R-:W3:Y:S04]  /*c3f0*/  LDL.LU R20, [R1+0x20] ;  /* 0x0000200001147983 */ /* 0x001ee80000300800 */
[----:B------:R-:W3:Y:S04]  /*c400*/  LDL.LU R21, [R1+0x24] ;  /* 0x0000240001157983 */ /* 0x000ee80000300800 */
[----:B------:R-:W4:Y:S04]  /*c410*/  LDL R22, [R1+0x28] ;  /* 0x0000280001167983 */ /* 0x000f280000100800 */
[----:B------:R-:W4:Y:S01]  /*c420*/  LDL R23, [R1+0x2c] ;  /* 0x00002c0001177983 */ /* 0x000f220000100800 */
[----:B------:R-:W-:Y:S01]  /*c430*/  IMAD.MOV.U32 R3, RZ, RZ, R19 ;  /* 0x000000ffff037224 */ /* 0x000fe200078e0013 */
[----:B---3--:R-:W-:Y:S11]  /*c440*/  HMMA.16816.F32 R12, R4, R20, R12 ;  /* 0x00000014040c723c */ /* 0x008ff6000000180c */
[----:B------:R-:W-:Y:S11]  /*c450*/  @!UPT UIADD3 URZ, URZ, URZ, URZ ;  /* 0x0000003f3f3ff290 */ /* 0x000ff6000fffe03f */
[----:B------:R-:W-:Y:S02]  /*c460*/  @!UPT UIADD3 URZ, URZ, URZ, URZ ;  /* 0x0000003f3f3ff290 */ /* 0x000fe4000fffe03f */
[----:B------:R-:W-:Y:S02]  /*c470*/  IMAD.MOV.U32 R19, RZ, RZ, R12 ;  /* 0x000000ffff137224 */ /* 0x000fe400078e000c */
[----:B------:R-:W-:Y:S02]  /*c480*/  IMAD.MOV.U32 R18, RZ, RZ, R13 ;  /* 0x000000ffff127224 */ /* 0x000fe400078e000d */
[----:B------:R-:W-:Y:S01]  /*c490*/  IMAD.MOV.U32 R17, RZ, RZ, R14 ;  /* 0x000000ffff117224 */ /* 0x000fe200078e000e */
[----:B------:R-:W3:Y:S01]  /*c4a0*/  LDL.LU.64 R12, [R1+0xd0] ;  /* 0x0000d000010c7983 */ /* 0x000ee20000300a00 */
[----:B------:R-:W-:-:S03]  /*c4b0*/  IMAD.MOV.U32 R16, RZ, RZ, R15 ;  /* 0x000000ffff107224 */ /* 0x000fc600078e000f */
[----:B------:R-:W3:Y:S04]  /*c4c0*/  LDL.LU.64 R14, [R1+0xd8] ;  /* 0x0000d800010e7983 */ /* 0x000ee80000300a00 */
[----:B----4-:R-:W-:Y:S04]  /*c4d0*/  STL.64 [R1+0x1010], R22 ;  /* 0x0010101601007387 */ /* 0x010fe80000100a00 */
[----:B------:R0:W-:Y:S04]  /*c4e0*/  STL.64 [R1+0x1008], R20 ;  /* 0x0010081401007387 */ /* 0x0001e80000100a00 */
[----:B0-----:R-:W4:Y:S04]  /*c4f0*/  LDL.LU.64 R20, [R1+0xf0] ;  /* 0x0000f00001147983 */ /* 0x001f280000300a00 */
[----:B------:R-:W4:Y:S04]  /*c500*/  LDL.LU.64 R22, [R1+0xf8] ;  /* 0x0000f80001167983 */ /* 0x000f280000300a00 */
[----:B------:R-:W-:Y:S04]  /*c510*/  STL.64 [R1+0xfe8], R18 ;  /* 0x000fe81201007387 */ /* 0x000fe80000100a00 */
[----:B------:R0:W-:Y:S02]  /*c520*/  STL.64 [R1+0xfe0], R16 ;  /* 0x000fe01001007387 */ /* 0x0001e40000100a00 */
[----:B0-----:R-:W-:-:S02]  /*c530*/  IMAD.MOV.U32 R16, RZ, RZ, R2 ;  /* 0x000000ffff107224 */ /* 0x001fc400078e0002 */
[----:B------:R-:W-:-:S07]  /*c540*/  IMAD.MOV.U32 R17, RZ, RZ, R0 ;  /* 0x000000ffff117224 */ /* 0x000fce00078e0000 */
[----:B--2---:R-:W-:Y:S01]  /*c550*/  HMMA.16816.F32 R16, R4, R16, R8 ;  /* 0x000000100410723c */ /* 0x004fe20000001808 */
[----:B------:R-:W4:Y:S04]  /*c560*/  LDL.LU.64 R10, [R1+0x1020] ;  /* 0x00102000010a7983 */ /* 0x000f280000300a00 */
[----:B------:R-:W4:Y:S11]  /*c570*/  LDL.LU.64 R8, [R1+0x1018] ;  /* 0x0010180001087983 */ /* 0x000f360000300a00 */
[----:B------:R-:W-:Y:S08]  /*c580*/  @!UPT UIADD3 URZ, URZ, URZ, URZ ;  /* 0x0000003f3f3ff290 */ /* 0x000ff0000fffe03f */
[----:B------:R-:W-:Y:S02]  /*c590*/  IMAD.MOV.U32 R7, RZ, RZ, R16 ;  /* 0x000000ffff077224 */ /* 0x000fe400078e0010 */
[----:B------:R-:W-:Y:S02]  /*c5a0*/  IMAD.MOV.U32 R6, RZ, RZ, R17 ;  /* 0x000000ffff067224 */ /* 0x000fe400078e0011 */
[----:B------:R-:W-:Y:S02]  /*c5b0*/  IMAD.MOV.U32 R5, RZ, RZ, R18 ;  /* 0x000000ffff057224 */ /* 0x000fe400078e0012 */
[----:B------:R-:W-:Y:S01]  /*c5c0*/  IMAD.MOV.U32 R4, RZ, RZ, R19 ;  /* 0x000000ffff047224 */ /* 0x000fe200078e0013 */
[----:B------:R-:W-:Y:S04]  /*c5d0*/  STL.64 [R1+0x1000], R6 ;  /* 0x0010000601007387 */ /* 0x000fe80000100a00 */
[----:B------:R0:W-:Y:S04]  /*c5e0*/  STL.64 [R1+0xff8], R4 ;  /* 0x000ff80401007387 */ /* 0x0001e80000100a00 */
[----:B0-----:R-:W3:Y:S01]  /*c5f0*/  LDL.LU.64 R4, [R1] ;  /* 0x0000000001047983 */ /* 0x001ee20000300a00 */
[C---:B----4-:R-:W-:Y:S08]  /*c600*/  HMMA.16816.F32 R20, R8.reuse, R24, R20 ;  /* 0x000000180814723c */ /* 0x050ff00000001814 */
[----:B---3--:R-:W-:Y:S11]  /*c610*/  HMMA.16816.F32 R16, R8, R4, R12 ;  /* 0x000000040810723c */ /* 0x008ff6000000180c */
[----:B------:R-:W-:Y:S05]  /*c620*/  @!UPT UIADD3 URZ, URZ, URZ, URZ ;  /* 0x0000003f3f3ff290 */ /* 0x000fea000fffe03f */
[----:B------:R-:W-:Y:S02]  /*c630*/  IMAD.MOV.U32 R27, RZ, RZ, R20 ;  /* 0x000000ffff1b7224 */ /* 0x000fe400078e0014 */
[----:B------:R-:W-:Y:S02]  /*c640*/  IMAD.MOV.U32 R14, RZ, RZ, R4 ;  /* 0x000000ffff0e7224 */ /* 0x000fe400078e0004 */
[----:B------:R-:W-:Y:S02]  /*c650*/  IMAD.MOV.U32 R15, RZ, RZ, R5 ;  /* 0x000000ffff0f7224 */ /* 0x000fe400078e0005 */
[----:B------:R-:W-:Y:S02]  /*c660*/  IMAD.MOV.U32 R12, RZ, RZ, R24 ;  /* 0x000000ffff0c7224 */ /* 0x000fe400078e0018 */
[----:B------:R-:W-:Y:S02]  /*c670*/  IMAD.MOV.U32 R13, RZ, RZ, R25 ;  /* 0x000000ffff0d7224 */ /* 0x000fe400078e0019 */
[----:B------:R-:W-:-:S02]  /*c680*/  IMAD.MOV.U32 R25, RZ, RZ, R22 ;  /* 0x000000ffff197224 */ /* 0x000fc400078e0016 */
[----:B------:R-:W-:Y:S01]  /*c690*/  IMAD.MOV.U32 R24, RZ, RZ, R23 ;  /* 0x000000ffff187224 */ /* 0x000fe200078e0017 */
[----:B------:R0:W-:Y:S01]  /*c6a0*/  STL.64 [R1+0xd0], R16 ;  /* 0x0000d01001007387 */ /* 0x0001e20000100a00 */
[----:B------:R-:W-:-:S03]  /*c6b0*/  IMAD.MOV.U32 R2, RZ, RZ, R18 ;  /* 0x000000ffff027224 */ /* 0x000fc600078e0012 */
[----:B------:R-:W2:Y:S01]  /*c6c0*/  LDL.LU.64 R4, [R1+0x110] ;  /* 0x0001100001047983 */ /* 0x000ea20000300a00 */
[----:B------:R-:W-:-:S03]  /*c6d0*/  IMAD.MOV.U32 R0, RZ, RZ, R19 ;  /* 0x000000ffff007224 */ /* 0x000fc600078e0013 */
[----:B------:R-:W2:Y:S01]  /*c6e0*/  LDL.LU.64 R6, [R1+0x118] ;  /* 0x0001180001067983 */ /* 0x000ea20000300a00 */
[----:B------:R-:W-:-:S03]  /*c6f0*/  IMAD.MOV.U32 R26, RZ, RZ, R21 ;  /* 0x000000ffff1a7224 */ /* 0x000fc600078e0015 */
[----:B0-----:R-:W3:Y:S04]  /*c700*/  LDL.LU.64 R16, [R1+0x100] ;  /* 0x0001000001107983 */ /* 0x001ee80000300a00 */
[----:B------:R-:W3:Y:S04]  /*c710*/  LDL.LU.64 R18, [R1+0x108] ;  /* 0x0001080001127983 */ /* 0x000ee80000300a00 */
[----:B------:R-:W4:Y:S04]  /*c720*/  LDL.LU.64 R22, [R1+0x1010] ;  /* 0x0010100001167983 */ /* 0x000f280000300a00 */
[----:B------:R-:W2:Y:S04]  /*c730*/  LDL.LU.64 R20, [R1+0x1008] ;  /* 0x0010080001147983 */ /* 0x000ea80000300a00 */
[----:B------:R-:W-:Y:S04]  /*c740*/  STL.64 [R1+0xf00], R26 ;  /* 0x000f001a01007387 */ /* 0x000fe80000100a00 */
[----:B------:R0:W-:Y:S04]  /*c750*/  STL.64 [R1+0xef8], R24 ;  /* 0x000ef81801007387 */ /* 0x0001e80000100a00 */
[----:B0-----:R-:W3:Y:S04]  /*c760*/  LDL.LU.64 R24, [R1+0x10] ;  /* 0x0000100001187983 */ /* 0x001ee80000300a00 */
[----:B------:R-:W3:Y:S01]  /*c770*/  LDL.LU.64 R26, [R1+0x18] ;  /* 0x00001800011a7983 */ /* 0x000ee20000300a00 */
[C---:B--2---:R-:W-:Y:S11]  /*c780*/  HMMA.16816.F32 R4, R8.reuse, R20, R4 ;  /* 0x000000140804723c */ /* 0x044ff60000001804 */
[----:B------:R-:W-:Y:S11]  /*c790*/  @!UPT UIADD3 URZ, URZ, URZ, URZ ;  /* 0x0000003f3f3ff290 */ /* 0x000ff6000fffe03f */
[----:B------:R-:W-:Y:S01]  /*c7a0*/  @!UPT UIADD3 URZ, URZ, URZ, URZ ;  /* 0x0000003f3f3ff290 */ /* 0x000fe2000fffe03f */
[----:B------:R-:W-:Y:S04]  /*c7b0*/  STL.64 [R1+0x110], R4 ;  /* 0x0001100401007387 */ /* 0x000fe80000100a00 */
[----:B------:R0:W-:Y:S04]  /*c7c0*/  STL.64 [R1+0x118], R6 ;  /* 0x0001180601007387 */ /* 0x0001e80000100a00 */
[----:B0-----:R-:W2:Y:S04]  /*c7d0*/  LDL.LU.64 R6, [R1+0x1000] ;  /* 0x0010000001067983 */ /* 0x001ea80000300a00 */
[----:B------:R-:W2:Y:S01]  /*c7e0*/  LDL.LU.64 R4, [R1+0xff8] ;  /* 0x000ff80001047983 */ /* 0x000ea20000300a00 */
[----:B---3--:R-:W-:Y:S03]  /*c7f0*/  HMMA.16816.F32 R16, R8, R24, R16 ;  /* 0x000000180810723c */ /* 0x008fe60000001810 */
[----:B----4-:R0:W-:Y:S02]  /*c800*/  STL.64 [R1+0xfb0], R22 ;  /* 0x000fb01601007387 */ /* 0x0101e40000100a00 */
[----:B0-----:R-:W-:-:S02]  /*c810*/  IMAD.MOV.U32 R22, RZ, RZ, R12 ;  /* 0x000000ffff167224 */ /* 0x001fc400078e000c */
[----:B------:R-:W3:Y:S01]  /*c820*/  LDL.LU R12, [R1+0xff4] ;  /* 0x000ff400010c7983 */ /* 0x000ee20000300800 */
[----:B------:R-:W-:-:S03]  /*c830*/  IMAD.MOV.U32 R23, RZ, RZ, R13 ;  /* 0x000000ffff177224 */ /* 0x000fc600078e000d */
[----:B------:R-:W3:Y:S11]  /*c840*/  LDL.LU R13, [R1+0xff0] ;  /* 0x000ff000010d7983 */ /* 0x000ef60000300800 */
[----:B------:R-:W-:Y:S02]  /*c850*/  @!UPT UIADD3 URZ, URZ, URZ, URZ ;  /* 0x0000003f3f3ff290 */ /* 0x000fe4000fffe03f */
[----:B------:R-:W-:Y:S01]  /*c860*/  IMAD.MOV.U32 R11, RZ, RZ, R16 ;  /* 0x000000ffff0b7224 */ /* 0x000fe200078e0010 */
[----:B------:R-:W-:Y:S01]  /*c870*/  STL.64 [R1+0xfa8], R20 ;  /* 0x000fa81401007387 */ /* 0x000fe20000100a00 */
[----:B------:R-:W-:Y:S02]  /*c880*/  IMAD.MOV.U32 R10, RZ, RZ, R17 ;  /* 0x000000ffff0a7224 */ /* 0x000fe400078e0011 */
[----:B------:R-:W-:Y:S02]  /*c890*/  IMAD.MOV.U32 R9, RZ, RZ, R18 ;  /* 0x000000ffff097224 */ /* 0x000fe400078e0012 */
[----:B------:R-:W-:Y:S02]  /*c8a0*/  IMAD.MOV.U32 R8, RZ, RZ, R19 ;  /* 0x000000ffff087224 */ /* 0x000fe400078e0013 */
[----:B------:R-:W4:Y:S04]  /*c8b0*/  LDL.LU.64 R18, [R1+0xfe8] ;  /* 0x000fe80001127983 */ /* 0x000f280000300a00 */
[----:B------:R-:W3:Y:S04]  /*c8c0*/  LDL.LU.64 R16, [R1+0xfe0] ;  /* 0x000fe00001107983 */ /* 0x000ee80000300a00 */
[----:B------:R-:W-:Y:S04]  /*c8d0*/  STL.64 [R1+0xfa0], R26 ;  /* 0x000fa01a01007387 */ /* 0x000fe80000100a00 */
[----:B------:R-:W-:Y:S04]  /*c8e0*/  STL.64 [R1+0xf98], R24 ;  /* 0x000f981801007387 */ /* 0x000fe80000100a00 */
[----:B------:R-:W-:Y:S04]  /*c8f0*/  STL.64 [R1+0xf10], R10 ;  /* 0x000f100a01007387 */ /* 0x000fe80000100a00 */
[----:B------:R2:W-:Y:S02]  /*c900*/  STL.64 [R1+0xf08], R8 ;  /* 0x000f080801007387 */ /* 0x0005e40000100a00 */
[----:B--2---:R-:W-:-:S02]  /*c910*/  IMAD.MOV.U32 R9, RZ, RZ, R6 ;  /* 0x000000ffff097224 */ /* 0x004fc400078e0006 */
[----:B------:R-:W-:Y:S02]  /*c920*/  IMAD.MOV.U32 R11, RZ, RZ, R4 ;  /* 0x000000ffff0b7224 */ /* 0x000fe400078e0004 */
[----:B------:R-:W-:Y:S01]  /*c930*/  IMAD.MOV.U32 R10, RZ, RZ, R5 ;  /* 0x000000ffff0a7224 */ /* 0x000fe200078e0005 */
[----:B------:R-:W2:Y:S01]  /*c940*/  LDL.LU R4, [R1+0xc0] ;  /* 0x0000c00001047983 */ /* 0x000ea20000300800 */
[----:B------:R-:W-:-:S03]  /*c950*/  IMAD.MOV.U32 R8, RZ, RZ, R7 ;  /* 0x000000ffff087224 */ /* 0x000fc600078e0007 */
[----:B------:R-:W2:Y:S04]  /*c960*/  LDL.LU R5, [R1+0xc4] ;  /* 0x0000c40001057983 */ /* 0x000ea80000300800 */
[----:B------:R-:W2:Y:S04]  /*c970*/  LDL.LU R6, [R1+0xc8] ;  /* 0x0000c80001067983 */ /* 0x000ea80000300800 */
[----:B------:R-:W2:Y:S04]  /*c980*/  LDL.LU R7, [R1+0xcc] ;  /* 0x0000cc0001077983 */ /* 0x000ea80000300800 */
[----:B--2---:R0:W-:Y:S04]  /*c990*/  STL.64 [R1+0xfc0], R6 ;  /* 0x000fc00601007387 */ /* 0x0041e80000100a00 */
[----:B------:R1:W-:Y:S01]  /*c9a0*/  STL.64 [R1+0xfb8], R4 ;  /* 0x000fb80401007387 */ /* 0x0003e20000100a00 */
[----:B0-----:R-:W-:-:S02]  /*c9b0*/  IMAD.MOV.U32 R6, RZ, RZ, R22 ;  /* 0x000000ffff067224 */ /* 0x001fc400078e0016 */
[----:B-1----:R-:W-:Y:S02]  /*c9c0*/  IMAD.MOV.U32 R4, RZ, RZ, R14 ;  /* 0x000000ffff047224 */ /* 0x002fe400078e000e */
[----:B------:R-:W2:Y:S01]  /*c9d0*/  LDL.LU R14, [R1+0xfdc] ;  /* 0x000fdc00010e7983 */ /* 0x000ea20000300800 */
[----:B------:R-:W-:Y:S02]  /*c9e0*/  IMAD.MOV.U32 R5, RZ, RZ, R15 ;  /* 0x000000ffff057224 */ /* 0x000fe400078e000f */
[----:B------:R-:W-:Y:S01]  /*c9f0*/  IMAD.MOV.U32 R7, RZ, RZ, R23 ;  /* 0x000000ffff077224 */ /* 0x000fe200078e0017 */
[----:B------:R-:W2:Y:S04]  /*ca00*/  LDL.LU R15, [R1+0xfd8] ;  /* 0x000fd800010f7983 */ /* 0x000ea80000300800 */
[----:B------:R-:W2:Y:S04]  /*ca10*/  LDL.LU.64 R20, [R1+0x120] ;  /* 0x0001200001147983 */ /* 0x000ea80000300a00 */
[----:B------:R-:W2:Y:S04]  /*ca20*/  LDL.LU.64 R22, [R1+0x128] ;  /* 0x0001280001167983 */ /* 0x000ea80000300a00 */
[----:B--2---:R-:W-:Y:S04]  /*ca30*/  STL.64 [R1+0xfd0], R22 ;  /* 0x000fd01601007387 */ /* 0x004fe80000100a00 */
[----:B------:R0:W-:Y:S04]  /*ca40*/  STL.64 [R1+0xfc8], R20 ;  /* 0x000fc81401007387 */ /* 0x0001e80000100a00 */
[----:B0-----:R-:W2:Y:S04]  /*ca50*/  LDL.LU.64 R20, [R1+0x130] ;  /* 0x0001300001147983 */ /* 0x001ea80000300a00 */
[----:B------:R-:W2:Y:S04]  /*ca60*/  LDL.LU.64 R22, [R1+0x138] ;  /* 0x0001380001167983 */ /* 0x000ea80000300a00 */
[----:B------:R-:W2:Y:S04]  /*ca70*/  LDL.LU.64 R24, [R1+0xe0] ;  /* 0x0000e00001187983 */ /* 0x000ea80000300a00 */
[----:B------:R-:W2:Y:S04]  /*ca80*/  LDL.LU.64 R26, [R1+0xe8] ;  /* 0x0000e800011a7983 */ /* 0x000ea80000300a00 */
[----:B------:R3:W-:Y:S04]  /*ca90*/  STL.64 [R1+0xf20], R10 ;  /* 0x000f200a01007387 */ /* 0x0007e80000100a00 */
[----:B------:R4:W-:Y:S01]  /*caa0*/  STL.64 [R1+0xf18], R8 ;  /* 0x000f180801007387 */ /* 0x0009e20000100a00 */
[----:B---3--:R-:W-:-:S02]  /*cab0*/  IMAD.MOV.U32 R10, RZ, RZ, R17 ;  /* 0x000000ffff0a7224 */ /* 0x008fc400078e0011 */
[----:B------:R-:W-:Y:S02]  /*cac0*/  IMAD.MOV.U32 R11, RZ, RZ, R16 ;  /* 0x000000ffff0b7224 */ /* 0x000fe400078e0010 */
[----:B----4-:R-:W-:Y:S01]  /*cad0*/  IMAD.MOV.U32 R8, RZ, RZ, R19 ;  /* 0x000000ffff087224 */ /* 0x010fe200078e0013 */
[----:B------:R-:W3:Y:S01]  /*cae0*/  LDL.LU.64 R16, [R1+0x50] ;  /* 0x0000500001107983 */ /* 0x000ee20000300a00 */
[----:B------:R-:W-:-:S03]  /*caf0*/  IMAD.MOV.U32 R9, RZ, RZ, R18 ;  /* 0x000000ffff097224 */ /* 0x000fc600078e0012 */
[----:B------:R-:W3:Y:S04]  /*cb00*/  LDL.LU.64 R18, [R1+0x58] ;  /* 0x0000580001127983 */ /* 0x000ee80000300a00 */
[----:B------:R0:W-:Y:S04]  /*cb10*/  STL.64 [R1+0xf30], R10 ;  /* 0x000f300a01007387 */ /* 0x0001e80000100a00 */
[----:B------:R1:W-:Y:S04]  /*cb20*/  STL.64 [R1+0xf28], R8 ;  /* 0x000f280801007387 */ /* 0x0003e80000100a00 */
[----:B0-----:R-:W4:Y:S01]  /*cb30*/  LDL R10, [R1+0x38] ;  /* 0x00003800010a7983 */ /* 0x001f220000100800 */
[----:B-1----:R-:W-:-:S03]  /*cb40*/  IMAD.MOV.U32 R8, RZ, RZ, R6 ;  /* 0x000000ffff087224 */ /* 0x002fc600078e0006 */
[----:B------:R-:W4:Y:S01]  /*cb50*/  LDL R11, [R1+0x3c] ;  /* 0x00003c00010b7983 */ /* 0x000f220000100800 */
[----:B------:R-:W-:Y:S02]  /*cb60*/  IMAD.MOV.U32 R9, RZ, RZ, R7 ;  /* 0x000000ffff097224 */ /* 0x000fe400078e0007 */
[C---:B--2---:R-:W-:Y:S01]  /*cb70*/  HMMA.16816.F32 R4, R12.reuse, R4, R20 ;  /* 0x000000040c04723c */ /* 0x044fe20000001814 */
[----:B------:R-:W2:Y:S04]  /*cb80*/  LDL.LU.64 R22, [R1+0xfd0] ;  /* 0x000fd00001167983 */ /* 0x000ea80000300a00 */
[----:B------:R-:W2:Y:S11]  /*cb90*/  LDL.LU.64 R20, [R1+0xfc8] ;  /* 0x000fc80001147983 */ /* 0x000eb60000300a00 */
[----:B------:R-:W-:Y:S07]  /*cba0*/  @!UPT UIADD3 URZ, URZ, URZ, URZ ;  /* 0x0000003f3f3ff290 */ /* 0x000fee000fffe03f */
        /* <DEDUP_REMOVED lines=10> */
[----:B------:R-:W2:Y:S04]  /*cc50*/  LDL.LU.64 R20, [R1+0xfa8] ;  /* 0x000fa80001147983 */ /* 0x000ea80000300a00 */
[----:B----4-:R0:W-:Y:S04]  /*cc60*/  STL.64 [R1+0xf70], R10 ;  /* 0x000f700a01007387 */ /* 0x0101e80000100a00 */
[----:B0-----:R-:W4:Y:S01]  /*cc70*/  LDL.LU.64 R10, [R1+0x8] ;  /* 0x00000800010a7983 */ /* 0x001f220000300a00 */
[C---:B--2---:R-:W-:Y:S11]  /*cc80*/  HMMA.16816.F32 R24, R12.reuse, R20, R24 ;  /* 0x000000140c18723c */ /* 0x044ff60000001818 */
[----:B------:R-:W-:Y:S11]  /*cc90*/  @!UPT UIADD3 URZ, URZ, URZ, URZ ;  /* 0x0000003f3f3ff290 */ /* 0x000ff6000fffe03f */
[----:B------:R-:W-:Y:S01]  /*cca0*/  @!UPT UIADD3 URZ, URZ, URZ, URZ ;  /* 0x0000003f3f3ff290 */ /* 0x000fe2000fffe03f */
[----:B------:R-:W-:Y:S04]  /*ccb0*/  STL.64 [R1+0x190], R24 ;  /* 0x0001901801007387 */ /* 0x000fe80000100a00 */
[----:B------:R0:W-:Y:S04]  /*ccc0*/  STL.64 [R1+0x198], R26 ;  /* 0x0001981a01007387 */ /* 0x0001e80000100a00 */
[----:B0-----:R-:W2:Y:S04]  /*ccd0*/  LDL.LU.64 R26, [R1+0xfa0] ;  /* 0x000fa000011a7983 */ /* 0x001ea80000300a00 */
[----:B------:R-:W3:Y:S04]  /*cce0*/  LDL.LU.64 R24, [R1+0xf98] ;  /* 0x000f980001187983 */ /* 0x000ee80000300a00 */
[----:B------:R0:W-:Y:S04]  /*ccf0*/  STL.64 [R1+0xf68], R22 ;  /* 0x000f681601007387 */ /* 0x0001e80000100a00 */
[----:B------:R-:W2:Y:S04]  /*cd00*/  LDL.LU R20, [R1+0xb0] ;  /* 0x0000b00001147983 */ /* 0x000ea80000300800 */
[----:B------:R-:W4:Y:S04]  /*cd10*/  LDL.LU R21, [R1+0xb4] ;  /* 0x0000b40001157983 */ /* 0x000f280000300800 */
[----:B0-----:R-:W4:Y:S04]  /*cd20*/  LDL.LU R22, [R1+0xb8] ;  /* 0x0000b80001167983 */ /* 0x001f280000300800 */
[----:B------:R-:W4:Y:S01]  /*cd30*/  LDL.LU R23, [R1+0xbc] ;  /* 0x0000bc0001177983 */ /* 0x000f220000300800 */
[----:B---3--:R-:W-:Y:S03]  /*cd40*/  HMMA.16816.F32 R12, R12, R24, R16 ;  /* 0x000000180c0c723c */ /* 0x008fe60000001810 */
[----:B------:R-:W3:Y:S04]  /*cd50*/  LDL.LU.64 R18, [R1+0xf90] ;  /* 0x000f900001127983 */ /* 0x000ee80000300a00 */
[----:B------:R-:W4:Y:S04]  /*cd60*/  LDL.LU.64 R16, [R1+0xf88] ;  /* 0x000f880001107983 */ /* 0x000f280000300a00 */
[----:B--2---:R0:W-:Y:S11]  /*cd70*/  STL.64 [R1+0xf60], R26 ;  /* 0x000f601a01007387 */ /* 0x0041f60000100a00 */
[----:B------:R-:W-:Y:S01]  /*cd80*/  @!UPT UIADD3 URZ, URZ, URZ, URZ ;  /* 0x0000003f3f3ff290 */ /* 0x000fe2000fffe03f */
[----:B------:R1:W-:Y:S04]  /*cd90*/  STL.64 [R1+0x120], R12 ;  /* 0x0001200c01007387 */ /* 0x0003e80000100a00 */
[----:B------:R2:W-:Y:S01]  /*cda0*/  STL.64 [R1+0x128], R14 ;  /* 0x0001280e01007387 */ /* 0x0005e20000100a00 */
[----:B---3--:R-:W-:Y:S02]  /*cdb0*/  IMAD.MOV.U32 R25, RZ, RZ, R18 ;  /* 0x000000ffff197224 */ /* 0x008fe400078e0012 */
[----:B0-----:R-:W-:Y:S02]  /*cdc0*/  IMAD.MOV.U32 R26, RZ, RZ, R19 ;  /* 0x000000ffff1a7224 */ /* 0x001fe400078e0013 */
[----:B----4-:R-:W-:Y:S02]  /*cdd0*/  IMAD.MOV.U32 R24, RZ, RZ, R17 ;  /* 0x000000ffff187224 */ /* 0x010fe400078e0011 */
[----:B------:R-:W3:Y:S04]  /*cde0*/  LDL.LU R17, [R1+0xf80] ;  /* 0x000f800001117983 */ /* 0x000ee80000300800 */
[----:B------:R-:W3:Y:S04]  /*cdf0*/  LDL.LU R18, [R1+0xf7c] ;  /* 0x000f7c0001127983 */ /* 0x000ee80000300800 */
[----:B------:R-:W3:Y:S04]  /*ce00*/  LDL.LU R19, [R1+0xf78] ;  /* 0x000f780001137983 */ /* 0x000ee80000300800 */
[----:B------:R-:W4:Y:S04]  /*ce10*/  LDL.LU R27, [R1+0xac] ;  /* 0x0000ac00011b7983 */ /* 0x000f280000300800 */
[----:B-1----:R-:W4:Y:S04]  /*ce20*/  LDL.LU R12, [R1+0x60] ;  /* 0x00006000010c7983 */ /* 0x002f280000300800 */
[----:B------:R-:W4:Y:S04]  /*ce30*/  LDL.LU R13, [R1+0x64] ;  /* 0x00006400010d7983 */ /* 0x000f280000300800 */
[----:B--2---:R-:W2:Y:S04]  /*ce40*/  LDL.LU R14, [R1+0x68] ;  /* 0x00006800010e7983 */ /* 0x004ea80000300800 */
[----:B------:R-:W2:Y:S01]  /*ce50*/  LDL.LU R15, [R1+0x6c] ;  /* 0x00006c00010f7983 */ /* 0x000ea20000300800 */
[C---:B---3--:R-:W-:Y:S11]  /*ce60*/  HMMA.16816.F32 R4, R16.reuse, R10, R4 ;  /* 0x0000000a1004723c */ /* 0x048ff60000001804 */
[----:B------:R-:W-:Y:S11]  /*ce70*/  @!UPT UIADD3 URZ, URZ, URZ, URZ ;  /* 0x0000003f3f3ff290 */ /* 0x000ff6000fffe03f */
[----:B------:R-:W-:Y:S01]  /*ce80*/  @!UPT UIADD3 URZ, URZ, URZ, URZ ;  /* 0x0000003f3f3ff290 */ /* 0x000fe2000fffe03f */
[----:B------:R0:W-:Y:S04]  /*ce90*/  STL.64 [R1+0x50], R4 ;  /* 0x0000500401007387 */ /* 0x0001e80000100a00 */
[----:B------:R-:W-:Y:S01]  /*cea0*/  STL.64 [R1+0x58], R6 ;  /* 0x0000580601007387 */ /* 0x000fe20000100a00 */
[----:B0-----:R-:W-:Y:S02]  /*ceb0*/  IMAD.MOV.U32 R5, RZ, RZ, R10 ;  /* 0x000000ffff057224 */ /* 0x001fe400078e000a */
[----:B------:R-:W-:Y:S02]  /*cec0*/  IMAD.MOV.U32 R4, RZ, RZ, R11 ;  /* 0x000000ffff047224 */ /* 0x000fe400078e000b */
[----:B------:R-:W3:Y:S02]  /*ced0*/  LDL.LU.64 R10, [R1+0xf70] ;  /* 0x000f7000010a7983 */ /* 0x000ee40000300a00 */
[C---:B---3--:R-:W-:Y:S11]  /*cee0*/  HMMA.16816.F32 R20, R16.reuse, R10, R20 ;  /* 0x0000000a1014723c */ /* 0x048ff60000001814 */
[----:B------:R-:W-:Y:S11]  /*cef0*/  @!UPT UIADD3 URZ, URZ, URZ, URZ ;  /* 0x0000003f3f3ff290 */ /* 0x000ff6000fffe03f */
[----:B------:R-:W-:Y:S01]  /*cf00*/  @!UPT UIADD3 URZ, URZ, URZ, URZ ;  /* 0x0000003f3f3ff290 */ /* 0x000fe2000fffe03f */
[----:B------:R-:W-:Y:S04]  /*cf10*/  STL.64 [R1+0x180], R20 ;  /* 0x0001801401007387 */ /* 0x000fe80000100a00 */
[----:B------:R0:W-:Y:S04]  /*cf20*/  STL.64 [R1+0x188], R22 ;  /* 0x0001881601007387 */ /* 0x0001e80000100a00 */
[----:B0-----:R-:W4:Y:S04]  /*cf30*/  LDL.LU.64 R22, [R1+0xf68] ;  /* 0x000f680001167983 */ /* 0x001f280000300a00 */
[----:B------:R0:W-:Y:S04]  /*cf40*/  STL.64 [R1+0xf40], R10 ;  /* 0x000f400a01007387 */ /* 0x0001e80000100a00 */
[----:B------:R-:W3:Y:S04]  /*cf50*/  LDL.LU R8, [R1+0x90] ;  /* 0x0000900001087983 */ /* 0x000ee80000300800 */
[----:B------:R-:W3:Y:S04]  /*cf60*/  LDL.LU R9, [R1+0x94] ;  /* 0x0000940001097983 */ /* 0x000ee80000300800 */
[----:B0-----:R-:W3:Y:S01]  /*cf70*/  LDL.LU R10, [R1+0x98] ;  /* 0x00009800010a7983 */ /* 0x001ee20000300800 */
[C---:B----4-:R-:W-:Y:S03]  /*cf80*/  HMMA.16816.F32 R20, R16.reuse, R22, R24 ;  /* 0x000000161014723c */ /* 0x050fe60000001818 */
[----:B------:R-:W2:Y:S11]  /*cf90*/  LDL.LU.64 R26, [R1+0xf60] ;  /* 0x000f6000011a7983 */ /* 0x000eb60000300a00 */
[----:B------:R-:W-:Y:S09]  /*cfa0*/  @!UPT UIADD3 URZ, URZ, URZ, URZ ;  /* 0x0000003f3f3ff290 */ /* 0x000ff2000fffe03f */
[----:B------:R-:W-:Y:S04]  /*cfb0*/  STL.64 [R1+0x1e0], R20 ;  /* 0x0001e01401007387 */ /* 0x000fe80000100a00 */
[----:B------:R0:W-:Y:S04]  /*cfc0*/  STL.64 [R1+0x1e8], R22 ;  /* 0x0001e81601007387 */ /* 0x0001e80000100a00 */
[----:B0-----:R-:W4:Y:S04]  /*cfd0*/  LDL.LU.64 R22, [R1+0xf58] ;  /* 0x000f580001167983 */ /* 0x001f280000300a00 */
[----:B------:R-:W3:Y:S01]  /*cfe0*/  LDL.LU.64 R20, [R1+0xf50] ;  /* 0x000f500001147983 */ /* 0x000ee20000300a00 */
[----:B--2---:R-:W-:Y:S11]  /*cff0*/  HMMA.16816.F32 R12, R16, R26, R12 ;  /* 0x0000001a100c723c */ /* 0x004ff6000000180c */
[----:B------:R-:W-:Y:S11]  /*d000*/  @!UPT UIADD3 URZ, URZ, URZ, URZ ;  /* 0x0000003f3f3ff290 */ /* 0x000ff6000fffe03f */
[----:B------:R-:W-:Y:S01]  /*d010*/  @!UPT UIADD3 URZ, URZ, URZ, URZ ;  /* 0x0000003f3f3ff290 */ /* 0x000fe2000fffe03f */
[----:B------:R-:W-:Y:S04]  /*d020*/  STL.64 [R1+0x170], R12 ;  /* 0x0001700c01007387 */ /* 0x000fe80000100a00 */
[----:B------:R-:W-:Y:S04]  /*d030*/  STL [R1+0x178], R14 ;  /* 0x0001780e01007387 */ /* 0x000fe80000100800 */
[----:B------:R0:W-:Y:S01]  /*d040*/  STL.64 [R1+0xf38], R26 ;  /* 0x000f381a01007387 */ /* 0x0001e20000100a00 */
[----:B----4-:R-:W-:-:S03]  /*d050*/  IMAD.MOV.U32 R24, RZ, RZ, R22 ;  /* 0x000000ffff187224 */ /* 0x010fc600078e0016 */
[----:B------:R-:W3:Y:S01]  /*d060*/  LDL.LU R22, [R1+0xf4c] ;  /* 0x000f4c0001167983 */ /* 0x000ee20000300800 */
[----:B------:R-:W-:-:S03]  /*d070*/  IMAD.MOV.U32 R25, RZ, RZ, R23 ;  /* 0x000000ffff197224 */ /* 0x000fc600078e0017 */
[----:B------:R-:W3:Y:S01]  /*d080*/  LDL.LU R23, [R1+0xf48] ;  /* 0x000f480001177983 */ /* 0x000ee20000300800 */
[----:B------:R-:W-:Y:S02]  /*d090*/  IMAD.MOV.U32 R18, RZ, RZ, R5 ;  /* 0x000000ffff127224 */ /* 0x000fe400078e0005 */
[----:B------:R-:W-:Y:S01]  /*d0a0*/  IMAD.MOV.U32 R19, RZ, RZ, R4 ;  /* 0x000000ffff137224 */ /* 0x000fe200078e0004 */
[----:B0-----:R-:W2:Y:S04]  /*d0b0*/  LDL.LU R26, [R1+0x88] ;  /* 0x00008800011a7983 */ /* 0x001ea80000300800 */
[----:B------:R-:W0:Y:S01]  /*d0c0*/  LDSM.16.MT88.4 R4, [R28+0x4300] ;  /* 0x004300001c04783b */ /* 0x000e220000004200 */
[----:B------:R-:W-:-:S03]  /*d0d0*/  IMAD.MOV.U32 R11, RZ, RZ, R3 ;  /* 0x000000ffff0b7224 */ /* 0x000fc600078e0003 */
[----:B------:R-:W4:Y:S04]  /*d0e0*/  LDL R14, [R1+0x778] ;  /* 0x00077800010e7983 */ /* 0x000f280000100800 */
[----:B0-----:R0:W-:Y:S04]  /*d0f0*/  STL.64 [R1+0xeb0], R6 ;  /* 0x000eb00601007387 */ /* 0x0011e80000100a00 */
[----:B------:R-:W-:Y:S04]  /*d100*/  STL.64 [R1+0xea8], R4 ;  /* 0x000ea80401007387 */ /* 0x000fe80000100a00 */
[----:B0-----:R-:W2:Y:S01]  /*d110*/  LDL.LU.64 R6, [R1+0x28] ;  /* 0x0000280001067983 */ /* 0x001ea20000300a00 */
[----:B---3--:R-:W-:Y:S11]  /*d120*/  HMMA.16816.F32 R8, R20, R18, R8 ;  /* 0x000000121408723c */ /* 0x008ff60000001808 */
[----:B------:R-:W-:Y:S11]  /*d130*/  @!UPT UIADD3 URZ, URZ, URZ, URZ ;  /* 0x0000003f3f3ff290 */ /* 0x000ff6000fffe03f */
[----:B------:R-:W-:Y:S01]  /*d140*/  @!UPT UIADD3 URZ, URZ, URZ, URZ ;  /* 0x0000003f3f3ff290 */ /* 0x000fe2000fffe03f */
[----:B------:R-:W-:Y:S04]  /*d150*/  STL.64 [R1+0x1d0], R8 ;  /* 0x0001d00801007387 */ /* 0x000fe80000100a00 */
[----:B------:R0:W-:Y:S04]  /*d160*/  STL.64 [R1+0x1d8], R10 ;  /* 0x0001d80a01007387 */ /* 0x0001e80000100a00 */
[----:B0-----:R-:W2:Y:S01]  /*d170*/  LDL.LU.64 R10, [R1+0xf40] ;  /* 0x000f4000010a7983 */ /* 0x001ea20000300a00 */
[----:B------:R-:W-:-:S07]  /*d180*/  IMAD.MOV.U32 R27, RZ, RZ, R29 ;  /* 0x000000ffff1b7224 */ /* 0x000fce00078e001d */
[C---:B--2---:R-:W-:Y:S01]  /*d190*/  HMMA.16816.F32 R8, R20.reuse, R10, R24 ;  /* 0x0000000a1408723c */ /* 0x044fe20000001818 */
[----:B------:R-:W2:Y:S11]  /*d1a0*/  LDL.LU.64 R26, [R1+0xf38] ;  /* 0x000f3800011a7983 */ /* 0x000eb60000300a00 */
[----:B------:R-:W-:Y:S11]  /*d1b0*/  @!UPT UIADD3 URZ, URZ, URZ, URZ ;  /* 0x0000003f3f3ff290 */ /* 0x000ff6000fffe03f */
[----:B------:R-:W-:Y:S04]  /*d1c0*/  STL.64 [R1+0x1c0], R8 ;  /* 0x0001c00801007387 */ /* 0x000fe80000100a00 */
[----:B------:R0:W-:Y:S04]  /*d1d0*/  STL.64 [R1+0x1c8], R10 ;  /* 0x0001c80a01007387 */ /* 0x0001e80000100a00 */
[----:B0-----:R-:W3:Y:S04]  /*d1e0*/  LDL.LU.64 R10, [R1+0xf30] ;  /* 0x000f3000010a7983 */ /* 0x001ee80000300a00 */
[----:B------:R-:W3:Y:S02]  /*d1f0*/  LDL.LU.64 R8, [R1+0xf28] ;  /* 0x000f280001087983 */ /* 0x000ee40000300a00 */
[----:B---3--:R-:W-:Y:S11]  /*d200*/  HMMA.16816.F32 R8, R20, R6, R8 ;  /* 0x000000061408723c */ /* 0x008ff60000001808 */
[----:B------:R-:W-:Y:S11]  /*d210*/  @!UPT UIADD3 URZ, URZ, URZ, URZ ;  /* 0x0000003f3f3ff290 */ /* 0x000ff6000fffe03f */
[----:B------:R-:W-:Y:S01]  /*d220*/  @!UPT UIADD3 URZ, URZ, URZ, URZ ;  /* 0x0000003f3f3ff290 */ /* 0x000fe2000fffe03f */
[----:B------:R-:W-:Y:S01]  /*d230*/  STL.64 [R1+0x1b0], R8 ;  /* 0x0001b00801007387 */ /* 0x000fe20000100a00 */
[----:B------:R-:W-:-:S03]  /*d240*/  IMAD.MOV.U32 R29, RZ, RZ, R11 ;  /* 0x000000ffff1d7224 */ /* 0x000fc600078e000b */
[----:B------:R0:W-:Y:S04]  /*d250*/  STL [R1+0x1b8], R10 ;  /* 0x0001b80a01007387 */ /* 0x0001e80000100800 */
[----:B0-----:R-:W2:Y:S04]  /*d260*/  LDL.LU.64 R10, [R1+0xf20] ;  /* 0x000f2000010a7983 */ /* 0x001ea80000300a00 */
[----:B------:R-:W2:Y:S04]  /*d270*/  LDL.LU.64 R8, [R1+0xf18] ;  /* 0x000f180001087983 */ /* 0x000ea80000300a00 */
[----:B------:R0:W-:Y:S04]  /*d280*/  STL.64 [R1+0xec8], R6 ;  /* 0x000ec80601007387 */ /* 0x0001e80000100a00 */
[----:B0-----:R-:W3:Y:S01]  /*d290*/  LDL.LU.64 R6, [R1+0x38] ;  /* 0x0000380001067983 */ /* 0x001ee20000300a00 */
[----:B--2---:R-:W-:Y:S03]  /*d2a0*/  HMMA.16816.F32 R20, R20, R26, R8 ;  /* 0x0000001a1414723c */ /* 0x004fe60000001808 */
[----:B---3--:R0:W-:Y:S04]  /*d2b0*/  STL.64 [R1+0xee0], R6 ;  /* 0x000ee00601007387 */ /* 0x0081e80000100a00 */
[----:B------:R-:W2:Y:S04]  /*d2c0*/  LDL.LU R4, [R1+0xd0] ;  /* 0x0000d00001047983 */ /* 0x000ea80000300800 */
[----:B------:R-:W2:Y:S04]  /*d2d0*/  LDL.LU R5, [R1+0xd4] ;  /* 0x0000d40001057983 */ /* 0x000ea80000300800 */
[----:B------:R-:W-:Y:S04]  /*d2e0*/  STL [R1+0xe60], R29 ;  /* 0x000e601d01007387 */ /* 0x000fe80000100800 */
[----:B------:R-:W3:Y:S04]  /*d2f0*/  LDL.LU.64 R10, [R1+0xf10] ;  /* 0x000f1000010a7983 */ /* 0x000ee80000300a00 */
[----:B------:R-:W2:Y:S01]  /*d300*/  LDL.LU.64 R8, [R1+0xf08] ;  /* 0x000f080001087983 */ /* 0x000ea20000300a00 */
[----:B0-----:R-:W-:-:S03]  /*d310*/  IMAD.MOV.U32 R6, RZ, RZ, R2 ;  /* 0x000000ffff067224 */ /* 0x001fc600078e0002 */
[----:B------:R3:W-:Y:S01]  /*d320*/  STL.64 [R1+0x160], R20 ;  /* 0x0001601401007387 */ /* 0x0007e20000100a00 */
[----:B------:R-:W-:-:S03]  /*d330*/  IMAD.MOV.U32 R7, RZ, RZ, R0 ;  /* 0x000000ffff077224 */ /* 0x000fc600078e0000 */
[----:B------:R2:W-:Y:S01]  /*d340*/  STL.64 [R1+0x168], R22 ;  /* 0x0001681601007387 */ /* 0x0005e20000100a00 */
[----:B------:R-:W-:Y:S02]  /*d350*/  IMAD.MOV.U32 R2, RZ, RZ, R26 ;  /* 0x000000ffff027224 */ /* 0x000fe400078e001a */
[----:B------:R-:W-:Y:S02]  /*d360*/  IMAD.MOV.U32 R0, RZ, RZ, R27 ;  /* 0x000000ffff007224 */ /* 0x000fe400078e001b */
[----:B------:R-:W4:Y:S04]  /*d370*/  LDL.LU.64 R26, [R1+0xf00] ;  /* 0x000f0000011a7983 */ /* 0x000f280000300a00 */
[----:B------:R-:W4:Y:S01]  /*d380*/  LDL.LU.64 R24, [R1+0xef8] ;  /* 0x000ef80001187983 */ /* 0x000f220000300a00 */
[----:B---3--:R-:W-:-:S02]  /*d390*/  IMAD.MOV.U32 R20, RZ, RZ, R11 ;  /* 0x000000ffff147224 */ /* 0x008fc400078e000b */
[----:B------:R-:W-:Y:S02]  /*d3a0*/  IMAD.MOV.U32 R21, RZ, RZ, R10 ;  /* 0x000000ffff157224 */ /* 0x000fe400078e000a */
[----:B--2---:R-:W-:Y:S02]  /*d3b0*/  IMAD.MOV.U32 R22, RZ, RZ, R9 ;  /* 0x000000ffff167224 */ /* 0x004fe400078e0009 */
[----:B------:R-:W-:Y:S02]  /*d3c0*/  IMAD.MOV.U32 R23, RZ, RZ, R8 ;  /* 0x000000ffff177224 */ /* 0x000fe400078e0008 */
[----:B------:R-:W0:Y:S04]  /*d3d0*/  LDSM.16.MT88.4 R8, [R28+0x8000] ;  /* 0x008000001c08783b */ /* 0x000e280000004200 */
[----:B------:R-:W-:Y:S04]  /*d3e0*/  STL.64 [R1+0xec0], R22 ;  /* 0x000ec01601007387 */ /* 0x000fe80000100a00 */
[----:B------:R1:W-:Y:S04]  /*d3f0*/  STL.64 [R1+0xeb8], R20 ;  /* 0x000eb81401007387 */ /* 0x0003e80000100a00 */
[----:B-1----:R-:W2:Y:S04]  /*d400*/  LDL.LU R20, [R1+0x110] ;  /* 0x0001100001147983 */ /* 0x002ea80000300800 */
[----:B------:R-:W2:Y:S04]  /*d410*/  LDL.LU R21, [R1+0x114] ;  /* 0x0001140001157983 */ /* 0x000ea80000300800 */
[----:B------:R-:W3:Y:S04]  /*d420*/  LDL.LU R22, [R1+0x118] ;  /* 0x0001180001167983 */ /* 0x000ee80000300800 */
[----:B------:R-:W3:Y:S04]  /*d430*/  LDL.LU R23, [R1+0x11c] ;  /* 0x00011c0001177983 */ /* 0x000ee80000300800 */
[----:B---3--:R4:W-:Y:S04]  /*d440*/  STL.64 [R1+0xed8], R22 ;  /* 0x000ed81601007387 */ /* 0x0089e80000100a00 */
[----:B--2---:R1:W-:Y:S01]  /*d450*/  STL.64 [R1+0xed0], R20 ;  /* 0x000ed01401007387 */ /* 0x0043e20000100a00 */
[----:B----4-:R-:W-:-:S02]  /*d460*/  IMAD.MOV.U32 R22, RZ, RZ, R25 ;  /* 0x000000ffff167224 */ /* 0x010fc400078e0019 */
[----:B------:R-:W-:Y:S02]  /*d470*/  IMAD.MOV.U32 R23, RZ, RZ, R24 ;  /* 0x000000ffff177224 */ /* 0x000fe400078e0018 */
[----:B-1----:R-:W-:Y:S02]  /*d480*/  IMAD.MOV.U32 R20, RZ, RZ, R27 ;  /* 0x000000ffff147224 */ /* 0x002fe400078e001b */
[----:B------:R-:W-:Y:S02]  /*d490*/  IMAD.MOV.U32 R21, RZ, RZ, R26 ;  /* 0x000000ffff157224 */ /* 0x000fe400078e001a */
[----:B------:R-:W1:Y:S04]  /*d4a0*/  LDSM.16.M88.4 R24, [R14+0x20000] ;  /* 0x020000000e18783b */ /* 0x000e680000000200 */
[----:B0-----:R-:W-:Y:S04]  /*d4b0*/  STL.64 [R1+0xe70], R10 ;  /* 0x000e700a01007387 */ /* 0x001fe80000100a00 */
[----:B------:R-:W-:Y:S04]  /*d4c0*/  STL.64 [R1+0xe68], R8 ;  /* 0x000e680801007387 */ /* 0x000fe80000100a00 */
[----:B-1----:R-:W-:Y:S04]  /*d4d0*/  STL.64 [R1+0xa0], R24 ;  /* 0x0000a01801007387 */ /* 0x002fe80000100a00 */
[----:B------:R0:W-:Y:S04]  /*d4e0*/  STL.64 [R1+0xa8], R26 ;  /* 0x0000a81a01007387 */ /* 0x0001e80000100a00 */
[----:B0-----:R-:W2:Y:S04]  /*d4f0*/  LDL.LU.64 R26, [R1+0xef0] ;  /* 0x000ef000011a7983 */ /* 0x001ea80000300a00 */
[----:B------:R-:W2:Y:S02]  /*d500*/  LDL.LU.64 R24, [R1+0xee8] ;  /* 0x000ee80001187983 */ /* 0x000ea40000300a00 */
[C---:B--2---:R-:W-:Y:S11]  /*d510*/  HMMA.16816.F32 R4, R24.reuse, R18, R4 ;  /* 0x000000121804723c */ /* 0x044ff60000001804 */
[----:B------:R-:W-:Y:S11]  /*d520*/  @!UPT UIADD3 URZ, URZ, URZ, URZ ;  /* 0x0000003f3f3ff290 */ /* 0x000ff6000fffe03f */
[----:B------:R-:W-:Y:S01]  /*d530*/  @!UPT UIADD3 URZ, URZ, URZ, URZ ;  /* 0x0000003f3f3ff290 */ /* 0x000fe2000fffe03f */
[----:B------:R-:W-:Y:S04]  /*d540*/  STL.64 [R1+0x150], R4 ;  /* 0x0001500401007387 */ /* 0x000fe80000100a00 */
[----:B------:R-:W-:Y:S04]  /*d550*/  STL.64 [R1+0x158], R6 ;  /* 0x0001580601007387 */ /* 0x000fe80000100a00 */
[----:B------:R-:W0:Y:S04]  /*d560*/  LDSM.16.M88.4 R4, [R14+0x21000] ;  /* 0x021000000e04783b */ /* 0x000e280000000200 */
[----:B0-----:R-:W-:Y:S04]  /*d570*/  STL [R1+0x90], R4 ;  /* 0x0000900401007387 */ /* 0x001fe80000100800 */
[----:B------:R0:W-:Y:S04]  /*d580*/  STL.64 [R1+0x98], R6 ;  /* 0x0000980601007387 */ /* 0x0001e80000100a00 */
[----:B0-----:R-:W2:Y:S01]  /*d590*/  LDL.LU.64 R6, [R1+0xee0] ;  /* 0x000ee00001067983 */ /* 0x001ea20000300a00 */
[----:B------:R-:W-:Y:S01]  /*d5a0*/  IMAD.MOV.U32 R29, RZ, RZ, R5 ;  /* 0x000000ffff1d7224 */ /* 0x000fe200078e0005 */
[----:B--2---:R-:W-:Y:S01]  /*d5b0*/  HMMA.16816.F32 R20, R24, R6, R20 ;  /* 0x000000061814723c */ /* 0x004fe20000001814 */
[----:B------:R-:W-:-:S02]  /*d5c0*/  IMAD.MOV.U32 R13, RZ, RZ, R6 ;  /* 0x000000ffff0d7224 */ /* 0x000fc400078e0006 */
[----:B------:R-:W-:Y:S02]  /*d5d0*/  IMAD.MOV.U32 R12, RZ, RZ, R7 ;  /* 0x000000ffff0c7224 */ /* 0x000fe400078e0007 */
[----:B------:R-:W0:Y:S11]  /*d5e0*/  LDSM.16.M88.4 R4, [R14+0x22000] ;  /* 0x022000000e04783b */ /* 0x000e360000000200 */
[----:B------:R-:W-:Y:S07]  /*d5f0*/  @!UPT UIADD3 URZ, URZ, URZ, URZ ;  /* 0x0000003f3f3ff290 */ /* 0x000fee000fffe03f */
[----:B------:R-:W-:Y:S04]  /*d600*/  STL.64 [R1+0x140], R20 ;  /* 0x0001401401007387 */ /* 0x000fe80000100a00 */
[----:B------:R1:W-:Y:S04]  /*d610*/  STL.64 [R1+0x148], R22 ;  /* 0x0001481601007387 */ /* 0x0003e80000100a00 */
[----:B-1----:R-:W2:Y:S04]  /*d620*/  LDL.LU.64 R22, [R1+0xed8] ;  /* 0x000ed80001167983 */ /* 0x002ea80000300a00 */
[----:B------:R-:W2:Y:S04]  /*d630*/  LDL.LU.64 R20, [R1+0xed0] ;  /* 0x000ed00001147983 */ /* 0x000ea80000300a00 */
[----:B0-----:R-:W-:Y:S04]  /*d640*/  STL.64 [R1+0x40], R4 ;  /* 0x0000400401007387 */ /* 0x001fe80000100a00 */
[----:B------:R0:W-:Y:S04]  /*d650*/  STL.64 [R1+0x48], R6 ;  /* 0x0000480601007387 */ /* 0x0001e80000100a00 */
[----:B0-----:R-:W2:Y:S02]  /*d660*/  LDL.LU.64 R6, [R1+0xec8] ;  /* 0x000ec80001067983 */ /* 0x001ea40000300a00 */
[----:B--2---:R-:W-:Y:S11]  /*d670*/  HMMA.16816.F32 R20, R24, R6, R20 ;  /* 0x000000061814723c */ /* 0x004ff60000001814 */
[----:B------:R-:W-:Y:S11]  /*d680*/  @!UPT UIADD3 URZ, URZ, URZ, URZ ;  /* 0x0000003f3f3ff290 */ /* 0x000ff6000fffe03f */
[----:B------:R-:W-:Y:S01]  /*d690*/  @!UPT UIADD3 URZ, URZ, URZ, URZ ;  /* 0x0000003f3f3ff290 */ /* 0x000fe2000fffe03f */
[----:B------:R-:W-:Y:S04]  /*d6a0*/  STL.64 [R1+0x110], R20 ;  /* 0x0001101401007387 */ /* 0x000fe80000100a00 */
[----:B------:R0:W-:Y:S04]  /*d6b0*/  STL.64 [R1+0x118], R22 ;  /* 0x0001181601007387 */ /* 0x0001e80000100a00 */
[----:B0-----:R-:W2:Y:S04]  /*d6c0*/  LDL.LU.64 R22, [R1+0xec0] ;  /* 0x000ec00001167983 */ /* 0x001ea80000300a00 */
[----:B------:R-:W2:Y:S01]  /*d6d0*/  LDL.LU.64 R20, [R1+0xeb8] ;  /* 0x000eb80001147983 */ /* 0x000ea20000300a00 */
[----:B------:R-:W-:-:S02]  /*d6e0*/  IMAD.MOV.U32 R10, RZ, RZ, R2 ;  /* 0x000000ffff0a7224 */ /* 0x000fc400078e0002 */
[----:B------:R-:W-:Y:S02]  /*d6f0*/  IMAD.MOV.U32 R11, RZ, RZ, R0 ;  /* 0x000000ffff0b7224 */ /* 0x000fe400078e0000 */
[----:B------:R-:W-:Y:S02]  /*d700*/  IMAD.MOV.U32 R2, RZ, RZ, R4 ;  /* 0x000000ffff027224 */ /* 0x000fe400078e0004 */
[----:B------:R-:W-:Y:S02]  /*d710*/  IMAD.MOV.U32 R0, RZ, RZ, R5 ;  /* 0x000000ffff007224 */ /* 0x000fe400078e0005 */
[----:B------:R-:W-:Y:S02]  /*d720*/  IMAD.MOV.U32 R17, RZ, RZ, R6 ;  /* 0x000000ffff117224 */ /* 0x000fe400078e0006 */
[----:B------:R-:W-:Y:S02]  /*d730*/  IMAD.MOV.U32 R16, RZ, RZ, R7 ;  /* 0x000000ffff107224 */ /* 0x000fe400078e0007 */
[----:B------:R-:W0:Y:S04]  /*d740*/  LDSM.16.M88.4 R4, [R14+0x23000] ;  /* 0x023000000e04783b */ /* 0x000e280000000200 */
[----:B0-----:R-:W-:Y:S04]  /*d750*/  STL.64 [R1+0xb0], R4 ;  /* 0x0000b00401007387 */ /* 0x001fe80000100a00 */
[----:B------:R0:W-:Y:S04]  /*d760*/  STL.64 [R1+0xb8], R6 ;  /* 0x0000b80601007387 */ /* 0x0001e80000100a00 */
[----:B0-----:R-:W3:Y:S04]  /*d770*/  LDL.LU.64 R6, [R1+0xeb0] ;  /* 0x000eb00001067983 */ /* 0x001ee80000300a00 */
[----:B------:R-:W3:Y:S01]  /*d780*/  LDL.LU.64 R4, [R1+0xea8] ;  /* 0x000ea80001047983 */ /* 0x000ee20000300a00 */
[----:B--2---:R-:W-:Y:S03]  /*d790*/  HMMA.16816.F32 R20, R24, R10, R20 ;  /* 0x0000000a1814723c */ /* 0x004fe60000001814 */
[----:B------:R-:W3:Y:S11]  /*d7a0*/  LDL.LU R24, [R1+0x130] ;  /* 0x0001300001187983 */ /* 0x000ef60000300800 */
[----:B------:R-:W-:Y:S09]  /*d7b0*/  @!UPT UIADD3 URZ, URZ, URZ, URZ ;  /* 0x0000003f3f3ff290 */ /* 0x000ff2000fffe03f */
[----:B------:R-:W-:Y:S04]  /*d7c0*/  STL.64 [R1+0x100], R20 ;  /* 0x0001001401007387 */ /* 0x000fe80000100a00 */
[----:B------:R-:W-:Y:S04]  /*d7d0*/  STL.64 [R1+0x108], R22 ;  /* 0x0001081601007387 */ /* 0x000fe80000100a00 */
[----:B------:R-:W3:Y:S04]  /*d7e0*/  LDL.LU R25, [R1+0x134] ;  /* 0x0001340001197983 */ /* 0x000ee80000300800 */
[----:B------:R-:W3:Y:S04]  /*d7f0*/  LDL.LU R26, [R1+0x138] ;  /* 0x00013800011a7983 */ /* 0x000ee80000300800 */
[----:B------:R-:W3:Y:S04]  /*d800*/  LDL.LU R27, [R1+0x13c] ;  /* 0x00013c00011b7983 */ /* 0x000ee80000300800 */
[----:B------:R0:W-:Y:S04]  /*d810*/  STL.64 [R1+0xe88], R10 ;  /* 0x000e880a01007387 */ /* 0x0001e80000100a00 */
[----:B------:R-:W2:Y:S04]  /*d820*/  LDL.LU R8, [R1+0x190] ;  /* 0x0001900001087983 */ /* 0x000ea80000300800 */
[----:B------:R-:W2:Y:S04]  /*d830*/  LDL.LU R9, [R1+0x194] ;  /* 0x0001940001097983 */ /* 0x000ea80000300800 */
[----:B0-----:R-:W4:Y:S04]  /*d840*/  LDL.LU R10, [R1+0x198] ;  /* 0x00019800010a7983 */ /* 0x001f280000300800 */
[----:B------:R-:W4:Y:S01]  /*d850*/  LDL.LU R11, [R1+0x19c] ;  /* 0x00019c00010b7983 */ /* 0x000f220000300800 */
[----:B------:R-:W-:-:S03]  /*d860*/  IMAD.MOV.U32 R3, RZ, RZ, R15 ;  /* 0x000000ffff037224 */ /* 0x000fc600078e000f */
[----:B------:R-:W-:Y:S04]  /*d870*/  LDSM.16.MT88.4 R20, [R28+0x8200] ;  /* 0x008200001c14783b */ /* 0x000fe80000004200 */
[----:B----4-:R0:W-:Y:S02]  /*d880*/  STL.64 [R1+0xe98], R10 ;  /* 0x000e980a01007387 */ /* 0x0101e40000100a00 */
[----:B0-----:R-:W-:Y:S02]  /*d890*/  IMAD.MOV.U32 R10, RZ, RZ, R13 ;  /* 0x000000ffff0a7224 */ /* 0x001fe400078e000d */
[----:B------:R-:W-:Y:S02]  /*d8a0*/  IMAD.MOV.U32 R11, RZ, RZ, R12 ;  /* 0x000000ffff0b7224 */ /* 0x000fe400078e000c */
[----:B------:R-:W0:Y:S04]  /*d8b0*/  LDSM.16.MT88.4 R12, [R28+0x8100] ;  /* 0x008100001c0c783b */ /* 0x000e280000004200 */
[----:B--2---:R-:W-:Y:S04]  /*d8c0*/  STL.64 [R1+0xe90], R8 ;  /* 0x000e900801007387 */ /* 0x004fe80000100a00 */
[----:B0-----:R0:W-:Y:S04]  /*d8d0*/  STL.64 [R1+0xe40], R14 ;  /* 0x000e400e01007387 */ /* 0x0011e80000100a00 */
[----:B------:R1:W-:Y:S01]  /*d8e0*/  STL.64 [R1+0xe38], R12 ;  /* 0x000e380c01007387 */ /* 0x0003e20000100a00 */
[----:B0-----:R-:W-:-:S02]  /*d8f0*/  IMAD.MOV.U32 R14, RZ, RZ, R17 ;  /* 0x000000ffff0e7224 */ /* 0x001fc400078e0011 */
[----:B------:R-:W-:-:S05]  /*d900*/  IMAD.MOV.U32 R15, RZ, RZ, R16 ;  /* 0x000000ffff0f7224 */ /* 0x000fca00078e0010 */
[----:B------:R0:W-:Y:S04]  /*d910*/  STL.64 [R1+0xea0], R14 ;  /* 0x000ea00e01007387 */ /* 0x0001e80000100a00 */
[----:B-1----:R-:W2:Y:S04]  /*d920*/  LDL.LU R12, [R1+0x1a0] ;  /* 0x0001a000010c7983 */ /* 0x002ea80000300800 */
[----:B------:R-:W2:Y:S04]  /*d930*/  LDL.LU R13, [R1+0x1a4] ;  /* 0x0001a400010d7983 */ /* 0x000ea80000300800 */
[----:B0-----:R-:W2:Y:S04]  /*d940*/  LDL.LU R14, [R1+0x1a8] ;  /* 0x0001a800010e7983 */ /* 0x001ea80000300800 */
[----:B------:R-:W2:Y:S04]  /*d950*/  LDL.LU R15, [R1+0x1ac] ;  /* 0x0001ac00010f7983 */ /* 0x000ea80000300800 */
[----:B------:R-:W-:Y:S04]  /*d960*/  STL.64 [R1+0xe10], R22 ;  /* 0x000e101601007387 */ /* 0x000fe80000100a00 */
[----:B------:R0:W-:Y:S04]  /*d970*/  STL.64 [R1+0xe08], R20 ;  /* 0x000e081401007387 */ /* 0x0001e80000100a00 */
[----:B0-----:R-:W4:Y:S04]  /*d980*/  LDL.LU R20, [R1+0x50] ;  /* 0x0000500001147983 */ /* 0x001f280000300800 */
[----:B------:R-:W4:Y:S04]  /*d990*/  LDL.LU R21, [R1+0x54] ;  /* 0x0000540001157983 */ /* 0x000f280000300800 */
[----:B------:R-:W4:Y:S04]  /*d9a0*/  LDL.LU R22, [R1+0x58] ;  /* 0x0000580001167983 */ /* 0x000f280000300800 */
[----:B------:R-:W4:Y:S01]  /*d9b0*/  LDL.LU R23, [R1+0x5c] ;  /* 0x00005c0001177983 */ /* 0x000f220000300800 */
[C---:B---3--:R-:W-:Y:S08]  /*d9c0*/  HMMA.16816.F32 R16, R4.reuse, R18, R24 ;  /* 0x000000120410723c */ /* 0x048ff00000001818 */
[C---:B--2---:R-:W-:Y:S01]  /*d9d0*/  HMMA.16816.F32 R8, R4.reuse, R10, R12 ;  /* 0x0000000a0408723c */ /* 0x044fe2000000180c */
[----:B----4-:R-:W-:Y:S04]  /*d9e0*/  STL.64 [R1+0xe80], R22 ;  /* 0x000e801601007387 */ /* 0x010fe80000100a00 */
[----:B------:R0:W-:Y:S04]  /*d9f0*/  STL.64 [R1+0xe78], R20 ;  /* 0x000e781401007387 */ /* 0x0001e80000100a00 */
[----:B0-----:R-:W2:Y:S04]  /*da00*/  LDL.LU R20, [R1+0x120] ;  /* 0x0001200001147983 */ /* 0x001ea80000300800 */
[----:B------:R-:W2:Y:S04]  /*da10*/  LDL.LU R21, [R1+0x124] ;  /* 0x0001240001157983 */ /* 0x000ea80000300800 */
[----:B------:R-:W2:Y:S04]  /*da20*/  LDL.LU R22, [R1+0x128] ;  /* 0x0001280001167983 */ /* 0x000ea80000300800 */
[----:B------:R-:W2:Y:S04]  /*da30*/  LDL.LU R23, [R1+0x12c] ;  /* 0x00012c0001177983 */ /* 0x000ea80000300800 */
[----:B------:R-:W3:Y:S04]  /*da40*/  LDL.LU R24, [R1+0x180] ;  /* 0x0001800001187983 */ /* 0x000ee80000300800 */
[----:B------:R-:W-:Y:S04]  /*da50*/  STL.64 [R1+0xf0], R16 ;  /* 0x0000f01001007387 */ /* 0x000fe80000100a00 */
[----:B------:R-:W-:Y:S04]  /*da60*/  STL.64 [R1+0xf8], R18 ;  /* 0x0000f81201007387 */ /* 0x000fe80000100a00 */
[----:B------:R-:W0:Y:S04]  /*da70*/  LDSM.16.MT88.4 R16, [R28+0x8300] ;  /* 0x008300001c10783b */ /* 0x000e280000004200 */
[----:B------:R-:W3:Y:S04]  /*da80*/  LDL.LU R25, [R1+0x184] ;  /* 0x0001840001197983 */ /* 0x000ee80000300800 */
[----:B------:R-:W3:Y:S04]  /*da90*/  LDL.LU R26, [R1+0x188] ;  /* 0x00018800011a7983 */ /* 0x000ee80000300800 */
[----:B------:R-:W3:Y:S04]  /*daa0*/  LDL.LU R27, [R1+0x18c] ;  /* 0x00018c00011b7983 */ /* 0x000ee80000300800 */
[----:B0-----:R-:W-:Y:S04]  /*dab0*/  STL.64 [R1+0xdd8], R18 ;  /* 0x000dd81201007387 */ /* 0x001fe80000100a00 */
[----:B------:R0:W-:Y:S04]  /*dac0*/  STL.64 [R1+0xdd0], R16 ;  /* 0x000dd01001007387 */ /* 0x0001e80000100a00 */
[----:B0-----:R-:W4:Y:S04]  /*dad0*/  LDL.64 R16, [R1+0xa0] ;  /* 0x0000a00001107983 */ /* 0x001f280000100a00 */
[----:B------:R-:W2:Y:S04]  /*dae0*/  LDL.LU.64 R14, [R1+0xea0] ;  /* 0x000ea000010e7983 */ /* 0x000ea80000300a00 */
[----:B------:R-:W-:Y:S04]  /*daf0*/  STL.64 [R1+0xe0], R8 ;  /* 0x0000e00801007387 */ /* 0x000fe80000100a00 */
[----:B------:R0:W-:Y:S04]  /*db00*/  STL.64 [R1+0xe8], R10 ;  /* 0x0000e80a01007387 */ /* 0x0001e80000100a00 */
[----:B0-----:R-:W2:Y:S04]  /*db10*/  LDL.LU.64 R10, [R1+0xe98] ;  /* 0x000e9800010a7983 */ /* 0x001ea80000300a00 */
[----:B------:R-:W2:Y:S02]  /*db20*/  LDL.LU.64 R8, [R1+0xe90] ;  /* 0x000e900001087983 */ /* 0x000ea40000300a00 */
[C---:B--2---:R-:W-:Y:S02]  /*db30*/  HMMA.16816.F32 R12, R4.reuse, R14, R8 ;  /* 0x0000000e040c723c */ /* 0x044fe40000001808 */
[----:B------:R-:W2:Y:S11]  /*db40*/  LDL.LU.64 R10, [R1+0xe88] ;  /* 0x000e8800010a7983 */ /* 0x000eb60000300a00 */
[----:B------:R-:W-:Y:S10]  /*db50*/  @!UPT UIADD3 URZ, URZ, URZ, URZ ;  /* 0x0000003f3f3ff290 */ /* 0x000ff4000fffe03f */
[----:B------:R0:W-:Y:S04]  /*db60*/  STL.64 [R1+0xd0], R12 ;  /* 0x0000d00c01007387 */ /* 0x0001e80000100a00 */
[----:B------:R1:W-:Y:S04]  /*db70*/  STL.64 [R1+0xd8], R14 ;  /* 0x0000d80e01007387 */ /* 0x0003e80000100a00 */
[----:B0-----:R-:W3:Y:S04]  /*db80*/  LDL.LU R12, [R1+0x170] ;  /* 0x00017000010c7983 */ /* 0x001ee80000300800 */
[----:B------:R-:W3:Y:S04]  /*db90*/  LDL.LU R13, [R1+0x174] ;  /* 0x00017400010d7983 */ /* 0x000ee80000300800 */
[----:B-1----:R-:W3:Y:S01]  /*dba0*/  LDL.LU R14, [R1+0x178] ;  /* 0x00017800010e7983 */ /* 0x002ee20000300800 */
[----:B------:R-:W-:Y:S01]  /*dbb0*/  IMAD.MOV.U32 R15, RZ, RZ, R3 ;  /* 0x000000ffff0f7224 */ /* 0x000fe200078e0003 */
[----:B--2---:R-:W-:Y:S04]  /*dbc0*/  HMMA.16816.F32 R4, R4, R10, R20 ;  /* 0x0000000a0404723c */ /* 0x004fe80000001814 */
[----:B---3--:R-:W-:Y:S04]  /*dbd0*/  STL.64 [R1+0xe50], R14 ;  /* 0x000e500e01007387 */ /* 0x008fe80000100a00 */
[----:B------:R0:W-:Y:S04]  /*dbe0*/  STL.64 [R1+0xe48], R12 ;  /* 0x000e480c01007387 */ /* 0x0001e80000100a00 */
[----:B------:R-:W4:Y:S04]  /*dbf0*/  LDL.LU.64 R22, [R1+0xe80] ;  /* 0x000e800001167983 */ /* 0x000f280000300a00 */
[----:B------:R-:W4:Y:S04]  /*dc00*/  LDL.LU.64 R20, [R1+0xe78] ;  /* 0x000e780001147983 */ /* 0x000f280000300a00 */
[----:B------:R-:W4:Y:S04]  /*dc10*/  LDL.LU.64 R10, [R1+0xe70] ;  /* 0x000e7000010a7983 */ /* 0x000f280000300a00 */
[----:B------:R-:W4:Y:S01]  /*dc20*/  LDL.LU.64 R8, [R1+0xe68] ;  /* 0x000e680001087983 */ /* 0x000f220000300a00 */
[----:B0-----:R-:W-:-:S02]  /*dc30*/  IMAD.MOV.U32 R12, RZ, RZ, R2 ;  /* 0x000000ffff0c7224 */ /* 0x001fc400078e0002 */
[----:B------:R-:W-:Y:S01]  /*dc40*/  IMAD.MOV.U32 R13, RZ, RZ, R0 ;  /* 0x000000ffff0d7224 */ /* 0x000fe200078e0000 */
[----:B------:R4:W-:Y:S01]  /*dc50*/  STL [R1+0xc0], R4 ;  /* 0x0000c00401007387 */ /* 0x0009e20000100800 */
[----:B------:R-:W-:Y:S02]  /*dc60*/  IMAD.MOV.U32 R3, RZ, RZ, R5 ;  /* 0x000000ffff037224 */ /* 0x000fe400078e0005 */
[----:B------:R-:W-:Y:S02]  /*dc70*/  IMAD.MOV.U32 R2, RZ, RZ, R6 ;  /* 0x000000ffff027224 */ /* 0x000fe400078e0006 */
[----:B------:R-:W-:Y:S02]  /*dc80*/  IMAD.MOV.U32 R0, RZ, RZ, R7 ;  /* 0x000000ffff007224 */ /* 0x000fe400078e0007 */
[----:B----4-:R-:W-:Y:S11]  /*dc90*/  HMMA.16816.F32 R4, R8, R16, R20 ;  /* 0x000000100804723c */ /* 0x010ff60000001814 */
[----:B------:R-:W-:Y:S11]  /*dca0*/  @!UPT UIADD3 URZ, URZ, URZ, URZ ;  /* 0x0000003f3f3ff290 */ /* 0x000ff6000fffe03f */
[----:B------:R-:W-:Y:S01]  /*dcb0*/  @!UPT UIADD3 URZ, URZ, URZ, URZ ;  /* 0x0000003f3f3ff290 */ /* 0x000fe2000fffe03f */
[----:B------:R-:W-:Y:S04]  /*dcc0*/  STL.64 [R1+0x80], R4 ;  /* 0x0000800401007387 */ /* 0x000fe80000100a00 */
[----:B------:R-:W-:Y:S04]  /*dcd0*/  STL.64 [R1+0x88], R6 ;  /* 0x0000880601007387 */ /* 0x000fe80000100a00 */
[----:B------:R-:W0:Y:S01]  /*dce0*/  LDSM.16.MT88.4 R4, [R28+0xc000] ;  /* 0x00c000001c04783b */ /* 0x000e220000004200 */
[----:B------:R-:W-:Y:S02]  /*dcf0*/  IMAD.MOV.U32 R21, RZ, RZ, R16 ;  /* 0x000000ffff157224 */ /* 0x000fe400078e0010 */
[----:B------:R-:W-:-:S05]  /*dd00*/  IMAD.MOV.U32 R20, RZ, RZ, R17 ;  /* 0x000000ffff147224 */ /* 0x000fca00078e0011 */
[----:B------:R1:W-:Y:S04]  /*dd10*/  STL.64 [R1+0xe58], R20 ;  /* 0x000e581401007387 */ /* 0x0003e80000100a00 */
[----:B-1----:R-:W2:Y:S04]  /*dd20*/  LDL.LU R20, [R1+0x1e0] ;  /* 0x0001e00001147983 */ /* 0x002ea80000300800 */
[----:B------:R-:W2:Y:S04]  /*dd30*/  LDL.LU R21, [R1+0x1e4] ;  /* 0x0001e40001157983 */ /* 0x000ea80000300800 */
[----:B------:R-:W2:Y:S04]  /*dd40*/  LDL.LU R22, [R1+0x1e8] ;  /* 0x0001e80001167983 */ /* 0x000ea80000300800 */
[----:B------:R-:W2:Y:S04]  /*dd50*/  LDL.LU R23, [R1+0x1ec] ;  /* 0x0001ec0001177983 */ /* 0x000ea80000300800 */
[----:B0-----:R-:W-:Y:S04]  /*dd60*/  STL.64 [R1+0xd98], R6 ;  /* 0x000d980601007387 */ /* 0x001fe80000100a00 */
[----:B------:R0:W-:Y:S04]  /*dd70*/  STL.64 [R1+0xd90], R4 ;  /* 0x000d900401007387 */ /* 0x0001e80000100a00 */
[----:B0-----:R-:W3:Y:S01]  /*dd80*/  LDL.LU R4, [R1+0x90] ;  /* 0x0000900001047983 */ /* 0x001ee20000300800 */
[----:B------:R-:W-:-:S03]  /*dd90*/  IMAD.MOV.U32 R5, RZ, RZ, R29 ;  /* 0x000000ffff057224 */ /* 0x000fc600078e001d */
[----:B------:R-:W4:Y:S04]  /*dda0*/  LDL.LU R29, [R1+0xe60] ;  /* 0x000e6000011d7983 */ /* 0x000f280000300800 */
[C---:B---3--:R-:W-:Y:S01]  /*ddb0*/  HMMA.16816.F32 R16, R8.reuse, R4, R24 ;  /* 0x000000040810723c */ /* 0x048fe20000001818 */
[----:B------:R-:W0:Y:S04]  /*ddc0*/  LDSM.16.MT88.4 R24, [R28+0xc100] ;  /* 0x00c100001c18783b */ /* 0x000e280000004200 */
[----:B------:R1:W-:Y:S04]  /*ddd0*/  STL.64 [R1+0xe30], R4 ;  /* 0x000e300401007387 */ /* 0x0003e80000100a00 */
[----:B-1----:R-:W3:Y:S11]  /*dde0*/  LDL.LU R4, [R1+0x1d0] ;  /* 0x0001d00001047983 */ /* 0x002ef60000300800 */
[----:B------:R-:W-:Y:S03]  /*ddf0*/  @!UPT UIADD3 URZ, URZ, URZ, URZ ;  /* 0x0000003f3f3ff290 */ /* 0x000fe6000fffe03f */
[----:B------:R1:W-:Y:S04]  /*de00*/  STL.64 [R1+0x70], R16 ;  /* 0x0000701001007387 */ /* 0x0003e80000100a00 */
[----:B------:R0:W-:Y:S04]  /*de10*/  STL.64 [R1+0x78], R18 ;  /* 0x0000781201007387 */ /* 0x0001e80000100a00 */
[----:B------:R-:W3:Y:S04]  /*de20*/  LDL.LU R5, [R1+0x1d4] ;  /* 0x0001d40001057983 */ /* 0x000ee80000300800 */
[----:B------:R-:W3:Y:S04]  /*de30*/  LDL.LU R6, [R1+0x1d8] ;  /* 0x0001d80001067983 */ /* 0x000ee80000300800 */
[----:B------:R-:W3:Y:S04]  /*de40*/  LDL.LU R7, [R1+0x1dc] ;  /* 0x0001dc0001077983 */ /* 0x000ee80000300800 */
[----:B-1----:R-:W3:Y:S04]  /*de50*/  LDL.LU R16, [R1+0x1c0] ;  /* 0x0001c00001107983 */ /* 0x002ee80000300800 */
[----:B------:R-:W3:Y:S04]  /*de60*/  LDL.LU R17, [R1+0x1c4] ;  /* 0x0001c40001117983 */ /* 0x000ee80000300800 */
[----:B0-----:R-:W3:Y:S04]  /*de70*/  LDL.LU R18, [R1+0x1c8] ;  /* 0x0001c80001127983 */ /* 0x001ee80000300800 */
[----:B------:R-:W3:Y:S04]  /*de80*/  LDL.LU R19, [R1+0x1cc] ;  /* 0x0001cc0001137983 */ /* 0x000ee80000300800 */
[----:B------:R-:W-:Y:S04]  /*de90*/  STL.64 [R1+0xd58], R26 ;  /* 0x000d581a01007387 */ /* 0x000fe80000100a00 */
[----:B------:R0:W-:Y:S04]  /*dea0*/  STL.64 [R1+0xd50], R24 ;  /* 0x000d501801007387 */ /* 0x0001e80000100a00 */
[----:B0-----:R-:W3:Y:S04]  /*deb0*/  LDL.LU.64 R24, [R1+0xb0] ;  /* 0x0000b00001187983 */ /* 0x001ee80000300a00 */
[----:B------:R-:W3:Y:S01]  /*dec0*/  LDL.64 R26, [R1+0xb8] ;  /* 0x0000b800011a7983 */ /* 0x000ee20000100a00 */
[C---:B--2---:R-:W-:Y:S03]  /*ded0*/  HMMA.16816.F32 R12, R8.reuse, R12, R20 ;  /* 0x0000000c080c723c */ /* 0x044fe60000001814 */
[----:B---3--:R-:W-:Y:S04]  /*dee0*/  STL [R1+0xda4], R26 ;  /* 0x000da41a01007387 */ /* 0x008fe80000100800 */
[----:B------:R-:W-:Y:S04]  /*def0*/  STL [R1+0xda0], R27 ;  /* 0x000da01b01007387 */ /* 0x000fe80000100800 */
[----:B------:R-:W2:Y:S11]  /*df00*/  LDL.LU.64 R20, [R1+0xe58] ;  /* 0x000e580001147983 */ /* 0x000eb60000300a00 */
[----:B------:R-:W-:Y:S01]  /*df10*/  @!UPT UIADD3 URZ, URZ, URZ, URZ ;  /* 0x0000003f3f3ff290 */ /* 0x000fe2000fffe03f */
[----:B------:R-:W-:Y:S04]  /*df20*/  STL.64 [R1+0x60], R12 ;  /* 0x0000600c01007387 */ /* 0x000fe80000100a00 */
[----:B------:R0:W-:Y:S04]  /*df30*/  STL.64 [R1+0x68], R14 ;  /* 0x0000680e01007387 */ /* 0x0001e80000100a00 */
[----:B0-----:R-:W3:Y:S04]  /*df40*/  LDL.LU.64 R14, [R1+0xe50] ;  /* 0x000e5000010e7983 */ /* 0x001ee80000300a00 */
[----:B------:R-:W3:Y:S02]  /*df50*/  LDL.LU.64 R12, [R1+0xe48] ;  /* 0x000e4800010c7983 */ /* 0x000ee40000300a00 */
[----:B---3--:R-:W-:Y:S02]  /*df60*/  HMMA.16816.F32 R8, R8, R24, R12 ;  /* 0x000000180808723c */ /* 0x008fe4000000180c */
[----:B------:R-:W3:Y:S04]  /*df70*/  LDL.LU.64 R14, [R1+0xe40] ;  /* 0x000e4000010e7983 */ /* 0x000ee80000300a00 */
[----:B------:R-:W3:Y:S04]  /*df80*/  LDL.LU.64 R12, [R1+0xe38] ;  /* 0x000e3800010c7983 */ /* 0x000ee80000300a00 */
[----:B------:R-:W-:Y:S11]  /*df90*/  STL.64 [R1+0xe28], R24 ;  /* 0x000e281801007387 */ /* 0x000ff60000100a00 */
[----:B------:R-:W-:Y:S02]  /*dfa0*/  @!UPT UIADD3 URZ, URZ, URZ, URZ ;  /* 0x0000003f3f3ff290 */ /* 0x000fe4000fffe03f */
[----:B------:R-:W-:Y:S04]  /*dfb0*/  STL.64 [R1+0x50], R8 ;  /* 0x0000500801007387 */ /* 0x000fe80000100a00 */
[----:B------:R-:W-:Y:S04]  /*dfc0*/  STL.64 [R1+0x58], R10 ;  /* 0x0000580a01007387 */ /* 0x000fe80000100a00 */
[----:B------:R-:W0:Y:S04]  /*dfd0*/  LDSM.16.MT88.4 R8, [R28+0xc200] ;  /* 0x00c200001c08783b */ /* 0x000e280000004200 */
[----:B0-----:R2:W-:Y:S04]  /*dfe0*/  STL [R1+0xcfc], R8 ;  /* 0x000cfc0801007387 */ /* 0x0015e80000100800 */
[----:B------:R0:W-:Y:S04]  /*dff0*/  STL [R1+0xcf8], R9 ;  /* 0x000cf80901007387 */ /* 0x0001e80000100800 */
[----:B------:R-:W-:Y:S01]  /*e000*/  STL [R1+0xcf4], R10 ;  /* 0x000cf40a01007387 */ /* 0x000fe20000100800 */
[----:B--2---:R-:W-:-:S03]  /*e010*/  IMAD.MOV.U32 R8, RZ, RZ, R21 ;  /* 0x000000ffff087224 */ /* 0x004fc600078e0015 */
[----:B------:R-:W-:Y:S01]  /*e020*/  STL [R1+0xcf0], R11 ;  /* 0x000cf00b01007387 */ /* 0x000fe20000100800 */
[----:B0-----:R-:W-:-:S03]  /*e030*/  IMAD.MOV.U32 R9, RZ, RZ, R20 ;  /* 0x000000ffff097224 */ /* 0x001fc600078e0014 */
[----:B------:R-:W2:Y:S04]  /*e040*/  LDL.LU.64 R24, [R1+0x40] ;  /* 0x0000400001187983 */ /* 0x000ea80000300a00 */
[----:B------:R-:W2:Y:S04]  /*e050*/  LDL.LU R20, [R1+0x160] ;  /* 0x0001600001147983 */ /* 0x000ea80000300800 */
[----:B------:R-:W2:Y:S04]  /*e060*/  LDL.LU R21, [R1+0x164] ;  /* 0x0001640001157983 */ /* 0x000ea80000300800 */
[----:B------:R-:W2:Y:S04]  /*e070*/  LDL.LU R22, [R1+0x168] ;  /* 0x0001680001167983 */ /* 0x000ea80000300800 */
[----:B------:R-:W2:Y:S01]  /*e080*/  LDL.LU R23, [R1+0x16c] ;  /* 0x00016c0001177983 */ /* 0x000ea20000300800 */
[----:B---3--:R-:W-:Y:S03]  /*e090*/  HMMA.16816.F32 R4, R12, R8, R4 ;  /* 0x000000080c04723c */ /* 0x008fe60000001804 */
[----:B--2---:R-:W-:Y:S04]  /*e0a0*/  STL.64 [R1+0xe20], R22 ;  /* 0x000e201601007387 */ /* 0x004fe80000100a00 */
[----:B------:R0:W-:Y:S04]  /*e0b0*/  STL.64 [R1+0xe18], R20 ;  /* 0x000e181401007387 */ /* 0x0001e80000100a00 */
[----:B0-----:R-:W2:Y:S04]  /*e0c0*/  LDL.LU R20, [R1+0x1b0] ;  /* 0x0001b00001147983 */ /* 0x001ea80000300800 */
[----:B------:R-:W2:Y:S04]  /*e0d0*/  LDL.LU R21, [R1+0x1b4] ;  /* 0x0001b40001157983 */ /* 0x000ea80000300800 */
[----:B------:R-:W2:Y:S04]  /*e0e0*/  LDL.LU R22, [R1+0x1b8] ;  /* 0x0001b80001167983 */ /* 0x000ea80000300800 */
[----:B------:R0:W-:Y:S04]  /*e0f0*/  STL.64 [R1+0x30], R4 ;  /* 0x0000300401007387 */ /* 0x0001e80000100a00 */
[----:B------:R-:W-:Y:S04]  /*e100*/  STL [R1+0x38], R6 ;  /* 0x0000380601007387 */ /* 0x000fe80000100800 */
[----:B0-----:R-:W3:Y:S01]  /*e110*/  LDL.LU.64 R4, [R1+0xe30] ;  /* 0x000e300001047983 */ /* 0x001ee20000300a00 */
[----:B----4-:R-:W-:-:S02]  /*e120*/  IMAD.MOV.U32 R23, RZ, RZ, R29 ;  /* 0x000000ffff177224 */ /* 0x010fc400078e001d */
[----:B------:R-:W-:-:S05]  /*e130*/  IMAD.MOV.U32 R29, RZ, RZ, R7 ;  /* 0x000000ffff1d7224 */ /* 0x000fca00078e0007 */
[----:B------:R-:W-:Y:S01]  /*e140*/  STL [R1+0xda8], R29 ;  /* 0x000da81d01007387 */ /* 0x000fe20000100800 */
[C---:B---3--:R-:W-:Y:S03]  /*e150*/  HMMA.16816.F32 R16, R12.reuse, R4, R16 ;  /* 0x000000040c10723c */ /* 0x048fe60000001810 */
[----:B------:R0:W-:Y:S04]  /*e160*/  STL.64 [R1+0xe00], R4 ;  /* 0x000e000401007387 */ /* 0x0001e80000100a00 */
[----:B0-----:R-:W3:Y:S11]  /*e170*/  LDL.LU R4, [R1+0x150] ;  /* 0x0001500001047983 */ /* 0x001ef60000300800 */
[----:B------:R-:W-:Y:S05]  /*e180*/  @!UPT UIADD3 URZ, URZ, URZ, URZ ;  /* 0x0000003f3f3ff290 */ /* 0x000fea000fffe03f */
[----:B------:R0:W-:Y:S04]  /*e190*/  STL.64 [R1+0x20], R16 ;  /* 0x0000201001007387 */ /* 0x0001e80000100a00 */
[----:B------:R1:W-:Y:S04]  /*e1a0*/  STL.64 [R1+0x28], R18 ;  /* 0x0000281201007387 */ /* 0x0003e80000100a00 */
[----:B------:R-:W3:Y:S04]  /*e1b0*/  LDL.LU R5, [R1+0x154] ;  /* 0x0001540001057983 */ /* 0x000ee80000300800 */
[----:B------:R-:W3:Y:S04]  /*e1c0*/  LDL.LU R6, [R1+0x158] ;  /* 0x0001580001067983 */ /* 0x000ee80000300800 */
[----:B------:R-:W3:Y:S04]  /*e1d0*/  LDL.LU R7, [R1+0x15c] ;  /* 0x00015c0001077983 */ /* 0x000ee80000300800 */
[----:B0-----:R-:W4:Y:S04]  /*e1e0*/  LDL.LU R16, [R1+0x100] ;  /* 0x0001000001107983 */ /* 0x001f280000300800 */
[----:B------:R-:W4:Y:S04]  /*e1f0*/  LDL.LU R17, [R1+0x104] ;  /* 0x0001040001117983 */ /* 0x000f280000300800 */
[----:B-1----:R-:W3:Y:S04]  /*e200*/  LDL.LU R18, [R1+0x108] ;  /* 0x0001080001127983 */ /* 0x002ee80000300800 */
[----:B------:R-:W3:Y:S01]  /*e210*/  LDL.LU R19, [R1+0x10c] ;  /* 0x00010c0001137983 */ /* 0x000ee20000300800 */
[----:B--2---:R-:W-:Y:S03]  /*e220*/  HMMA.16816.F32 R20, R12, R24, R20 ;  /* 0x000000180c14723c */ /* 0x004fe60000001814 */
[----:B---3--:R-:W-:Y:S04]  /*e230*/  STL.64 [R1+0xde8], R18 ;  /* 0x000de81201007387 */ /* 0x008fe80000100a00 */
[----:B----4-:R0:W-:Y:S04]  /*e240*/  STL.64 [R1+0xde0], R16 ;  /* 0x000de01001007387 */ /* 0x0101e80000100a00 */
[----:B0-----:R-:W2:Y:S04]  /*e250*/  LDL.LU R16, [R1+0x110] ;  /* 0x0001100001107983 */ /* 0x001ea80000300800 */
[----:B------:R-:W2:Y:S04]  /*e260*/  LDL.LU R17, [R1+0x114] ;  /* 0x0001140001117983 */ /* 0x000ea80000300800 */
[----:B------:R-:W3:Y:S04]  /*e270*/  LDL.LU R18, [R1+0x118] ;  /* 0x0001180001127983 */ /* 0x000ee80000300800 */
[----:B------:R-:W3:Y:S01]  /*e280*/  LDL.LU R19, [R1+0x11c] ;  /* 0x00011c0001137983 */ /* 0x000ee20000300800 */
[----:B------:R-:W-:-:S02]  /*e290*/  IMAD.MOV.U32 R11, RZ, RZ, R24 ;  /* 0x000000ffff0b7224 */ /* 0x000fc400078e0018 */
[----:B------:R-:W-:Y:S02]  /*e2a0*/  IMAD.MOV.U32 R10, RZ, RZ, R25 ;  /* 0x000000ffff0a7224 */ /* 0x000fe400078e0019 */
[----:B------:R-:W-:Y:S02]  /*e2b0*/  IMAD.MOV.U32 R26, RZ, RZ, R22 ;  /* 0x000000ffff1a7224 */ /* 0x000fe400078e0016 */
[----:B------:R-:W-:Y:S02]  /*e2c0*/  IMAD.MOV.U32 R27, RZ, RZ, R23 ;  /* 0x000000ffff1b7224 */ /* 0x000fe400078e0017 */
[----:B------:R-:W-:Y:S01]  /*e2d0*/  IMAD.MOV.U32 R29, RZ, RZ, R21 ;  /* 0x000000ffff1d7224 */ /* 0x000fe200078e0015 */
[----:B---3--:R-:W-:Y:S04]  /*e2e0*/  STL.64 [R1+0xdf8], R18 ;  /* 0x000df81201007387 */ /* 0x008fe80000100a00 */
[----:B--2---:R0:W-:Y:S04]  /*e2f0*/  STL.64 [R1+0xdf0], R16 ;  /* 0x000df01001007387 */ /* 0x0041e80000100a00 */
[----:B0-----:R-:W2:Y:S04]  /*e300*/  LDL.LU R16, [R1+0x140] ;  /* 0x0001400001107983 */ /* 0x001ea80000300800 */
[----:B------:R-:W2:Y:S04]  /*e310*/  LDL.LU R17, [R1+0x144] ;  /* 0x0001440001117983 */ /* 0x000ea80000300800 */
[----:B------:R-:W2:Y:S04]  /*e320*/  LDL.LU R18, [R1+0x148] ;  /* 0x0001480001127983 */ /* 0x000ea80000300800 */
[----:B------:R-:W2:Y:S04]  /*e330*/  LDL.LU R19, [R1+0x14c] ;  /* 0x00014c0001137983 */ /* 0x000ea80000300800 */
[----:B------:R-:W3:Y:S04]  /*e340*/  LDL.LU.64 R24, [R1+0xe28] ;  /* 0x000e280001187983 */ /* 0x000ee80000300a00 */
[----:B------:R0:W-:Y:S04]  /*e350*/  STL [R1], R20 ;  /* 0x0000001401007387 */ /* 0x0001e80000100800 */
[----:B------:R-:W3:Y:S04]  /*e360*/  LDL.LU.64 R22, [R1+0xe20] ;  /* 0x000e200001167983 */ /* 0x000ee80000300a00 */
[----:B0-----:R-:W3:Y:S02]  /*e370*/  LDL.LU.64 R20, [R1+0xe18] ;  /* 0x000e180001147983 */ /* 0x001ee40000300a00 */
[----:B---3--:R-:W-:Y:S02]  /*e380*/  HMMA.16816.F32 R12, R12, R24, R20 ;  /* 0x000000180c0c723c */ /* 0x008fe40000001814 */
[----:B------:R-:W3:Y:S04]  /*e390*/  LDL.LU.64 R22, [R1+0xe10] ;  /* 0x000e100001167983 */ /* 0x000ee80000300a00 */
[----:B------:R-:W3:Y:S11]  /*e3a0*/  LDL.LU.64 R20, [R1+0xe08] ;  /* 0x000e080001147983 */ /* 0x000ef60000300a00 */
[----:B------:R-:W-:Y:S06]  /*e3b0*/  @!UPT UIADD3 URZ, URZ, URZ, URZ ;  /* 0x0000003f3f3ff290 */ /* 0x000fec000fffe03f */
[----:B------:R0:W-:Y:S04]  /*e3c0*/  STL.64 [R1+0xd08], R14 ;  /* 0x000d080e01007387 */ /* 0x0001e80000100a00 */
[----:B------:R1:W-:Y:S04]  /*e3d0*/  STL.64 [R1+0xd00], R12 ;  /* 0x000d000c01007387 */ /* 0x0003e80000100a00 */
[----:B0-----:R-:W4:Y:S01]  /*e3e0*/  LDL R14, [R1+0x48] ;  /* 0x00004800010e7983 */ /* 0x001f220000100800 */
[----:B-1----:R-:W-:-:S03]  /*e3f0*/  IMAD.MOV.U32 R12, RZ, RZ, R11 ;  /* 0x000000ffff0c7224 */ /* 0x002fc600078e000b */
[----:B------:R-:W4:Y:S01]  /*e400*/  LDL R15, [R1+0x4c] ;  /* 0x00004c00010f7983 */ /* 0x000f220000100800 */
[----:B------:R-:W-:Y:S02]  /*e410*/  IMAD.MOV.U32 R13, RZ, RZ, R10 ;  /* 0x000000ffff0d7224 */ /* 0x000fe400078e000a */
[----:B---3--:R-:W-:Y:S01]  /*e420*/  HMMA.16816.F32 R8, R20, R8, R4 ;  /* 0x000000081408723c */ /* 0x008fe20000001804 */
[----:B------:R-:W2:Y:S11]  /*e430*/  LDL.LU.64 R4, [R1+0xe00] ;  /* 0x000e000001047983 */ /* 0x000eb60000300a00 */
[----:B------:R-:W-:Y:S11]  /*e440*/  @!UPT UIADD3 URZ, URZ, URZ, URZ ;  /* 0x0000003f3f3ff290 */ /* 0x000ff6000fffe03f */
[----:B------:R0:W-:Y:S04]  /*e450*/  STL.64 [R1+0x120], R8 ;  /* 0x0001200801007387 */ /* 0x0001e80000100a00 */
[----:B------:R-:W-:Y:S01]  /*e460*/  STL [R1+0x128], R10 ;  /* 0x0001280a01007387 */ /* 0x000fe20000100800 */
[----:B0-----:R-:W-:-:S05]  /*e470*/  IMAD.MOV.U32 R8, RZ, RZ, R11 ;  /* 0x000000ffff087224 */ /* 0x001fca00078e000b */
[----:B------:R0:W-:Y:S04]  /*e480*/  STL [R1+0xdac], R8 ;  /* 0x000dac0801007387 */ /* 0x0001e80000100800 */
[----:B0-----:R-:W3:Y:S04]  /*e490*/  LDL.LU R8, [R1+0xd0] ;  /* 0x0000d00001087983 */ /* 0x001ee80000300800 */
[----:B------:R-:W3:Y:S04]  /*e4a0*/  LDL.LU R9, [R1+0xd4] ;  /* 0x0000d40001097983 */ /* 0x000ee80000300800 */
[----:B------:R-:W2:Y:S04]  /*e4b0*/  LDL.LU R10, [R1+0xd8] ;  /* 0x0000d800010a7983 */ /* 0x000ea80000300800 */
[----:B------:R-:W2:Y:S04]  /*e4c0*/  LDL.LU R11, [R1+0xdc] ;  /* 0x0000dc00010b7983 */ /* 0x000ea80000300800 */
[----:B--2---:R-:W-:Y:S04]  /*e4d0*/  STL.64 [R1+0xdb8], R10 ;  /* 0x000db80a01007387 */ /* 0x004fe80000100a00 */
[----:B---3--:R0:W-:Y:S04]  /*e4e0*/  STL.64 [R1+0xdb0], R8 ;  /* 0x000db00801007387 */ /* 0x0081e80000100a00 */
[----:B0-----:R-:W2:Y:S04]  /*e4f0*/  LDL.LU R8, [R1+0xe0] ;  /* 0x0000e00001087983 */ /* 0x001ea80000300800 */
[----:B------:R-:W2:Y:S04]  /*e500*/  LDL.LU R9, [R1+0xe4] ;  /* 0x0000e40001097983 */ /* 0x000ea80000300800 */
[----:B------:R-:W3:Y:S04]  /*e510*/  LDL.LU R10, [R1+0xe8] ;  /* 0x0000e800010a7983 */ /* 0x000ee80000300800 */
[----:B------:R-:W3:Y:S01]  /*e520*/  LDL.LU R11, [R1+0xec] ;  /* 0x0000ec00010b7983 */ /* 0x000ee20000300800 */
[C---:B------:R-:W-:Y:S03]  /*e530*/  HMMA.16816.F32 R16, R20.reuse, R4, R16 ;  /* 0x000000041410723c */ /* 0x040fe60000001810 */
[----:B---3--:R-:W-:Y:S04]  /*e540*/  STL.64 [R1+0xdc8], R10 ;  /* 0x000dc80a01007387 */ /* 0x008fe80000100a00 */
[----:B--2---:R0:W-:Y:S04]  /*e550*/  STL.64 [R1+0xdc0], R8 ;  /* 0x000dc00801007387 */ /* 0x0041e80000100a00 */
[----:B0-----:R-:W2:Y:S04]  /*e560*/  LDL.LU R8, [R1+0xf0] ;  /* 0x0000f00001087983 */ /* 0x001ea80000300800 */
[----:B------:R-:W2:Y:S04]  /*e570*/  LDL.LU R9, [R1+0xf4] ;  /* 0x0000f40001097983 */ /* 0x000ea80000300800 */
[----:B------:R-:W2:Y:S04]  /*e580*/  LDL.LU R10, [R1+0xf8] ;  /* 0x0000f800010a7983 */ /* 0x000ea80000300800 */
[----:B------:R-:W2:Y:S04]  /*e590*/  LDL.LU R11, [R1+0xfc] ;  /* 0x0000fc00010b7983 */ /* 0x000ea80000300800 */
[----:B------:R-:W-:Y:S04]  /*e5a0*/  STL.64 [R1+0x140], R16 ;  /* 0x0001401001007387 */ /* 0x000fe80000100a00 */
[----:B------:R0:W-:Y:S04]  /*e5b0*/  STL.64 [R1+0x148], R18 ;  /* 0x0001481201007387 */ /* 0x0001e80000100a00 */
[----:B0-----:R-:W3:Y:S04]  /*e5c0*/  LDL.LU.64 R18, [R1+0xdf8] ;  /* 0x000df80001127983 */ /* 0x001ee80000300a00 */
[----:B------:R-:W3:Y:S02]  /*e5d0*/  LDL.LU.64 R16, [R1+0xdf0] ;  /* 0x000df00001107983 */ /* 0x000ee40000300a00 */
[C---:B---3--:R-:W-:Y:S11]  /*e5e0*/  HMMA.16816.F32 R16, R20.reuse, R12, R16 ;  /* 0x0000000c1410723c */ /* 0x048ff60000001810 */
[----:B------:R-:W-:Y:S11]  /*e5f0*/  @!UPT UIADD3 URZ, URZ, URZ, URZ ;  /* 0x0000003f3f3ff290 */ /* 0x000ff6000fffe03f */
[----:B------:R-:W-:Y:S01]  /*e600*/  @!UPT UIADD3 URZ, URZ, URZ, URZ ;  /* 0x0000003f3f3ff290 */ /* 0x000fe2000fffe03f */
[----:B------:R-:W-:Y:S04]  /*e610*/  STL.64 [R1+0x150], R16 ;  /* 0x0001501001007387 */ /* 0x000fe80000100a00 */
[----:B------:R0:W-:Y:S04]  /*e620*/  STL.64 [R1+0x158], R18 ;  /* 0x0001581201007387 */ /* 0x0001e80000100a00 */
[----:B0-----:R-:W3:Y:S04]  /*e630*/  LDL.LU.64 R18, [R1+0xde8] ;  /* 0x000de80001127983 */ /* 0x001ee80000300a00 */
[----:B------:R-:W3:Y:S02]  /*e640*/  LDL.LU.64 R16, [R1+0xde0] ;  /* 0x000de00001107983 */ /* 0x000ee40000300a00 */
[----:B---3--:R-:W-:Y:S02]  /*e650*/  HMMA.16816.F32 R20, R20, R24, R16 ;  /* 0x000000181414723c */ /* 0x008fe40000001810 */
[----:B------:R-:W2:Y:S04]  /*e660*/  LDL.LU.64 R18, [R1+0xdd8] ;  /* 0x000dd80001127983 */ /* 0x000ea80000300a00 */
[----:B------:R-:W2:Y:S11]  /*e670*/  LDL.LU.64 R16, [R1+0xdd0] ;  /* 0x000dd00001107983 */ /* 0x000eb60000300a00 */
[----:B------:R-:W-:Y:S06]  /*e680*/  @!UPT UIADD3 URZ, URZ, URZ, URZ ;  /* 0x0000003f3f3ff290 */ /* 0x000fec000fffe03f */
[----:B------:R0:W-:Y:S04]  /*e690*/  STL.64 [R1+0x130], R20 ;  /* 0x0001301401007387 */ /* 0x0001e80000100a00 */
[----:B------:R1:W-:Y:S04]  /*e6a0*/  STL.64 [R1+0x138], R22 ;  /* 0x0001381601007387 */ /* 0x0003e80000100a00 */
[----:B0-----:R-:W2:Y:S04]  /*e6b0*/  LDL.LU.64 R20, [R1+0xa0] ;  /* 0x0000a00001147983 */ /* 0x001ea80000300a00 */
[----:B-1----:R-:W3:Y:S01]  /*e6c0*/  LDL.LU.64 R22, [R1+0xa8] ;  /* 0x0000a80001167983 */ /* 0x002ee20000300a00 */
[C---:B--2---:R-:W-:Y:S11]  /*e6d0*/  HMMA.16816.F32 R8, R16.reuse, R20, R8 ;  /* 0x000000141008723c */ /* 0x044ff60000001808 */
[----:B------:R-:W-:Y:S11]  /*e6e0*/  @!UPT UIADD3 URZ, URZ, URZ, URZ ;  /* 0x0000003f3f3ff290 */ /* 0x000ff6000fffe03f */
[----:B------:R-:W-:Y:S01]  /*e6f0*/  @!UPT UIADD3 URZ, URZ, URZ, URZ ;  /* 0x0000003f3f3ff290 */ /* 0x000fe2000fffe03f */
[----:B------:R-:W-:Y:S04]  /*e700*/  STL.64 [R1+0x110], R8 ;  /* 0x0001100801007387 */ /* 0x000fe80000100a00 */
[----:B------:R0:W-:Y:S04]  /*e710*/  STL.64 [R1+0x118], R10 ;  /* 0x0001180a01007387 */ /* 0x0001e80000100a00 */
[----:B0-----:R-:W2:Y:S04]  /*e720*/  LDL.LU.64 R10, [R1+0xdc8] ;  /* 0x000dc800010a7983 */ /* 0x001ea80000300a00 */
[----:B------:R-:W2:Y:S02]  /*e730*/  LDL.LU.64 R8, [R1+0xdc0] ;  /* 0x000dc00001087983 */ /* 0x000ea40000300a00 */
[C---:B--2---:R-:W-:Y:S02]  /*e740*/  HMMA.16816.F32 R4, R16.reuse, R4, R8 ;  /* 0x000000041004723c */ /* 0x044fe40000001808 */
[----:B------:R-:W2:Y:S04]  /*e750*/  LDL.LU.64 R10, [R1+0xdb8] ;  /* 0x000db800010a7983 */ /* 0x000ea80000300a00 */
[----:B------:R-:W2:Y:S11]  /*e760*/  LDL.LU.64 R8, [R1+0xdb0] ;  /* 0x000db00001087983 */ /* 0x000eb60000300a00 */
[----:B------:R-:W-:Y:S06]  /*e770*/  @!UPT UIADD3 URZ, URZ, URZ, URZ ;  /* 0x0000003f3f3ff290 */ /* 0x000fec000fffe03f */
[----:B------:R0:W-:Y:S04]  /*e780*/  STL.64 [R1+0x100], R4 ;  /* 0x0001000401007387 */ /* 0x0001e80000100a00 */
[----:B------:R-:W-:Y:S04]  /*e790*/  STL.64 [R1+0x108], R6 ;  /* 0x0001080601007387 */ /* 0x000fe80000100a00 */
[----:B0-----:R-:W3:Y:S01]  /*e7a0*/  LDL.LU R4, [R1+0xc0] ;  /* 0x0000c00001047983 */ /* 0x001ee20000300800 */
[----:B--2---:R-:W-:Y:S11]  /*e7b0*/  HMMA.16816.F32 R8, R16, R12, R8 ;  /* 0x0000000c1008723c */ /* 0x004ff60000001808 */
[----:B------:R-:W-:Y:S11]  /*e7c0*/  @!UPT UIADD3 URZ, URZ, URZ, URZ ;  /* 0x0000003f3f3ff290 */ /* 0x000ff6000fffe03f */
[----:B------:R-:W-:Y:S01]  /*e7d0*/  @!UPT UIADD3 URZ, URZ, URZ, URZ ;  /* 0x0000003f3f3ff290 */ /* 0x000fe2000fffe03f */
[----:B------:R0:W-:Y:S04]  /*e7e0*/  STL [R1+0xd0], R8 ;  /* 0x0000d00801007387 */ /* 0x0001e80000100800 */
[----:B0-----:R-:W2:Y:S04]  /*e7f0*/  LDL.LU R8, [R1+0xdac] ;  /* 0x000dac0001087983 */ /* 0x001ea80000300800 */
[----:B----4-:R-:W-:Y:S04]  /*e800*/  STL.64 [R1+0xd78], R14 ;  /* 0x000d780e01007387 */ /* 0x010fe80000100a00 */
[----:B------:R-:W0:Y:S01]  /*e810*/  LDSM.16.MT88.4 R12, [R28+0xc300] ;  /* 0x00c300001c0c783b */ /* 0x000e220000004200 */
[----:B------:R-:W-:-:S02]  /*e820*/  IMAD.MOV.U32 R6, RZ, RZ, R2 ;  /* 0x000000ffff067224 */ /* 0x000fc400078e0002 */
[----:B------:R-:W-:Y:S01]  /*e830*/  IMAD.MOV.U32 R5, RZ, RZ, R3 ;  /* 0x000000ffff057224 */ /* 0x000fe200078e0003 */
[----:B------:R-:W4:Y:S01]  /*e840*/  LDL R21, [R1+0x200] ;  /* 0x0002000001157983 */ /* 0x000f220000100800 */
[----:B------:R-:W-:Y:S02]  /*e850*/  IMAD.MOV.U32 R7, RZ, RZ, R0 ;  /* 0x000000ffff077224 */ /* 0x000fe400078e0000 */
[----:B------:R-:W-:Y:S02]  /*e860*/  IMAD.MOV.U32 R2, RZ, RZ, R10 ;  /* 0x000000ffff027224 */ /* 0x000fe400078e000a */
[----:B------:R-:W-:Y:S02]  /*e870*/  IMAD.MOV.U32 R3, RZ, RZ, R9 ;  /* 0x000000ffff037224 */ /* 0x000fe400078e0009 */
[----:B------:R-:W-:Y:S01]  /*e880*/  IMAD.MOV.U32 R0, RZ, RZ, R11 ;  /* 0x000000ffff007224 */ /* 0x000fe200078e000b */
[----:B------:R-:W-:Y:S04]  /*e890*/  STL [R1+0xcec], R2 ;  /* 0x000cec0201007387 */ /* 0x000fe80000100800 */
[----:B------:R-:W-:Y:S01]  /*e8a0*/  STL [R1+0xce8], R3 ;  /* 0x000ce80301007387 */ /* 0x000fe20000100800 */
[----:B0-----:R-:W-:-:S02]  /*e8b0*/  IMAD.MOV.U32 R10, RZ, RZ, R13 ;  /* 0x000000ffff0a7224 */ /* 0x001fc400078e000d */
[----:B------:R-:W-:Y:S02]  /*e8c0*/  IMAD.MOV.U32 R11, RZ, RZ, R14 ;  /* 0x000000ffff0b7224 */ /* 0x000fe400078e000e */
[----:B------:R-:W-:-:S03]  /*e8d0*/  IMAD.MOV.U32 R9, RZ, RZ, R12 ;  /* 0x000000ffff097224 */ /* 0x000fc600078e000c */
[----:B------:R0:W-:Y:S01]  /*e8e0*/  STL.64 [R1+0xd18], R10 ;  /* 0x000d180a01007387 */ /* 0x0001e20000100a00 */
[----:B------:R-:W-:Y:S02]  /*e8f0*/  IMAD.MOV.U32 R20, RZ, RZ, R15 ;  /* 0x000000ffff147224 */ /* 0x000fe400078e000f */
[----:B0-----:R-:W-:Y:S02]  /*e900*/  IMAD.MOV.U32 R10, RZ, RZ, R26 ;  /* 0x000000ffff0a7224 */ /* 0x001fe400078e001a */
[----:B------:R-:W-:Y:S01]  /*e910*/  IMAD.MOV.U32 R11, RZ, RZ, R27 ;  /* 0x000000ffff0b7224 */ /* 0x000fe200078e001b */
[----:B--2---:R0:W-:Y:S04]  /*e920*/  STL.64 [R1+0xd10], R8 ;  /* 0x000d100801007387 */ /* 0x0041e80000100a00 */
[----:B0-----:R-:W2:Y:S01]  /*e930*/  LDL.LU R8, [R1] ;  /* 0x0000000001087983 */ /* 0x001ea20000300800 */
[----:B------:R-:W-:-:S03]  /*e940*/  IMAD.MOV.U32 R9, RZ, RZ, R29 ;  /* 0x000000ffff097224 */ /* 0x000fc600078e001d */
[----:B------:R-:W2:Y:S04]  /*e950*/  LDL.LU R29, [R1+0xda8] ;  /* 0x000da800011d7983 */ /* 0x000ea80000300800 */
[----:B------:R-:W2:Y:S04]  /*e960*/  LDL.LU R26, [R1+0xda4] ;  /* 0x000da400011a7983 */ /* 0x000ea80000300800 */
[----:B------:R-:W2:Y:S04]  /*e970*/  LDL.LU R27, [R1+0xda0] ;  /* 0x000da000011b7983 */ /* 0x000ea80000300800 */
        /* <DEDUP_REMOVED lines=10> */
[----:B------:R-:W2:Y:S04]  /*ea20*/  LDL.LU R15, [R1+0x8c] ;  /* 0x00008c00010f7983 */ /* 0x000ea80000300800 */
[----:B------:R0:W-:Y:S04]  /*ea30*/  STL.64 [R1+0xd28], R10 ;  /* 0x000d280a01007387 */ /* 0x0001e80000100a00 */
[----:B------:R-:W-:Y:S04]  /*ea40*/  STL.64 [R1+0xd20], R8 ;  /* 0x000d200801007387 */ /* 0x000fe80000100a00 */
[----:B0-----:R-:W3:Y:S04]  /*ea50*/  LDL.LU.64 R10, [R1+0x98] ;  /* 0x00009800010a7983 */ /* 0x001ee80000300a00 */
[----:B------:R-:W2:Y:S04]  /*ea60*/  LDL.LU.64 R6, [R1+0xd98] ;  /* 0x000d980001067983 */ /* 0x000ea80000300a00 */
[----:B------:R-:W2:Y:S04]  /*ea70*/  LDL.LU.64 R4, [R1+0xd90] ;  /* 0x000d900001047983 */ /* 0x000ea80000300a00 */
[----:B------:R0:W-:Y:S04]  /*ea80*/  STL.64 [R1+0xd70], R26 ;  /* 0x000d701a01007387 */ /* 0x0001e80000100a00 */
[----:B------:R-:W3:Y:S04]  /*ea90*/  LDL.LU R24, [R1+0x60] ;  /* 0x0000600001187983 */ /* 0x000ee80000300800 */
[----:B------:R1:W-:Y:S04]  /*eaa0*/  STL.64 [R1+0xc0], R16 ;  /* 0x0000c01001007387 */ /* 0x0003e80000100a00 */
[----:B------:R1:W-:Y:S04]  /*eab0*/  STL.64 [R1+0xc8], R18 ;  /* 0x0000c81201007387 */ /* 0x0003e80000100a00 */
[----:B------:R-:W3:Y:S04]  /*eac0*/  LDL.LU R25, [R1+0x64] ;  /* 0x0000640001197983 */ /* 0x000ee80000300800 */
[----:B0-----:R-:W3:Y:S04]  /*ead0*/  LDL.LU R26, [R1+0x68] ;  /* 0x00006800011a7983 */ /* 0x001ee80000300800 */
[----:B------:R-:W3:Y:S01]  /*eae0*/  LDL.LU R27, [R1+0x6c] ;  /* 0x00006c00011b7983 */ /* 0x000ee20000300800 */
[----:B--2---:R-:W-:Y:S11]  /*eaf0*/  HMMA.16816.F32 R12, R4, R22, R12 ;  /* 0x00000016040c723c */ /* 0x004ff6000000180c */
[----:B------:R-:W-:Y:S11]  /*eb00*/  @!UPT UIADD3 URZ, URZ, URZ, URZ ;  /* 0x0000003f3f3ff290 */ /* 0x000ff6000fffe03f */
[----:B------:R-:W-:Y:S02]  /*eb10*/  @!UPT UIADD3 URZ, URZ, URZ, URZ ;  /* 0x0000003f3f3ff290 */ /* 0x000fe4000fffe03f */
[----:B-1----:R-:W-:Y:S02]  /*eb20*/  IMAD.MOV.U32 R17, RZ, RZ, R14 ;  /* 0x000000ffff117224 */ /* 0x002fe400078e000e */
[----:B------:R-:W-:Y:S02]  /*eb30*/  IMAD.MOV.U32 R16, RZ, RZ, R15 ;  /* 0x000000ffff107224 */ /* 0x000fe400078e000f */
[----:B------:R-:W-:Y:S01]  /*eb40*/  IMAD.MOV.U32 R19, RZ, RZ, R12 ;  /* 0x000000ffff137224 */ /* 0x000fe200078e000c */
[----:B------:R-:W3:Y:S01]  /*eb50*/  LDL.LU.64 R14, [R1+0xd88] ;  /* 0x000d8800010e7983 */ /* 0x000ee20000300a00 */
[----:B------:R-:W-:-:S03]  /*eb60*/  IMAD.MOV.U32 R18, RZ, RZ, R13 ;  /* 0x000000ffff127224 */ /* 0x000fc600078e000d */
[----:B------:R-:W3:Y:S04]  /*eb70*/  LDL.LU.64 R12, [R1+0xd80] ;  /* 0x000d8000010c7983 */ /* 0x000ee80000300a00 */
[----:B------:R-:W-:Y:S04]  /*eb80*/  STL.64 [R1+0xd68], R22 ;  /* 0x000d681601007387 */ /* 0x000fe80000100a00 */
[----:B----4-:R0:W-:Y:S04]  /*eb90*/  STL.64 [R1+0xd60], R20 ;  /* 0x000d601401007387 */ /* 0x0101e80000100a00 */
[----:B0-----:R-:W2:Y:S04]  /*eba0*/  LDL.LU R20, [R1+0x50] ;  /* 0x0000500001147983 */ /* 0x001ea80000300800 */
[----:B------:R-:W2:Y:S04]  /*ebb0*/  LDL.LU R21, [R1+0x54] ;  /* 0x0000540001157983 */ /* 0x000ea80000300800 */
[----:B------:R-:W2:Y:S04]  /*ebc0*/  LDL.LU R22, [R1+0x58] ;  /* 0x0000580001167983 */ /* 0x000ea80000300800 */
[----:B------:R-:W2:Y:S04]  /*ebd0*/  LDL.LU R23, [R1+0x5c] ;  /* 0x00005c0001177983 */ /* 0x000ea80000300800 */
[----:B------:R-:W-:Y:S04]  /*ebe0*/  STL.64 [R1+0xd38], R18 ;  /* 0x000d381201007387 */ /* 0x000fe80000100a00 */
[----:B------:R0:W-:Y:S04]  /*ebf0*/  STL.64 [R1+0xd30], R16 ;  /* 0x000d301001007387 */ /* 0x0001e80000100a00 */
[----:B0-----:R-:W4:Y:S04]  /*ec00*/  LDL.LU R16, [R1+0x20] ;  /* 0x0000200001107983 */ /* 0x001f280000300800 */
[----:B------:R-:W4:Y:S04]  /*ec10*/  LDL.LU R17, [R1+0x24] ;  /* 0x0000240001117983 */ /* 0x000f280000300800 */
[----:B------:R-:W2:Y:S04]  /*ec20*/  LDL.LU R18, [R1+0x28] ;  /* 0x0000280001127983 */ /* 0x000ea80000300800 */
[----:B------:R-:W2:Y:S01]  /*ec30*/  LDL.LU R19, [R1+0x2c] ;  /* 0x00002c0001137983 */ /* 0x000ea20000300800 */
[C---:B---3--:R-:W-:Y:S03]  /*ec40*/  HMMA.16816.F32 R12, R4.reuse, R10, R12 ;  /* 0x0000000a040c723c */ /* 0x048fe6000000180c */
[----:B--2---:R-:W-:Y:S01]  /*ec50*/  STL.64 [R1+0xd48], R18 ;  /* 0x000d481201007387 */ /* 0x004fe20000100a00 */
[----:B----4-:R0:W-:Y:S03]  /*ec60*/  STL.64 [R1+0xd40], R16 ;  /* 0x000d401001007387 */ /* 0x0101e60000100a00 */
[----:B0-----:R-:W2:Y:S01]  /*ec70*/  LDL.LU R16, [R1+0x30] ;  /* 0x0000300001107983 */ /* 0x001ea20000300800 */
[----:B------:R-:W2:Y:S02]  /*ec80*/  LDL.LU R17, [R1+0x34] ;  /* 0x0000340001117983 */ /* 0x000ea40000300800 */
[----:B------:R-:W2:Y:S11]  /*ec90*/  LDL.LU R18, [R1+0x38] ;  /* 0x0000380001127983 */ /* 0x000eb60000300800 */
[----:B------:R-:W-:Y:S02]  /*eca0*/  @!UPT UIADD3 URZ, URZ, URZ, URZ ;  /* 0x0000003f3f3ff290 */ /* 0x000fe4000fffe03f */
[----:B------:R-:W-:Y:S01]  /*ecb0*/  STL.64 [R1+0x190], R12 ;  /* 0x0001900c01007387 */ /* 0x000fe20000100a00 */
[----:B------:R0:W-:Y:S04]  /*ecc0*/  STL.64 [R1+0x198], R14 ;  /* 0x0001980e01007387 */ /* 0x0001e80000100a00 */
[----:B0-----:R-:W3:Y:S02]  /*ecd0*/  LDL.LU.64 R14, [R1+0xd78] ;  /* 0x000d7800010e7983 */ /* 0x001ee40000300a00 */
[C---:B---3--:R-:W-:Y:S11]  /*ece0*/  HMMA.16816.F32 R24, R4.reuse, R14, R24 ;  /* 0x0000000e0418723c */ /* 0x048ff60000001818 */
[----:B------:R-:W-:Y:S11]  /*ecf0*/  @!UPT UIADD3 URZ, URZ, URZ, URZ ;  /* 0x0000003f3f3ff290 */ /* 0x000ff6000fffe03f */
[----:B------:R-:W-:Y:S01]  /*ed00*/  @!UPT UIADD3 URZ, URZ, URZ, URZ ;  /* 0x0000003f3f3ff290 */ /* 0x000fe2000fffe03f */
[----:B------:R-:W-:Y:S01]  /*ed10*/  STL.64 [R1+0x180], R24 ;  /* 0x0001801801007387 */ /* 0x000fe20000100a00 */
[----:B------:R0:W-:Y:S03]  /*ed20*/  STL.64 [R1+0x188], R26 ;  /* 0x0001881a01007387 */ /* 0x0001e60000100a00 */
[----:B0-----:R-:W3:Y:S02]  /*ed30*/  LDL.LU.64 R26, [R1+0xd70] ;  /* 0x000d7000011a7983 */ /* 0x001ee40000300a00 */
[----:B---3--:R-:W-:Y:S02]  /*ed40*/  HMMA.16816.F32 R4, R4, R26, R20 ;  /* 0x0000001a0404723c */ /* 0x008fe40000001814 */
[----:B------:R-:W2:Y:S01]  /*ed50*/  LDL.LU.64 R22, [R1+0xd68] ;  /* 0x000d680001167983 */ /* 0x000ea20000300a00 */
[----:B------:R-:W3:Y:S02]  /*ed60*/  LDL.LU.64 R20, [R1+0xd60] ;  /* 0x000d600001147983 */ /* 0x000ee40000300a00 */
[----:B------:R-:W-:-:S02]  /*ed70*/  IMAD.MOV.U32 R3, RZ, RZ, R26 ;  /* 0x000000ffff037224 */ /* 0x000fc400078e001a */
[----:B------:R-:W-:Y:S11]  /*ed80*/  IMAD.MOV.U32 R2, RZ, RZ, R27 ;  /* 0x000000ffff027224 */ /* 0x000ff600078e001b */
[----:B------:R-:W-:Y:S05]  /*ed90*/  @!UPT UIADD3 URZ, URZ, URZ, URZ ;  /* 0x0000003f3f3ff290 */ /* 0x000fea000fffe03f */
[----:B------:R-:W-:Y:S01]  /*eda0*/  STL.64 [R1+0x170], R4 ;  /* 0x0001700401007387 */ /* 0x000fe20000100a00 */
[----:B------:R-:W-:Y:S02]  /*edb0*/  STL.64 [R1+0x178], R6 ;  /* 0x0001780601007387 */ /* 0x000fe40000100a00 */
[----:B------:R-:W2:Y:S02]  /*edc0*/  LDL.LU.64 R26, [R1+0xd58] ;  /* 0x000d5800011a7983 */ /* 0x000ea40000300a00 */
[----:B------:R-:W2:Y:S02]  /*edd0*/  LDL.LU.64 R24, [R1+0xd50] ;  /* 0x000d500001187983 */ /* 0x000ea40000300a00 */
[----:B------:R-:W-:-:S07]  /*ede0*/  IMAD.MOV.U32 R19, RZ, RZ, R29 ;  /* 0x000000ffff137224 */ /* 0x000fce00078e001d */
[----:B--2---:R-:W-:Y:S11]  /*edf0*/  HMMA.16816.F32 R16, R24, R22, R16 ;  /* 0x000000161810723c */ /* 0x004ff60000001810 */
[----:B------:R-:W-:Y:S11]  /*ee00*/  @!UPT UIADD3 URZ, URZ, URZ, URZ ;  /* 0x0000003f3f3ff290 */ /* 0x000ff6000fffe03f */
[----:B------:R-:W-:Y:S01]  /*ee10*/  @!UPT UIADD3 URZ, URZ, URZ, URZ ;  /* 0x0000003f3f3ff290 */ /* 0x000fe2000fffe03f */
[----:B------:R-:W-:Y:S01]  /*ee20*/  STL.64 [R1+0x160], R16 ;  /* 0x0001601001007387 */ /* 0x000fe20000100a00 */
[----:B------:R0:W-:Y:S02]  /*ee30*/  STL [R1+0x168], R18 ;  /* 0x0001681201007387 */ /* 0x0001e40000100800 */
[----:B------:R-:W-:Y:S02]  /*ee40*/  IMAD.MOV.U32 R29, RZ, RZ, R19 ;  /* 0x000000ffff1d7224 */ /* 0x000fe400078e0013 */
[----:B0-----:R-:W2:Y:S01]  /*ee50*/  LDL.LU.64 R18, [R1+0xd48] ;  /* 0x000d480001127983 */ /* 0x001ea20000300a00 */
[----:B------:R-:W2:Y:S02]  /*ee60*/  LDL.LU.64 R16, [R1+0xd40] ;  /* 0x000d400001107983 */ /* 0x000ea40000300a00 */
[----:B------:R-:W-:Y:S02]  /*ee70*/  STL [R1+0xc88], R29 ;  /* 0x000c881d01007387 */ /* 0x000fe40000100800 */
[----:B------:R-:W-:-:S02]  /*ee80*/  IMAD.MOV.U32 R6, RZ, RZ, R3 ;  /* 0x000000ffff067224 */ /* 0x000fc400078e0003 */
[----:B------:R-:W-:Y:S02]  /*ee90*/  IMAD.MOV.U32 R7, RZ, RZ, R2 ;  /* 0x000000ffff077224 */ /* 0x000fe400078e0002 */
[----:B------:R-:W-:Y:S02]  /*eea0*/  IMAD.MOV.U32 R3, RZ, RZ, R10 ;  /* 0x000000ffff037224 */ /* 0x000fe400078e000a */
[----:B------:R-:W-:Y:S01]  /*eeb0*/  IMAD.MOV.U32 R2, RZ, RZ, R11 ;  /* 0x000000ffff027224 */ /* 0x000fe200078e000b */
[C---:B--2---:R-:W-:Y:S11]  /*eec0*/  HMMA.16816.F32 R16, R24.reuse, R10, R16 ;  /* 0x0000000a1810723c */ /* 0x044ff60000001810 */
[----:B------:R-:W-:Y:S11]  /*eed0*/  @!UPT UIADD3 URZ, URZ, URZ, URZ ;  /* 0x0000003f3f3ff290 */ /* 0x000ff6000fffe03f */
[----:B------:R-:W-:Y:S01]  /*eee0*/  @!UPT UIADD3 URZ, URZ, URZ, URZ ;  /* 0x0000003f3f3ff290 */ /* 0x000fe2000fffe03f */
[----:B------:R-:W-:Y:S01]  /*eef0*/  STL.64 [R1+0x30], R16 ;  /* 0x0000301001007387 */ /* 0x000fe20000100a00 */
[----:B------:R0:W-:Y:S03]  /*ef00*/  STL.64 [R1+0x38], R18 ;  /* 0x0000381201007387 */ /* 0x0001e60000100a00 */
[----:B0-----:R-:W2:Y:S01]  /*ef10*/  LDL.LU.64 R18, [R1+0xd38] ;  /* 0x000d380001127983 */ /* 0x001ea20000300a00 */
[----:B------:R-:W4:Y:S02]  /*ef20*/  LDL.LU.64 R16, [R1+0xd30] ;  /* 0x000d300001107983 */ /* 0x000f240000300a00 */
[----:B------:R-:W2:Y:S02]  /*ef30*/  LDL.LU.64 R10, [R1+0xd28] ;  /* 0x000d2800010a7983 */ /* 0x000ea40000300a00 */
[----:B------:R-:W2:Y:S02]  /*ef40*/  LDL.LU.64 R8, [R1+0xd20] ;  /* 0x000d200001087983 */ /* 0x000ea40000300a00 */
[C---:B--2---:R-:W-:Y:S01]  /*ef50*/  HMMA.16816.F32 R12, R24.reuse, R14, R8 ;  /* 0x0000000e180c723c */ /* 0x044fe20000001808 */
[----:B------:R-:W2:Y:S01]  /*ef60*/  LDL.LU.64 R10, [R1+0xd18] ;  /* 0x000d1800010a7983 */ /* 0x000ea20000300a00 */
[----:B------:R-:W2:Y:S11]  /*ef70*/  LDL.LU.64 R8, [R1+0xd10] ;  /* 0x000d100001087983 */ /* 0x000eb60000300a00 */
[----:B------:R-:W-:Y:S10]  /*ef80*/  @!UPT UIADD3 URZ, URZ, URZ, URZ ;  /* 0x0000003f3f3ff290 */ /* 0x000ff4000fffe03f */
[----:B------:R-:W-:Y:S01]  /*ef90*/  STL.64 [R1+0x20], R12 ;  /* 0x0000200c01007387 */ /* 0x000fe20000100a00 */
[----:B------:R0:W-:Y:S03]  /*efa0*/  STL.64 [R1+0x28], R14 ;  /* 0x0000280e01007387 */ /* 0x0001e60000100a00 */
[----:B0-----:R-:W2:Y:S01]  /*efb0*/  LDL.LU.64 R14, [R1+0xd08] ;  /* 0x000d0800010e7983 */ /* 0x001ea20000300a00 */
[----:B------:R-:W2:Y:S02]  /*efc0*/  LDL.LU.64 R12, [R1+0xd00] ;  /* 0x000d0000010c7983 */ /* 0x000ea40000300a00 */
[----:B--2---:R-:W-:Y:S01]  /*efd0*/  HMMA.16816.F32 R4, R24, R6, R12 ;  /* 0x000000061804723c */ /* 0x004fe2000000180c */
[----:B------:R-:W2:Y:S04]  /*efe0*/  LDL.LU R24, [R1+0x120] ;  /* 0x0001200001187983 */ /* 0x000ea80000300800 */
[----:B------:R-:W0:Y:S02]  /*eff0*/  LDSM.16.MT88.4 R12, [R28+0x10000] ;  /* 0x010000001c0c783b */ /* 0x000e240000004200 */
[----:B------:R-:W-:Y:S11]  /*f000*/  IMAD.MOV.U32 R27, RZ, RZ, R8 ;  /* 0x000000ffff1b7224 */ /* 0x000ff600078e0008 */
[----:B------:R-:W-:Y:S05]  /*f010*/  @!UPT UIADD3 URZ, URZ, URZ, URZ ;  /* 0x0000003f3f3ff290 */ /* 0x000fea000fffe03f */
[----:B------:R1:W-:Y:S01]  /*f020*/  STL.64 [R1+0xe0], R4 ;  /* 0x0000e00401007387 */ /* 0x0003e20000100a00 */
[----:B------:R3:W-:Y:S02]  /*f030*/  STL.64 [R1+0xe8], R6 ;  /* 0x0000e80601007387 */ /* 0x0007e40000100a00 */
[----:B------:R-:W2:Y:S02]  /*f040*/  LDL.LU R25, [R1+0x124] ;  /* 0x0001240001197983 */ /* 0x000ea40000300800 */
[----:B------:R-:W2:Y:S01]  /*f050*/  LDL.LU R26, [R1+0x128] ;  /* 0x00012800011a7983 */ /* 0x000ea20000300800 */
[----:B------:R-:W2:Y:S01]  /*f060*/  LDL.LU R8, [R1+0xcfc] ;  /* 0x000cfc0001087983 */ /* 0x000ea20000300800 */
[----:B-1----:R-:W-:Y:S02]  /*f070*/  IMAD.MOV.U32 R4, RZ, RZ, R9 ;  /* 0x000000ffff047224 */ /* 0x002fe400078e0009 */
[----:B------:R-:W-:Y:S01]  /*f080*/  IMAD.MOV.U32 R5, RZ, RZ, R10 ;  /* 0x000000ffff057224 */ /* 0x000fe200078e000a */
[----:B------:R-:W2:Y:S01]  /*f090*/  LDL.LU R9, [R1+0xcf8] ;  /* 0x000cf80001097983 */ /* 0x000ea20000300800 */
[----:B------:R-:W2:Y:S02]  /*f0a0*/  LDL.LU R10, [R1+0xcf4] ;  /* 0x000cf400010a7983 */ /* 0x000ea40000300800 */
[----:B---3--:R-:W-:-:S02]  /*f0b0*/  IMAD.MOV.U32 R6, RZ, RZ, R11 ;  /* 0x000000ffff067224 */ /* 0x008fc400078e000b */
[----:B------:R-:W2:Y:S01]  /*f0c0*/  LDL.LU R11, [R1+0xcf0] ;  /* 0x000cf000010b7983 */ /* 0x000ea20000300800 */
[----:B------:R-:W-:-:S05]  /*f0d0*/  IMAD.MOV.U32 R7, RZ, RZ, R20 ;  /* 0x000000ffff077224 */ /* 0x000fca00078e0014 */
[----:B------:R-:W-:Y:S01]  /*f0e0*/  STL.64 [R1+0xcd0], R6 ;  /* 0x000cd00601007387 */ /* 0x000fe20000100a00 */
[----:B------:R-:W-:Y:S02]  /*f0f0*/  STL.64 [R1+0xcc8], R4 ;  /* 0x000cc80401007387 */ /* 0x000fe40000100a00 */
[----:B------:R-:W1:Y:S04]  /*f100*/  LDSM.16.M88.4 R4, [R21+0x20080] ;  /* 0x020080001504783b */ /* 0x000e680000000200 */
[----:B0-----:R-:W-:Y:S01]  /*f110*/  STL.64 [R1+0xc98], R14 ;  /* 0x000c980e01007387 */ /* 0x001fe20000100a00 */
[----:B------:R0:W-:Y:S04]  /*f120*/  STL.64 [R1+0xc90], R12 ;  /* 0x000c900c01007387 */ /* 0x0001e80000100a00 */
[----:B-1----:R-:W-:Y:S01]  /*f130*/  STL.64 [R1+0x50], R4 ;  /* 0x0000500401007387 */ /* 0x002fe20000100a00 */
[----:B0-----:R-:W-:-:S02]  /*f140*/  IMAD.MOV.U32 R13, RZ, RZ, R4 ;  /* 0x000000ffff0d7224 */ /* 0x001fc400078e0004 */
[----:B------:R-:W-:Y:S02]  /*f150*/  STL.64 [R1+0x58], R6 ;  /* 0x0000580601007387 */ /* 0x000fe40000100a00 */
[----:B------:R-:W-:Y:S02]  /*f160*/  IMAD.MOV.U32 R12, RZ, RZ, R5 ;  /* 0x000000ffff0c7224 */ /* 0x000fe400078e0005 */
[----:B------:R-:W0:Y:S04]  /*f170*/  LDSM.16.M88.4 R4, [R21+0x21080] ;  /* 0x021080001504783b */ /* 0x000e280000000200 */
[----:B0-----:R-:W-:Y:S01]  /*f180*/  STL.64 [R1+0x60], R4 ;  /* 0x0000600401007387 */ /* 0x001fe20000100a00 */
[----:B------:R-:W-:Y:S02]  /*f190*/  STL.64 [R1+0x68], R6 ;  /* 0x0000680601007387 */ /* 0x000fe40000100a00 */
[----:B------:R-:W0:Y:S02]  /*f1a0*/  LDSM.16.M88.4 R4, [R21+0x22080] ;  /* 0x022080001504783b */ /* 0x000e240000000200 */
[----:B0-----:R-:W-:Y:S02]  /*f1b0*/  STL.64 [R1+0x80], R4 ;  /* 0x0000800401007387 */ /* 0x001fe40000100a00 */
[----:B------:R-:W-:Y:S02]  /*f1c0*/  STL.64 [R1+0x88], R6 ;  /* 0x0000880601007387 */ /* 0x000fe40000100a00 */
[----:B------:R-:W0:Y:S02]  /*f1d0*/  LDSM.16.M88.4 R4, [R21+0x23080] ;  /* 0x023080001504783b */ /* 0x000e240000000200 */
[----:B0-----:R-:W-:Y:S02]  /*f1e0*/  STL.64 [R1+0x70], R4 ;  /* 0x0000700401007387 */ /* 0x001fe40000100a00 */
[----:B------:R2:W-:Y:S02]  /*f1f0*/  STL.64 [R1+0x78], R6 ;  /* 0x0000780601007387 */ /* 0x0005e40000100a00 */
[----:B--2---:R-:W-:Y:S01]  /*f200*/  HMMA.16816.F32 R4, R8, R22, R24 ;  /* 0x000000160804723c */ /* 0x004fe20000001818 */
[----:B------:R-:W-:-:S02]  /*f210*/  IMAD.MOV.U32 R14, RZ, RZ, R3 ;  /* 0x000000ffff0e7224 */ /* 0x000fc400078e0003 */
[----:B------:R-:W-:Y:S01]  /*f220*/  IMAD.MOV.U32 R15, RZ, RZ, R2 ;  /* 0x000000ffff0f7224 */ /* 0x000fe200078e0002 */
[----:B------:R-:W0:Y:S11]  /*f230*/  LDSM.16.MT88.4 R24, [R28+0x10100] ;  /* 0x010100001c18783b */ /* 0x000e360000004200 */
[----:B------:R-:W-:Y:S08]  /*f240*/  @!UPT UIADD3 URZ, URZ, URZ, URZ ;  /* 0x0000003f3f3ff290 */ /* 0x000ff0000fffe03f */
[----:B------:R-:W-:Y:S01]  /*f250*/  STL.64 [R1+0xf0], R4 ;  /* 0x0000f00401007387 */ /* 0x000fe20000100a00 */
[----:B------:R1:W-:Y:S02]  /*f260*/  STL [R1+0xf8], R6 ;  /* 0x0000f80601007387 */ /* 0x0003e40000100800 */
[----:B------:R-:W-:Y:S02]  /*f270*/  IMAD.MOV.U32 R29, RZ, RZ, R7 ;  /* 0x000000ffff1d7224 */ /* 0x000fe400078e0007 */
[----:B-1----:R-:W2:Y:S01]  /*f280*/  LDL.LU.64 R6, [R1+0xb8] ;  /* 0x0000b80001067983 */ /* 0x002ea20000300a00 */
[----:B------:R-:W-:Y:S02]  /*f290*/  IMAD.MOV.U32 R2, RZ, RZ, R22 ;  /* 0x000000ffff027224 */ /* 0x000fe400078e0016 */
[----:B------:R-:W-:Y:S02]  /*f2a0*/  IMAD.MOV.U32 R3, RZ, RZ, R23 ;  /* 0x000000ffff037224 */ /* 0x000fe400078e0017 */
[----:B------:R-:W1:Y:S04]  /*f2b0*/  LDSM.16.MT88.4 R20, [R28+0x10200] ;  /* 0x010200001c14783b */ /* 0x000e680000004200 */
[----:B--2---:R2:W-:Y:S01]  /*f2c0*/  STL.64 [R1+0xcd8], R6 ;  /* 0x000cd80601007387 */ /* 0x0045e20000100a00 */
[----:B------:R-:W3:Y:S02]  /*f2d0*/  LDL.LU R4, [R1+0x140] ;  /* 0x0001400001047983 */ /* 0x000ee40000300800 */
[----:B------:R-:W3:Y:S01]  /*f2e0*/  LDL.LU R5, [R1+0x144] ;  /* 0x0001440001057983 */ /* 0x000ee20000300800 */
[----:B--2---:R-:W3:Y:S01]  /*f2f0*/  LDL.LU R6, [R1+0x148] ;  /* 0x0001480001067983 */ /* 0x004ee20000300800 */
[----:B------:R-:W3:Y:S02]  /*f300*/  LDL.LU R7, [R1+0x14c] ;  /* 0x00014c0001077983 */ /* 0x000ee40000300800 */
[----:B------:R-:W-:Y:S02]  /*f310*/  STL [R1+0xc8c], R29 ;  /* 0x000c8c1d01007387 */ /* 0x000fe40000100800 */
[----:B0-----:R-:W-:Y:S01]  /*f320*/  STL.64 [R1+0xc60], R26 ;  /* 0x000c601a01007387 */ /* 0x001fe20000100a00 */
[----:B------:R0:W-:Y:S01]  /*f330*/  STL.64 [R1+0xc58], R24 ;  /* 0x000c581801007387 */ /* 0x0001e20000100a00 */
[----:B-1----:R-:W-:Y:S02]  /*f340*/  STL.64 [R1+0xc00], R22 ;  /* 0x000c001601007387 */ /* 0x002fe40000100a00 */
[----:B------:R3:W-:Y:S02]  /*f350*/  STL.64 [R1+0xbf8], R20 ;  /* 0x000bf81401007387 */ /* 0x0007e40000100a00 */
[----:B0-----:R-:W-:-:S02]  /*f360*/  IMAD.MOV.U32 R24, RZ, RZ, R13 ;  /* 0x000000ffff187224 */ /* 0x001fc400078e000d */
[----:B------:R-:W-:Y:S01]  /*f370*/  IMAD.MOV.U32 R25, RZ, RZ, R12 ;  /* 0x000000ffff197224 */ /* 0x000fe200078e000c */
[----:B---3--:R-:W-:Y:S01]  /*f380*/  HMMA.16816.F32 R20, R8, R14, R4 ;  /* 0x0000000e0814723c */ /* 0x008fe20000001804 */
[----:B------:R-:W2:Y:S11]  /*f390*/  LDL.LU R4, [R1+0x150] ;  /* 0x0001500001047983 */ /* 0x000eb60000300800 */
[----:B------:R-:W-:Y:S11]  /*f3a0*/  @!UPT UIADD3 URZ, URZ, URZ, URZ ;  /* 0x0000003f3f3ff290 */ /* 0x000ff6000fffe03f */
[----:B------:R0:W-:Y:S01]  /*f3b0*/  STL.64 [R1+0x140], R20 ;  /* 0x0001401401007387 */ /* 0x0001e20000100a00 */
[----:B------:R4:W-:Y:S02]  /*f3c0*/  STL.64 [R1+0x148], R22 ;  /* 0x0001481601007387 */ /* 0x0009e40000100a00 */
[----:B------:R-:W2:Y:S02]  /*f3d0*/  LDL.LU R5, [R1+0x154] ;  /* 0x0001540001057983 */ /* 0x000ea40000300800 */
[----:B------:R-:W2:Y:S01]  /*f3e0*/  LDL.LU R6, [R1+0x158] ;  /* 0x0001580001067983 */ /* 0x000ea20000300800 */
[----:B------:R-:W2:Y:S01]  /*f3f0*/  LDL.LU R7, [R1+0x15c] ;  /* 0x00015c0001077983 */ /* 0x000ea20000300800 */
[----:B------:R1:W-:Y:S02]  /*f400*/  STL.64 [R1+0xcb0], R14 ;  /* 0x000cb00e01007387 */ /* 0x0003e40000100a00 */
[----:B0-----:R-:W-:Y:S02]  /*f410*/  IMAD.MOV.U32 R20, RZ, RZ, R19 ;  /* 0x000000ffff147224 */ /* 0x001fe400078e0013 */
[----:B----4-:R-:W-:-:S02]  /*f420*/  IMAD.MOV.U32 R22, RZ, RZ, R17 ;  /* 0x000000ffff167224 */ /* 0x010fc400078e0011 */
[----:B-1----:R-:W-:Y:S02]  /*f430*/  IMAD.MOV.U32 R14, RZ, RZ, R2 ;  /* 0x000000ffff0e7224 */ /* 0x002fe400078e0002 */
[----:B------:R-:W-:Y:S01]  /*f440*/  IMAD.MOV.U32 R15, RZ, RZ, R3 ;  /* 0x000000ffff0f7224 */ /* 0x000fe200078e0003 */
[----:B------:R-:W3:Y:S01]  /*f450*/  LDL.LU R2, [R1+0xcec] ;  /* 0x000cec0001027983 */ /* 0x000ee20000300800 */
[----:B------:R-:W4:Y:S02]  /*f460*/  LDL.LU R3, [R1+0xce8] ;  /* 0x000ce80001037983 */ /* 0x000f240000300800 */
[----:B------:R-:W-:Y:S02]  /*f470*/  STL.64 [R1+0xce0], R24 ;  /* 0x000ce01801007387 */ /* 0x000fe40000100a00 */
[----:B------:R-:W2:Y:S02]  /*f480*/  LDL.LU.64 R26, [R1+0x48] ;  /* 0x00004800011a7983 */ /* 0x000ea40000300a00 */
[----:B------:R-:W-:-:S02]  /*f490*/  IMAD.MOV.U32 R23, RZ, RZ, R16 ;  /* 0x000000ffff177224 */ /* 0x000fc400078e0010 */
[----:B------:R-:W-:Y:S02]  /*f4a0*/  IMAD.MOV.U32 R21, RZ, RZ, R18 ;  /* 0x000000ffff157224 */ /* 0x000fe400078e0012 */
[----:B------:R-:W0:Y:S04]  /*f4b0*/  LDSM.16.MT88.4 R16, [R28+0x10300] ;  /* 0x010300001c10783b */ /* 0x000e280000004200 */
[----:B------:R-:W-:Y:S01]  /*f4c0*/  STL.64 [R1+0xca8], R22 ;  /* 0x000ca81601007387 */ /* 0x000fe20000100a00 */
[----:B------:R1:W-:Y:S03]  /*f4d0*/  STL.64 [R1+0xca0], R20 ;  /* 0x000ca01401007387 */ /* 0x0003e60000100a00 */
[----:B-1----:R-:W3:Y:S01]  /*f4e0*/  LDL.LU R20, [R1+0x100] ;  /* 0x0001000001147983 */ /* 0x002ee20000300800 */
[----:B------:R-:W3:Y:S02]  /*f4f0*/  LDL.LU R21, [R1+0x104] ;  /* 0x0001040001157983 */ /* 0x000ee40000300800 */
[----:B------:R-:W3:Y:S02]  /*f500*/  LDL.LU R22, [R1+0x108] ;  /* 0x0001080001167983 */ /* 0x000ee40000300800 */
[----:B------:R-:W3:Y:S01]  /*f510*/  LDL.LU R23, [R1+0x10c] ;  /* 0x00010c0001177983 */ /* 0x000ee20000300800 */
[----:B--2---:R-:W-:Y:S01]  /*f520*/  HMMA.16816.F32 R4, R8, R26, R4 ;  /* 0x0000001a0804723c */ /* 0x004fe20000001804 */
[----:B---3--:R-:W-:Y:S01]  /*f530*/  STL.64 [R1+0xcc0], R22 ;  /* 0x000cc01601007387 */ /* 0x008fe20000100a00 */
[----:B------:R1:W-:Y:S03]  /*f540*/  STL.64 [R1+0xcb8], R20 ;  /* 0x000cb81401007387 */ /* 0x0003e60000100a00 */
[----:B-1----:R-:W2:Y:S01]  /*f550*/  LDL.LU R20, [R1+0x110] ;  /* 0x0001100001147983 */ /* 0x002ea20000300800 */
[----:B------:R-:W2:Y:S02]  /*f560*/  LDL.LU R21, [R1+0x114] ;  /* 0x0001140001157983 */ /* 0x000ea40000300800 */
[----:B------:R-:W2:Y:S02]  /*f570*/  LDL.LU R22, [R1+0x118] ;  /* 0x0001180001167983 */ /* 0x000ea40000300800 */
[----:B------:R-:W2:Y:S01]  /*f580*/  LDL.LU R23, [R1+0x11c] ;  /* 0x00011c0001177983 */ /* 0x000ea20000300800 */
[----:B0-----:R-:W-:Y:S01]  /*f590*/  STL.64 [R1+0xbb8], R18 ;  /* 0x000bb81201007387 */ /* 0x001fe20000100a00 */
[----:B------:R0:W-:Y:S11]  /*f5a0*/  STL.64 [R1+0xbb0], R16 ;  /* 0x000bb01001007387 */ /* 0x0001f60000100a00 */
[----:B------:R-:W-:Y:S01]  /*f5b0*/  @!UPT UIADD3 URZ, URZ, URZ, URZ ;  /* 0x0000003f3f3ff290 */ /* 0x000fe2000fffe03f */
[----:B------:R-:W-:Y:S01]  /*f5c0*/  IMAD.MOV.U32 R29, RZ, RZ, R6 ;  /* 0x000000ffff1d7224 */ /* 0x000fe200078e0006 */
[----:B0-----:R-:W3:Y:S01]  /*f5d0*/  LDL.LU R16, [R1+0x130] ;  /* 0x0001300001107983 */ /* 0x001ee20000300800 */
[----:B------:R-:W3:Y:S02]  /*f5e0*/  LDL.LU R17, [R1+0x134] ;  /* 0x0001340001117983 */ /* 0x000ee40000300800 */
[----:B------:R-:W3:Y:S02]  /*f5f0*/  LDL.LU R18, [R1+0x138] ;  /* 0x0001380001127983 */ /* 0x000ee40000300800 */
[----:B------:R-:W3:Y:S01]  /*f600*/  LDL.LU R19, [R1+0x13c] ;  /* 0x00013c0001137983 */ /* 0x000ee20000300800 */
[----:B------:R-:W2:Y:S01]  /*f610*/  LDL.LU.64 R24, [R1+0xce0] ;  /* 0x000ce00001187983 */ /* 0x000ea20000300a00 */
[----:B------:R-:W-:Y:S02]  /*f620*/  STL.64 [R1+0x150], R4 ;  /* 0x0001500401007387 */ /* 0x000fe40000100a00 */
[----:B------:R0:W-:Y:S02]  /*f630*/  STL [R1+0x15c], R7 ;  /* 0x00015c0701007387 */ /* 0x0001e40000100800 */
[----:B0-----:R-:W3:Y:S01]  /*f640*/  LDL.LU.64 R6, [R1+0xcd8] ;  /* 0x000cd80001067983 */ /* 0x001ee20000300a00 */
[----:B------:R-:W-:-:S02]  /*f650*/  IMAD.MOV.U32 R13, RZ, RZ, R26 ;  /* 0x000000ffff0d7224 */ /* 0x000fc400078e001a */
[----:B------:R-:W-:Y:S01]  /*f660*/  IMAD.MOV.U32 R12, RZ, RZ, R27 ;  /* 0x000000ffff0c7224 */ /* 0x000fe200078e001b */
[----:B---3--:R-:W-:Y:S01]  /*f670*/  HMMA.16816.F32 R16, R8, R6, R16 ;  /* 0x000000060810723c */ /* 0x008fe20000001810 */
[----:B------:R-:W-:Y:S02]  /*f680*/  IMAD.MOV.U32 R27, RZ, RZ, R6 ;  /* 0x000000ffff1b7224 */ /* 0x000fe400078e0006 */
[----:B------:R-:W-:Y:S02]  /*f690*/  IMAD.MOV.U32 R26, RZ, RZ, R7 ;  /* 0x000000ffff1a7224 */ /* 0x000fe400078e0007 */
[----:B------:R-:W2:Y:S01]  /*f6a0*/  LDL.LU.64 R6, [R1+0xcd0] ;  /* 0x000cd00001067983 */ /* 0x000ea20000300a00 */
[----:B------:R-:W2:Y:S02]  /*f6b0*/  LDL.LU.64 R4, [R1+0xcc8] ;  /* 0x000cc80001047983 */ /* 0x000ea40000300a00 */
[----:B------:R-:W-:Y:S02]  /*f6c0*/  IMAD.MOV.U32 R10, RZ, RZ, R13 ;  /* 0x000000ffff0a7224 */ /* 0x000fe400078e000d */
[----:B------:R-:W-:Y:S11]  /*f6d0*/  IMAD.MOV.U32 R11, RZ, RZ, R12 ;  /* 0x000000ffff0b7224 */ /* 0x000ff600078e000c */
[----:B------:R-:W-:Y:S02]  /*f6e0*/  @!UPT UIADD3 URZ, URZ, URZ, URZ ;  /* 0x0000003f3f3ff290 */ /* 0x000fe4000fffe03f */
[----:B------:R0:W-:Y:S01]  /*f6f0*/  STL [R1+0xbcc], R16 ;  /* 0x000bcc1001007387 */ /* 0x0001e20000100800 */
[----:B------:R-:W-:Y:S02]  /*f700*/  STL [R1+0xbc8], R17 ;  /* 0x000bc81101007387 */ /* 0x000fe40000100800 */
[----:B------:R-:W-:Y:S02]  /*f710*/  STL [R1+0xbc4], R18 ;  /* 0x000bc41201007387 */ /* 0x000fe40000100800 */
[----:B------:R-:W-:Y:S01]  /*f720*/  STL [R1+0xbc0], R19 ;  /* 0x000bc01301007387 */ /* 0x000fe20000100800 */
[----:B0-----:R-:W3:Y:S01]  /*f730*/  LDL.LU R16, [R1+0xd0] ;  /* 0x0000d00001107983 */ /* 0x001ee20000300800 */
[----:B--2---:R-:W-:Y:S03]  /*f740*/  HMMA.16816.F32 R12, R4, R14, R20 ;  /* 0x0000000e040c723c */ /* 0x004fe60000001814 */
[----:B------:R-:W2:Y:S01]  /*f750*/  LDL.LU.64 R22, [R1+0xcc0] ;  /* 0x000cc00001167983 */ /* 0x000ea20000300a00 */
[----:B------:R-:W2:Y:S11]  /*f760*/  LDL.LU.64 R20, [R1+0xcb8] ;  /* 0x000cb80001147983 */ /* 0x000eb60000300a00 */
[----:B------:R-:W-:Y:S08]  /*f770*/  @!UPT UIADD3 URZ, URZ, URZ, URZ ;  /* 0x0000003f3f3ff290 */ /* 0x000ff0000fffe03f */
[----:B------:R-:W-:Y:S01]  /*f780*/  STL.64 [R1+0x120], R12 ;  /* 0x0001200c01007387 */ /* 0x000fe20000100a00 */
[----:B------:R0:W-:Y:S03]  /*f790*/  STL.64 [R1+0x128], R14 ;  /* 0x0001280e01007387 */ /* 0x0001e60000100a00 */
[----:B0-----:R-:W2:Y:S01]  /*f7a0*/  LDL.LU.64 R14, [R1+0xcb0] ;  /* 0x000cb000010e7983 */ /* 0x001ea20000300a00 */
[----:B----4-:R-:W-:Y:S02]  /*f7b0*/  IMAD.MOV.U32 R17, RZ, RZ, R3 ;  /* 0x000000ffff117224 */ /* 0x010fe400078e0003 */
[----:B------:R-:W-:Y:S02]  /*f7c0*/  IMAD.MOV.U32 R18, RZ, RZ, R2 ;  /* 0x000000ffff127224 */ /* 0x000fe400078e0002 */
[----:B------:R-:W-:-:S07]  /*f7d0*/  IMAD.MOV.U32 R19, RZ, RZ, R0 ;  /* 0x000000ffff137224 */ /* 0x000fce00078e0000 */
[C---:B---3--:R-:W-:Y:S11]  /*f7e0*/  HMMA.16816.F32 R8, R4.reuse, R10, R16 ;  /* 0x0000000a0408723c */ /* 0x048ff60000001810 */
[----:B------:R-:W-:Y:S11]  /*f7f0*/  @!UPT UIADD3 URZ, URZ, URZ, URZ ;  /* 0x0000003f3f3ff290 */ /* 0x000ff6000fffe03f */
[----:B------:R-:W-:Y:S02]  /*f800*/  @!UPT UIADD3 URZ, URZ, URZ, URZ ;  /* 0x0000003f3f3ff290 */ /* 0x000fe4000fffe03f */
[----:B------:R-:W-:Y:S02]  /*f810*/  IMAD.MOV.U32 R18, RZ, RZ, R8 ;  /* 0x000000ffff127224 */ /* 0x000fe400078e0008 */
[----:B------:R-:W-:Y:S01]  /*f820*/  IMAD.MOV.U32 R19, RZ, RZ, R9 ;  /* 0x000000ffff137224 */ /* 0x000fe200078e0009 */
[----:B--2---:R-:W-:Y:S01]  /*f830*/  HMMA.16816.F32 R12, R4, R14, R20 ;  /* 0x0000000e040c723c */ /* 0x004fe20000001814 */
[----:B------:R-:W2:Y:S01]  /*f840*/  LDL.LU.64 R22, [R1+0xca8] ;  /* 0x000ca80001167983 */ /* 0x000ea20000300a00 */
[----:B------:R-:W2:Y:S11]  /*f850*/  LDL.LU.64 R20, [R1+0xca0] ;  /* 0x000ca00001147983 */ /* 0x000eb60000300a00 */
[----:B------:R-:W-:Y:S11]  /*f860*/  @!UPT UIADD3 URZ, URZ, URZ, URZ ;  /* 0x0000003f3f3ff290 */ /* 0x000ff6000fffe03f */
[----:B------:R-:W-:Y:S02]  /*f870*/  IMAD.MOV.U32 R2, RZ, RZ, R14 ;  /* 0x000000ffff027224 */ /* 0x000fe400078e000e */
[----:B------:R-:W-:Y:S01]  /*f880*/  IMAD.MOV.U32 R3, RZ, RZ, R13 ;  /* 0x000000ffff037224 */ /* 0x000fe200078e000d */
[----:B------:R0:W-:Y:S01]  /*f890*/  STL [R1+0x110], R12 ;  /* 0x0001100c01007387 */ /* 0x0001e20000100800 */
[----:B------:R-:W-:Y:S02]  /*f8a0*/  IMAD.MOV.U32 R0, RZ, RZ, R15 ;  /* 0x000000ffff007224 */ /* 0x000fe400078e000f */
[----:B------:R-:W2:Y:S01]  /*f8b0*/  LDL.LU.64 R14, [R1+0xc98] ;  /* 0x000c9800010e7983 */ /* 0x000ea20000300a00 */
[----:B0-----:R-:W2:Y:S01]  /*f8c0*/  LDL.LU.64 R12, [R1+0xc90] ;  /* 0x000c9000010c7983 */ /* 0x001ea20000300a00 */
[----:B------:R-:W-:Y:S02]  /*f8d0*/  STL [R1+0xbf4], R2 ;  /* 0x000bf40201007387 */ /* 0x000fe40000100800 */
[----:B------:R-:W-:Y:S02]  /*f8e0*/  STL [R1+0xbf0], R3 ;  /* 0x000bf00301007387 */ /* 0x000fe40000100800 */
[----:B------:R-:W-:Y:S02]  /*f8f0*/  STL.64 [R1+0x108], R10 ;  /* 0x0001080a01007387 */ /* 0x000fe40000100a00 */
[----:B------:R-:W0:Y:S04]  /*f900*/  LDSM.16.MT88.4 R8, [R28+0x14000] ;  /* 0x014000001c08783b */ /* 0x000e280000004200 */
[----:B------:R-:W-:Y:S04]  /*f910*/  STL.64 [R1+0xc18], R18 ;  /* 0x000c181201007387 */ /* 0x000fe80000100a00 */
[----:B0-----:R-:W-:Y:S01]  /*f920*/  STL.64 [R1], R8 ;  /* 0x0000000801007387 */ /* 0x001fe20000100a00 */
[----:B------:R-:W-:Y:S02]  /*f930*/  STL.64 [R1+0x8], R10 ;  /* 0x0000080a01007387 */ /* 0x000fe40000100a00 */
[----:B------:R-:W0:Y:S02]  /*f940*/  LDSM.16.MT88.4 R8, [R28+0x14100] ;  /* 0x014100001c08783b */ /* 0x000e240000004200 */
[----:B0-----:R-:W-:Y:S02]  /*f950*/  STL.64 [R1+0xb30], R10 ;  /* 0x000b300a01007387 */ /* 0x001fe40000100a00 */
[----:B------:R0:W-:Y:S02]  /*f960*/  STL.64 [R1+0xb28], R8 ;  /* 0x000b280801007387 */ /* 0x0001e40000100a00 */
[----:B0-----:R-:W3:Y:S01]  /*f970*/  LDL.LU R8, [R1+0xc0] ;  /* 0x0000c00001087983 */ /* 0x001ee20000300800 */
[----:B------:R-:W3:Y:S02]  /*f980*/  LDL.LU R9, [R1+0xc4] ;  /* 0x0000c40001097983 */ /* 0x000ee40000300800 */
[----:B------:R-:W3:Y:S02]  /*f990*/  LDL.LU R10, [R1+0xc8] ;  /* 0x0000c800010a7983 */ /* 0x000ee40000300800 */
[----:B------:R-:W3:Y:S02]  /*f9a0*/  LDL.LU R11, [R1+0xcc] ;  /* 0x0000cc00010b7983 */ /* 0x000ee40000300800 */
[----:B------:R-:W-:-:S02]  /*f9b0*/  IMAD.MOV.U32 R18, RZ, RZ, R27 ;  /* 0x000000ffff127224 */ /* 0x000fc400078e001b */
[----:B------:R-:W-:Y:S01]  /*f9c0*/  IMAD.MOV.U32 R19, RZ, RZ, R26 ;  /* 0x000000ffff137224 */ /* 0x000fe200078e001a */
[----:B------:R-:W-:Y:S06]  /*f9d0*/  STL [R1+0xb6c], R28 ;  /* 0x000b6c1c01007387 */ /* 0x000fec0000100800 */
[----:B---3--:R-:W-:Y:S01]  /*f9e0*/  HMMA.16816.F32 R8, R4, R18, R8 ;  /* 0x000000120408723c */ /* 0x008fe20000001808 */
[----:B------:R-:W0:Y:S11]  /*f9f0*/  LDSM.16.MT88.4 R4, [R28+0x14200] ;  /* 0x014200001c04783b */ /* 0x000e360000004200 */
[----:B------:R-:W-:Y:S11]  /*fa00*/  @!UPT UIADD3 URZ, URZ, URZ, URZ ;  /* 0x0000003f3f3ff290 */ /* 0x000ff6000fffe03f */
[----:B------:R-:W-:Y:S01]  /*fa10*/  STL.64 [R1+0xa0], R8 ;  /* 0x0000a00801007387 */ /* 0x000fe20000100a00 */
[----:B------:R-:W-:Y:S03]  /*fa20*/  STL.64 [R1+0xa8], R10 ;  /* 0x0000a80a01007387 */ /* 0x000fe60000100a00 */
[----:B0-----:R-:W-:Y:S01]  /*fa30*/  STL.64 [R1+0xad8], R6 ;  /* 0x000ad80601007387 */ /* 0x001fe20000100a00 */
[----:B------:R0:W-:Y:S03]  /*fa40*/  STL.64 [R1+0xad0], R4 ;  /* 0x000ad00401007387 */ /* 0x0001e60000100a00 */
[----:B0-----:R-:W3:Y:S01]  /*fa50*/  LDL.LU.64 R4, [R1+0x70] ;  /* 0x0000700001047983 */ /* 0x001ee20000300a00 */
[----:B------:R-:W4:Y:S03]  /*fa60*/  LDL.LU.64 R6, [R1+0x78] ;  /* 0x0000780001067983 */ /* 0x000f260000300a00 */
[----:B----4-:R-:W-:Y:S01]  /*fa70*/  STL.64 [R1+0xc70], R6 ;  /* 0x000c700601007387 */ /* 0x010fe20000100a00 */
[----:B---3--:R2:W-:Y:S02]  /*fa80*/  STL.64 [R1+0xc68], R4 ;  /* 0x000c680401007387 */ /* 0x0085e40000100a00 */
[----:B--2---:R-:W-:Y:S01]  /*fa90*/  HMMA.16816.F32 R4, R12, R24, R20 ;  /* 0x000000180c04723c */ /* 0x004fe20000001814 */
[----:B------:R-:W2:Y:S11]  /*faa0*/  LDL.LU R20, [R1+0xe0] ;  /* 0x0000e00001147983 */ /* 0x000eb60000300800 */
[----:B------:R-:W-:Y:S11]  /*fab0*/  @!UPT UIADD3 URZ, URZ, URZ, URZ ;  /* 0x0000003f3f3ff290 */ /* 0x000ff6000fffe03f */
[----:B------:R-:W-:Y:S01]  /*fac0*/  STL.64 [R1+0xd0], R4 ;  /* 0x0000d00401007387 */ /* 0x000fe20000100a00 */
[----:B------:R-:W-:Y:S02]  /*fad0*/  STL.64 [R1+0xd8], R6 ;  /* 0x0000d80601007387 */ /* 0x000fe40000100a00 */
[----:B------:R-:W2:Y:S02]  /*fae0*/  LDL.LU R21, [R1+0xe4] ;  /* 0x0000e40001157983 */ /* 0x000ea40000300800 */
[----:B------:R-:W3:Y:S01]  /*faf0*/  LDL.LU R22, [R1+0xe8] ;  /* 0x0000e80001167983 */ /* 0x000ee20000300800 */
[----:B------:R-:W3:Y:S01]  /*fb00*/  LDL.LU R23, [R1+0xec] ;  /* 0x0000ec0001177983 */ /* 0x000ee20000300800 */
[----:B------:R-:W4:Y:S02]  /*fb10*/  LDL.LU R16, [R1+0x20] ;  /* 0x0000200001107983 */ /* 0x000f240000300800 */
[----:B------:R-:W4:Y:S02]  /*fb20*/  LDL.LU R17, [R1+0x24] ;  /* 0x0000240001117983 */ /* 0x000f240000300800 */
[----:B------:R-:W2:Y:S01]  /*fb30*/  LDL.LU R18, [R1+0x28] ;  /* 0x0000280001127983 */ /* 0x000ea20000300800 */
[----:B------:R-:W2:Y:S04]  /*fb40*/  LDL.LU R19, [R1+0x2c] ;  /* 0x00002c0001137983 */ /* 0x000ea80000300800 */
[----:B--2---:R-:W-:Y:S01]  /*fb50*/  STL.64 [R1+0xc28], R18 ;  /* 0x000c281201007387 */ /* 0x004fe20000100a00 */
[----:B----4-:R0:W-:Y:S03]  /*fb60*/  STL.64 [R1+0xc20], R16 ;  /* 0x000c201001007387 */ /* 0x0101e60000100a00 */
[----:B0-----:R-:W2:Y:S04]  /*fb70*/  LDL R16, [R1+0x60] ;  /* 0x0000600001107983 */ /* 0x001ea80000100800 */
[----:B------:R-:W2:Y:S01]  /*fb80*/  LDL R17, [R1+0x64] ;  /* 0x0000640001117983 */ /* 0x000ea20000100800 */
[----:B------:R-:W4:Y:S02]  /*fb90*/  LDL.LU R24, [R1+0x170] ;  /* 0x0001700001187983 */ /* 0x000f240000300800 */
[----:B------:R-:W4:Y:S02]  /*fba0*/  LDL.LU R25, [R1+0x174] ;  /* 0x0001740001197983 */ /* 0x000f240000300800 */
[----:B------:R-:W2:Y:S01]  /*fbb0*/  LDL.LU R26, [R1+0x178] ;  /* 0x00017800011a7983 */ /* 0x000ea20000300800 */
[----:B------:R-:W2:Y:S01]  /*fbc0*/  LDL.LU R27, [R1+0x17c] ;  /* 0x00017c00011b7983 */ /* 0x000ea20000300800 */
[----:B------:R-:W-:-:S03]  /*fbd0*/  IMAD.MOV.U32 R10, RZ, RZ, R29 ;  /* 0x000000ffff0a7224 */ /* 0x000fc600078e001d */
[----:B--2---:R-:W-:Y:S01]  /*fbe0*/  STL.64 [R1+0xc80], R26 ;  /* 0x000c801a01007387 */ /* 0x004fe20000100a00 */
[----:B----4-:R0:W-:Y:S03]  /*fbf0*/  STL.64 [R1+0xc78], R24 ;  /* 0x000c781801007387 */ /* 0x0101e60000100a00 */
[----:B0-----:R-:W2:Y:S01]  /*fc00*/  LDL.LU R24, [R1+0x190] ;  /* 0x0001900001187983 */ /* 0x001ea20000300800 */
[----:B------:R-:W2:Y:S02]  /*fc10*/  LDL.LU R25, [R1+0x194] ;  /* 0x0001940001197983 */ /* 0x000ea40000300800 */
[----:B------:R-:W2:Y:S02]  /*fc20*/  LDL.LU R26, [R1+0x198] ;  /* 0x00019800011a7983 */ /* 0x000ea40000300800 */
[----:B------:R-:W2:Y:S01]  /*fc30*/  LDL.LU R27, [R1+0x19c] ;  /* 0x00019c00011b7983 */ /* 0x000ea20000300800 */
[----:B------:R-:W4:Y:S01]  /*fc40*/  LDL.LU R4, [R1+0x180] ;  /* 0x0001800001047983 */ /* 0x000f220000300800 */
[----:B------:R-:W4:Y:S02]  /*fc50*/  LDL.LU R5, [R1+0x184] ;  /* 0x0001840001057983 */ /* 0x000f240000300800 */
[----:B------:R-:W4:Y:S02]  /*fc60*/  LDL.LU R6, [R1+0x188] ;  /* 0x0001880001067983 */ /* 0x000f240000300800 */
[----:B------:R-:W4:Y:S01]  /*fc70*/  LDL.LU R7, [R1+0x18c] ;  /* 0x00018c0001077983 */ /* 0x000f220000300800 */
[----:B---3--:R-:W-:Y:S01]  /*fc80*/  STL.64 [R1+0xc10], R22 ;  /* 0x000c101601007387 */ /* 0x008fe20000100a00 */
[----:B------:R0:W-:Y:S03]  /*fc90*/  STL.64 [R1+0xc08], R20 ;  /* 0x000c081401007387 */ /* 0x0001e60000100a00 */
[----:B0-----:R-:W4:Y:S01]  /*fca0*/  LDL.LU.64 R20, [R1+0x80] ;  /* 0x0000800001147983 */ /* 0x001f220000300a00 */
[----:B------:R-:W3:Y:S02]  /*fcb0*/  LDL.LU R8, [R1+0x150] ;  /* 0x0001500001087983 */ /* 0x000ee40000300800 */
[----:B------:R-:W3:Y:S02]  /*fcc0*/  LDL.LU R9, [R1+0x154] ;  /* 0x0001540001097983 */ /* 0x000ee40000300800 */
[----:B------:R-:W2:Y:S01]  /*fcd0*/  LDL.LU R29, [R1+0xc8c] ;  /* 0x000c8c00011d7983 */ /* 0x000ea20000300800 */
[----:B------:R-:W2:Y:S04]  /*fce0*/  LDL.LU R11, [R1+0x15c] ;  /* 0x00015c00010b7983 */ /* 0x000ea80000300800 */
[----:B--2---:R-:W-:Y:S01]  /*fcf0*/  STL.64 [R1+0xbe8], R10 ;  /* 0x000be80a01007387 */ /* 0x004fe20000100a00 */
[----:B---3--:R0:W-:Y:S03]  /*fd00*/  STL.64 [R1+0xbe0], R8 ;  /* 0x000be00801007387 */ /* 0x0081e60000100a00 */
[----:B0-----:R-:W2:Y:S01]  /*fd10*/  LDL.LU R8, [R1+0xf0] ;  /* 0x0000f00001087983 */ /* 0x001ea20000300800 */
[----:B------:R-:W2:Y:S02]  /*fd20*/  LDL.LU R9, [R1+0xf4] ;  /* 0x0000f40001097983 */ /* 0x000ea40000300800 */
[----:B------:R-:W3:Y:S02]  /*fd30*/  LDL.LU R10, [R1+0xf8] ;  /* 0x0000f800010a7983 */ /* 0x000ee40000300800 */
[----:B------:R-:W-:-:S02]  /*fd40*/  IMAD.MOV.U32 R11, RZ, RZ, R29 ;  /* 0x000000ffff0b7224 */ /* 0x000fc400078e001d */
[----:B------:R-:W2:Y:S01]  /*fd50*/  LDL.LU R29, [R1+0xc88] ;  /* 0x000c8800011d7983 */ /* 0x000ea20000300800 */
[C---:B------:R-:W-:Y:S08]  /*fd60*/  HMMA.16816.F32 R24, R12.reuse, R16, R24 ;  /* 0x000000100c18723c */ /* 0x040ff00000001818 */
[C---:B----4-:R-:W-:Y:S01]  /*fd70*/  HMMA.16816.F32 R4, R12.reuse, R20, R4 ;  /* 0x000000140c04723c */ /* 0x050fe20000001804 */
[----:B---3--:R-:W-:Y:S01]  /*fd80*/  STL.64 [R1+0xc38], R10 ;  /* 0x000c380a01007387 */ /* 0x008fe20000100a00 */
[----:B--2---:R0:W-:Y:S03]  /*fd90*/  STL.64 [R1+0xc30], R8 ;  /* 0x000c300801007387 */ /* 0x0041e60000100a00 */
[----:B0-----:R-:W2:Y:S01]  /*fda0*/  LDL.LU R8, [R1+0x30] ;  /* 0x0000300001087983 */ /* 0x001ea20000300800 */
[----:B------:R-:W2:Y:S02]  /*fdb0*/  LDL.LU R9, [R1+0x34] ;  /* 0x0000340001097983 */ /* 0x000ea40000300800 */
[----:B------:R-:W3:Y:S02]  /*fdc0*/  LDL.LU R10, [R1+0x38] ;  /* 0x00003800010a7983 */ /* 0x000ee40000300800 */
[----:B------:R-:W3:Y:S06]  /*fdd0*/  LDL.LU R11, [R1+0x3c] ;  /* 0x00003c00010b7983 */ /* 0x000eec0000300800 */
[----:B------:R-:W-:Y:S01]  /*fde0*/  IMAD.MOV.U32 R28, RZ, RZ, R27 ;  /* 0x000000ffff1c7224 */ /* 0x000fe200078e001b */
[----:B---3--:R-:W-:Y:S01]  /*fdf0*/  STL.64 [R1+0xc48], R10 ;  /* 0x000c480a01007387 */ /* 0x008fe20000100a00 */
[----:B--2---:R0:W-:Y:S03]  /*fe00*/  STL.64 [R1+0xc40], R8 ;  /* 0x000c400801007387 */ /* 0x0041e60000100a00 */
[----:B0-----:R-:W2:Y:S01]  /*fe10*/  LDL.64 R8, [R1+0x50] ;  /* 0x0000500001087983 */ /* 0x001ea20000100a00 */
[----:B------:R-:W-:Y:S02]  /*fe20*/  STL.64 [R1+0xc0], R24 ;  /* 0x0000c01801007387 */ /* 0x000fe40000100a00 */
[----:B------:R0:W-:Y:S02]  /*fe30*/  STL [R1+0xc8], R26 ;  /* 0x0000c81a01007387 */ /* 0x0001e40000100800 */
[----:B0-----:R-:W3:Y:S01]  /*fe40*/  LDL.LU.64 R26, [R1+0xc80] ;  /* 0x000c8000011a7983 */ /* 0x001ee20000300a00 */
[----:B------:R-:W3:Y:S02]  /*fe50*/  LDL.LU.64 R24, [R1+0xc78] ;  /* 0x000c780001187983 */ /* 0x000ee40000300a00 */
[----:B------:R0:W-:Y:S02]  /*fe60*/  STL.64 [R1+0xc50], R16 ;  /* 0x000c501001007387 */ /* 0x0001e40000100a00 */
[----:B0-----:R-:W4:Y:S01]  /*fe70*/  LDL.LU R16, [R1+0x160] ;  /* 0x0001600001107983 */ /* 0x001f220000300800 */
[----:B------:R-:W4:Y:S02]  /*fe80*/  LDL.LU R17, [R1+0x164] ;  /* 0x0001640001117983 */ /* 0x000f240000300800 */
[----:B------:R-:W4:Y:S02]  /*fe90*/  LDL.LU R18, [R1+0x168] ;  /* 0x0001680001127983 */ /* 0x000f240000300800 */
[----:B------:R-:W-:Y:S01]  /*fea0*/  STL [R1+0xb70], R28 ;  /* 0x000b701c01007387 */ /* 0x000fe20000100800 */
[----:B------:R-:W-:Y:S01]  /*feb0*/  STL.64 [R1+0xb0], R4 ;  /* 0x0000b00401007387 */ /* 0x000fe20000100a00 */
[----:B------:R0:W-:Y:S03]  /*fec0*/  STL.64 [R1+0xb8], R6 ;  /* 0x0000b80601007387 */ /* 0x0001e60000100a00 */
[----:B0-----:R-:W2:Y:S01]  /*fed0*/  LDL.LU.64 R6, [R1+0xc70] ;  /* 0x000c700001067983 */ /* 0x001ea20000300a00 */
[----:B------:R-:W3:Y:S02]  /*fee0*/  LDL.LU.64 R4, [R1+0xc68] ;  /* 0x000c680001047983 */ /* 0x000ee40000300a00 */
[----:B------:R-:W-:Y:S01]  /*fef0*/  IMAD.MOV.U32 R19, RZ, RZ, R29 ;  /* 0x000000ffff137224 */ /* 0x000fe200078e001d */
[----:B---3--:R-:W-:Y:S01]  /*ff00*/  HMMA.16816.F32 R12, R12, R4, R24 ;  /* 0x000000040c0c723c */ /* 0x008fe20000001818 */
[----:B------:R-:W4:Y:S01]  /*ff10*/  LDL.LU.64 R26, [R1+0xc60] ;  /* 0x000c6000011a7983 */ /* 0x000f220000300a00 */
[----:B------:R-:W4:Y:S02]  /*ff20*/  LDL.LU.64 R24, [R1+0xc58] ;  /* 0x000c580001187983 */ /* 0x000f240000300a00 */
[----:B--2---:R-:W-:-:S02]  /*ff30*/  IMAD.MOV.U32 R2, RZ, RZ, R8 ;  /* 0x000000ffff027224 */ /* 0x004fc400078e0008 */
[----:B------:R-:W-:Y:S11]  /*ff40*/  IMAD.MOV.U32 R3, RZ, RZ, R9 ;  /* 0x000000ffff037224 */ /* 0x000ff600078e0009 */
[----:B------:R-:W-:Y:S06]  /*ff50*/  @!UPT UIADD3 URZ, URZ, URZ, URZ ;  /* 0x0000003f3f3ff290 */ /* 0x000fec000fffe03f */
[----:B------:R0:W-:Y:S01]  /*ff60*/  STL.64 [R1+0x90], R12 ;  /* 0x0000900c01007387 */ /* 0x0001e20000100a00 */
[----:B------:R1:W-:Y:S02]  /*ff70*/  STL [R1+0x98], R14 ;  /* 0x0000980e01007387 */ /* 0x0003e40000100800 */
[----:B------:R-:W-:Y:S01]  /*ff80*/  IMAD.MOV.U32 R29, RZ, RZ, R15 ;  /* 0x000000ffff1d7224 */ /* 0x000fe200078e000f */
[----:B0-----:R-:W2:Y:S01]  /*ff90*/  LDL.LU R12, [R1+0x140] ;  /* 0x00014000010c7983 */ /* 0x001ea20000300800 */
[----:B------:R-:W2:Y:S02]  /*ffa0*/  LDL.LU R13, [R1+0x144] ;  /* 0x00014400010d7983 */ /* 0x000ea40000300800 */
[----:B-1----:R-:W2:Y:S02]  /*ffb0*/  LDL.LU R14, [R1+0x148] ;  /* 0x00014800010e7983 */ /* 0x002ea40000300800 */
[----:B------:R-:W2:Y:S01]  /*ffc0*/  LDL.LU R15, [R1+0x14c] ;  /* 0x00014c00010f7983 */ /* 0x000ea20000300800 */
[----:B------:R-:W-:Y:S01]  /*ffd0*/  STL [R1+0xb68], R29 ;  /* 0x000b681d01007387 */ /* 0x000fe20000100800 */
[C---:B----4-:R-:W-:Y:S11]  /*ffe0*/  HMMA.16816.F32 R16, R24.reuse, R8, R16 ;  /* 0x000000081810723c */ /* 0x050ff60000001810 */
[----:B------:R-:W-:Y:S11]  /*fff0*/  @!UPT UIADD3 URZ, URZ, URZ, URZ ;  /* 0x0000003f3f3ff290 */ /* 0x000ff6000fffe03f */
[----:B------:R-:W-:Y:S01]  /*10000*/  @!UPT UIADD3 URZ, URZ, URZ, URZ ;  /* 0x0000003f3f3ff290 */ /* 0x000fe2000fffe03f */
[----:B------:R0:W-:Y:S01]  /*10010*/  STL.64 [R1+0x40], R16 ;  /* 0x0000401001007387 */ /* 0x0001e20000100a00 */
[----:B------:R1:W-:Y:S03]  /*10020*/  STL.64 [R1+0x48], R18 ;  /* 0x0000481201007387 */ /* 0x0003e60000100a00 */
[----:B0-----:R-:W1:Y:S01]  /*10030*/  LDL.LU.64 R16, [R1+0xc50] ;  /* 0x000c500001107983 */ /* 0x001e620000300a00 */
[----:B------:R-:W1:Y:S02]  /*10040*/  LDL.LU.64 R10, [R1+0xc48] ;  /* 0x000c4800010a7983 */ /* 0x000e640000300a00 */
[----:B------:R-:W1:Y:S02]  /*10050*/  LDL.LU.64 R8, [R1+0xc40] ;  /* 0x000c400001087983 */ /* 0x000e640000300a00 */
[C---:B-1----:R-:W-:Y:S01]  /*10060*/  HMMA.16816.F32 R16, R24.reuse, R16, R8 ;  /* 0x000000101810723c */ /* 0x042fe20000001808 */
[----:B------:R-:W3:Y:S01]  /*10070*/  LDL.LU.64 R10, [R1+0xc38] ;  /* 0x000c3800010a7983 */ /* 0x000ee20000300a00 */
[----:B------:R-:W3:Y:S11]  /*10080*/  LDL.LU.64 R8, [R1+0xc30] ;  /* 0x000c300001087983 */ /* 0x000ef60000300a00 */
[----:B------:R-:W-:Y:S10]  /*10090*/  @!UPT UIADD3 URZ, URZ, URZ, URZ ;  /* 0x0000003f3f3ff290 */ /* 0x000ff4000fffe03f */
[----:B------:R-:W-:Y:S01]  /*100a0*/  STL.64 [R1+0x30], R16 ;  /* 0x0000301001007387 */ /* 0x000fe20000100a00 */
[----:B------:R0:W-:Y:S02]  /*100b0*/  STL [R1+0x38], R18 ;  /* 0x0000381201007387 */ /* 0x0001e40000100800 */
[----:B------:R-:W-:Y:S02]  /*100c0*/  IMAD.MOV.U32 R29, RZ, RZ, R19 ;  /* 0x000000ffff1d7224 */ /* 0x000fe400078e0013 */
[----:B0-----:R-:W4:Y:S01]  /*100d0*/  LDL.LU.64 R18, [R1+0xc28] ;  /* 0x000c280001127983 */ /* 0x001f220000300a00 */
[----:B------:R-:W4:Y:S02]  /*100e0*/  LDL.LU.64 R16, [R1+0xc20] ;  /* 0x000c200001107983 */ /* 0x000f240000300a00 */
[----:B------:R-:W-:Y:S01]  /*100f0*/  STL [R1+0xb74], R29 ;  /* 0x000b741d01007387 */ /* 0x000fe20000100800 */
[C---:B----4-:R-:W-:Y:S11]  /*10100*/  HMMA.16816.F32 R16, R24.reuse, R20, R16 ;  /* 0x000000141810723c */ /* 0x050ff60000001810 */
[----:B------:R-:W-:Y:S11]  /*10110*/  @!UPT UIADD3 URZ, URZ, URZ, URZ ;  /* 0x0000003f3f3ff290 */ /* 0x000ff6000fffe03f */
[----:B------:R-:W-:Y:S01]  /*10120*/  @!UPT UIADD3 URZ, URZ, URZ, URZ ;  /* 0x0000003f3f3ff290 */ /* 0x000fe2000fffe03f */
[----:B------:R0:W-:Y:S01]  /*10130*/  STL.64 [R1+0x20], R16 ;  /* 0x0000201001007387 */ /* 0x0001e20000100a00 */
[----:B------:R1:W-:Y:S02]  /*10140*/  STL.64 [R1+0x28], R18 ;  /* 0x0000281201007387 */ /* 0x0003e40000100a00 */
[----:B0-----:R-:W-:Y:S01]  /*10150*/  IMAD.MOV.U32 R17, RZ, RZ, R20 ;  /* 0x000000ffff117224 */ /* 0x001fe200078e0014 */
[----:B-1----:R-:W4:Y:S01]  /*10160*/  LDL.LU.64 R18, [R1+0xc18] ;  /* 0x000c180001127983 */ /* 0x002f220000300a00 */
[----:B------:R-:W-:Y:S02]  /*10170*/  IMAD.MOV.U32 R16, RZ, RZ, R21 ;  /* 0x000000ffff107224 */ /* 0x000fe400078e0015 */
[----:B------:R-:W2:Y:S02]  /*10180*/  LDL.LU.64 R22, [R1+0xc10] ;  /* 0x000c100001167983 */ /* 0x000ea40000300a00 */
[----:B------:R-:W2:Y:S02]  /*10190*/  LDL.LU.64 R20, [R1+0xc08] ;  /* 0x000c080001147983 */ /* 0x000ea40000300a00 */
[----:B--2---:R-:W-:Y:S01]  /*101a0*/  HMMA.16816.F32 R24, R24, R4, R20 ;  /* 0x000000041818723c */ /* 0x004fe20000001814 */
[----:B------:R-:W3:Y:S01]  /*101b0*/  LDL.LU.64 R22, [R1+0xc00] ;  /* 0x000c000001167983 */ /* 0x000ee20000300a00 */
[----:B------:R-:W3:Y:S11]  /*101c0*/  LDL.LU.64 R20, [R1+0xbf8] ;  /* 0x000bf80001147983 */ /* 0x000ef60000300a00 */
[----:B------:R-:W-:Y:S10]  /*101d0*/  @!UPT UIADD3 URZ, URZ, URZ, URZ ;  /* 0x0000003f3f3ff290 */ /* 0x000ff4000fffe03f */
[----:B------:R0:W-:Y:S01]  /*101e0*/  STL.64 [R1+0x10], R24 ;  /* 0x0000101801007387 */ /* 0x0001e20000100a00 */
[----:B------:R-:W-:Y:S02]  /*101f0*/  IMAD.MOV.U32 R29, RZ, RZ, R26 ;  /* 0x000000ffff1d7224 */ /* 0x000fe400078e001a */
[----:B------:R-:W-:Y:S02]  /*10200*/  IMAD.MOV.U32 R28, RZ, RZ, R27 ;  /* 0x000000ffff1c7224 */ /* 0x000fe400078e001b */
[----:B0-----:R-:W-:Y:S02]  /*10210*/  IMAD.MOV.U32 R24, RZ, RZ, R2 ;  /* 0x000000ffff187224 */ /* 0x001fe400078e0002 */
[----:B------:R-:W-:Y:S01]  /*10220*/  IMAD.MOV.U32 R25, RZ, RZ, R3 ;  /* 0x000000ffff197224 */ /* 0x000fe200078e0003 */
[----:B------:R-:W2:Y:S01]  /*10230*/  LDL.LU R2, [R1+0xbf4] ;  /* 0x000bf40001027983 */ /* 0x000ea20000300800 */
[----:B------:R-:W2:Y:S02]  /*10240*/  LDL.LU R3, [R1+0xbf0] ;  /* 0x000bf00001037983 */ /* 0x000ea40000300800 */
[----:B------:R-:W-:Y:S02]  /*10250*/  STL.64 [R1+0xbd8], R6 ;  /* 0x000bd80601007387 */ /* 0x000fe40000100a00 */
[----:B------:R0:W-:Y:S02]  /*10260*/  STL.64 [R1+0xbd0], R4 ;  /* 0x000bd00401007387 */ /* 0x0001e40000100a00 */
[----:B0-----:R-:W2:Y:S01]  /*10270*/  LDL.LU.64 R4, [R1+0x60] ;  /* 0x0000600001047983 */ /* 0x001ea20000300a00 */
[C---:B---3--:R-:W-:Y:S03]  /*10280*/  HMMA.16816.F32 R24, R20.reuse, R24, R8 ;  /* 0x000000181418723c */ /* 0x048fe60000001808 */
[----:B------:R-:W3:Y:S01]  /*10290*/  LDL.LU.64 R10, [R1+0xbe8] ;  /* 0x000be800010a7983 */ /* 0x000ee20000300a00 */
[----:B------:R-:W3:Y:S11]  /*102a0*/  LDL.LU.64 R8, [R1+0xbe0] ;  /* 0x000be00001087983 */ /* 0x000ef60000300a00 */
[----:B------:R-:W-:Y:S08]  /*102b0*/  @!UPT UIADD3 URZ, URZ, URZ, URZ ;  /* 0x0000003f3f3ff290 */ /* 0x000ff0000fffe03f */
[----:B------:R0:W-:Y:S01]  /*102c0*/  STL.64 [R1+0xae8], R26 ;  /* 0x000ae81a01007387 */ /* 0x0001e20000100a00 */
[----:B------:R1:W-:Y:S03]  /*102d0*/  STL.64 [R1+0xae0], R24 ;  /* 0x000ae01801007387 */ /* 0x0003e60000100a00 */
[----:B0-----:R-:W4:Y:S04]  /*102e0*/  LDL R26, [R1+0x88] ;  /* 0x00008800011a7983 */ /* 0x001f280000100800 */
[----:B------:R-:W4:Y:S01]  /*102f0*/  LDL R27, [R1+0x8c] ;  /* 0x00008c00011b7983 */ /* 0x000f220000100800 */
[----:B-1----:R-:W-:Y:S02]  /*10300*/  IMAD.MOV.U32 R24, RZ, RZ, R17 ;  /* 0x000000ffff187224 */ /* 0x002fe400078e0011 */
[----:B------:R-:W-:Y:S01]  /*10310*/  IMAD.MOV.U32 R25, RZ, RZ, R16 ;  /* 0x000000ffff197224 */ /* 0x000fe200078e0010 */
[----:B--2---:R-:W-:Y:S01]  /*10320*/  HMMA.16816.F32 R12, R20, R4, R12 ;  /* 0x00000004140c723c */ /* 0x004fe2000000180c */
[----:B------:R-:W-:-:S02]  /*10330*/  IMAD.MOV.U32 R16, RZ, RZ, R4 ;  /* 0x000000ffff107224 */ /* 0x000fc400078e0004 */
[----:B------:R-:W-:Y:S11]  /*10340*/  IMAD.MOV.U32 R17, RZ, RZ, R5 ;  /* 0x000000ffff117224 */ /* 0x000ff600078e0005 */
[----:B------:R-:W-:Y:S09]  /*10350*/  @!UPT UIADD3 URZ, URZ, URZ, URZ ;  /* 0x0000003f3f3ff290 */ /* 0x000ff2000fffe03f */
[----:B------:R-:W-:Y:S01]  /*10360*/  STL.64 [R1+0xac8], R14 ;  /* 0x000ac80e01007387 */ /* 0x000fe20000100a00 */
[----:B------:R0:W-:Y:S03]  /*10370*/  STL.64 [R1+0xac0], R12 ;  /* 0x000ac00c01007387 */ /* 0x0001e60000100a00 */
[----:B0-----:R-:W2:Y:S01]  /*10380*/  LDL.LU.64 R12, [R1+0x50] ;  /* 0x00005000010c7983 */ /* 0x001ea20000300a00 */
[----:B------:R-:W2:Y:S01]  /*10390*/  LDL.LU.64 R14, [R1+0x58] ;  /* 0x00005800010e7983 */ /* 0x000ea20000300a00 */
[----:B---3--:R-:W-:Y:S11]  /*103a0*/  HMMA.16816.F32 R4, R20, R24, R8 ;  /* 0x000000181404723c */ /* 0x008ff60000001808 */
[----:B------:R-:W-:Y:S11]  /*103b0*/  @!UPT UIADD3 URZ, URZ, URZ, URZ ;  /* 0x0000003f3f3ff290 */ /* 0x000ff6000fffe03f */
[----:B------:R-:W-:Y:S02]  /*103c0*/  @!UPT UIADD3 URZ, URZ, URZ, URZ ;  /* 0x0000003f3f3ff290 */ /* 0x000fe4000fffe03f */
[----:B------:R-:W-:Y:S02]  /*103d0*/  IMAD.MOV.U32 R9, RZ, RZ, R6 ;  /* 0x000000ffff097224 */ /* 0x000fe400078e0006 */
[----:B------:R-:W-:Y:S02]  /*103e0*/  IMAD.MOV.U32 R8, RZ, RZ, R7 ;  /* 0x000000ffff087224 */ /* 0x000fe400078e0007 */
[----:B------:R-:W-:Y:S02]  /*103f0*/  IMAD.MOV.U32 R11, RZ, RZ, R4 ;  /* 0x000000ffff0b7224 */ /* 0x000fe400078e0004 */
[----:B------:R-:W-:Y:S01]  /*10400*/  IMAD.MOV.U32 R10, RZ, RZ, R5 ;  /* 0x000000ffff0a7224 */ /* 0x000fe200078e0005 */
[----:B------:R-:W3:Y:S01]  /*10410*/  LDL.LU.64 R6, [R1+0xbd8] ;  /* 0x000bd80001067983 */ /* 0x000ee20000300a00 */
[----:B------:R-:W2:Y:S03]  /*10420*/  LDL.LU.64 R4, [R1+0xbd0] ;  /* 0x000bd00001047983 */ /* 0x000ea60000300a00 */
[----:B----4-:R-:W-:Y:S01]  /*10430*/  STL.64 [R1+0xb90], R26 ;  /* 0x000b901a01007387 */ /* 0x010fe20000100a00 */
[----:B------:R0:W-:Y:S02]  /*10440*/  STL.64 [R1+0xb88], R24 ;  /* 0x000b881801007387 */ /* 0x0001e40000100a00 */
[----:B0-----:R-:W-:-:S02]  /*10450*/  IMAD.MOV.U32 R24, RZ, RZ, R16 ;  /* 0x000000ffff187224 */ /* 0x001fc400078e0010 */
[----:B------:R-:W-:Y:S01]  /*10460*/  IMAD.MOV.U32 R25, RZ, RZ, R17 ;  /* 0x000000ffff197224 */ /* 0x000fe200078e0011 */
[----:B------:R-:W2:Y:S01]  /*10470*/  LDL.LU R16, [R1+0xbcc] ;  /* 0x000bcc0001107983 */ /* 0x000ea20000300800 */
[----:B------:R-:W2:Y:S03]  /*10480*/  LDL.LU R17, [R1+0xbc8] ;  /* 0x000bc80001117983 */ /* 0x000ea60000300800 */
[----:B------:R0:W-:Y:S04]  /*10490*/  STL.64 [R1+0xba8], R24 ;  /* 0x000ba81801007387 */ /* 0x0001e80000100a00 */
[----:B0-----:R-:W4:Y:S01]  /*104a0*/  LDL.LU R24, [R1+0x120] ;  /* 0x0001200001187983 */ /* 0x001f220000300800 */
[----:B------:R-:W4:Y:S02]  /*104b0*/  LDL.LU R25, [R1+0x124] ;  /* 0x0001240001197983 */ /* 0x000f240000300800 */
[----:B------:R-:W4:Y:S02]  /*104c0*/  LDL.LU R26, [R1+0x128] ;  /* 0x00012800011a7983 */ /* 0x000f240000300800 */
[----:B------:R-:W4:Y:S01]  /*104d0*/  LDL.LU R27, [R1+0x12c] ;  /* 0x00012c00011b7983 */ /* 0x000f220000300800 */
[----:B------:R-:W-:Y:S01]  /*104e0*/  STL.64 [R1+0xb80], R10 ;  /* 0x000b800a01007387 */ /* 0x000fe20000100a00 */
[----:B------:R0:W-:Y:S02]  /*104f0*/  STL.64 [R1+0xb78], R8 ;  /* 0x000b780801007387 */ /* 0x0001e40000100a00 */
[----:B0-----:R-:W-:-:S02]  /*10500*/  IMAD.MOV.U32 R8, RZ, RZ, R18 ;  /* 0x000000ffff087224 */ /* 0x001fc400078e0012 */
[----:B------:R-:W-:Y:S01]  /*10510*/  IMAD.MOV.U32 R9, RZ, RZ, R19 ;  /* 0x000000ffff097224 */ /* 0x000fe200078e0013 */
[----:B------:R-:W2:Y:S01]  /*10520*/  LDL.LU R18, [R1+0xbc4] ;  /* 0x000bc40001127983 */ /* 0x000ea20000300800 */
[----:B------:R-:W2:Y:S02]  /*10530*/  LDL.LU R19, [R1+0xbc0] ;  /* 0x000bc00001137983 */ /* 0x000ea40000300800 */
[----:B------:R-:W3:Y:S02]  /*10540*/  LDL.LU R10, [R1+0x108] ;  /* 0x00010800010a7983 */ /* 0x000ee40000300800 */
[----:B------:R-:W3:Y:S01]  /*10550*/  LDL.LU R11, [R1+0x10c] ;  /* 0x00010c00010b7983 */ /* 0x000ee20000300800 */
[----:B--2---:R-:W-:Y:S01]  /*10560*/  HMMA.16816.F32 R20, R20, R4, R16 ;  /* 0x000000041414723c */ /* 0x004fe20000001810 */
[----:B---3--:R-:W-:Y:S01]  /*10570*/  STL.64 [R1+0xba0], R10 ;  /* 0x000ba00a01007387 */ /* 0x008fe20000100a00 */
[----:B------:R0:W-:Y:S03]  /*10580*/  STL.64 [R1+0xb98], R8 ;  /* 0x000b980801007387 */ /* 0x0001e60000100a00 */
[----:B0-----:R-:W2:Y:S01]  /*10590*/  LDL.LU R8, [R1+0x110] ;  /* 0x0001100001087983 */ /* 0x001ea20000300800 */
[----:B------:R-:W4:Y:S02]  /*105a0*/  LDL.LU.64 R18, [R1+0xbb8] ;  /* 0x000bb80001127983 */ /* 0x000f240000300a00 */
[----:B------:R-:W4:Y:S02]  /*105b0*/  LDL.LU.64 R16, [R1+0xbb0] ;  /* 0x000bb00001107983 */ /* 0x000f240000300a00 */
[----:B------:R-:W-:Y:S11]  /*105c0*/  IMAD.MOV.U32 R9, RZ, RZ, R3 ;  /* 0x000000ffff097224 */ /* 0x000ff600078e0003 */
[----:B------:R-:W-:Y:S02]  /*105d0*/  @!UPT UIADD3 URZ, URZ, URZ, URZ ;  /* 0x0000003f3f3ff290 */ /* 0x000fe4000fffe03f */
[----:B------:R-:W-:Y:S01]  /*105e0*/  STL.64 [R1+0xaa0], R22 ;  /* 0x000aa01601007387 */ /* 0x000fe20000100a00 */
[----:B------:R0:W-:Y:S01]  /*105f0*/  STL.64 [R1+0xa98], R20 ;  /* 0x000a981401007387 */ /* 0x0001e20000100a00 */
[C---:B----4-:R-:W-:Y:S11]  /*10600*/  HMMA.16816.F32 R24, R16.reuse, R12, R24 ;  /* 0x0000000c1018723c */ /* 0x050ff60000001818 */
[----:B------:R-:W-:Y:S11]  /*10610*/  @!UPT UIADD3 URZ, URZ, URZ, URZ ;  /* 0x0000003f3f3ff290 */ /* 0x000ff6000fffe03f */
[----:B------:R-:W-:Y:S02]  /*10620*/  @!UPT UIADD3 URZ, URZ, URZ, URZ ;  /* 0x0000003f3f3ff290 */ /* 0x000fe4000fffe03f */
[----:B0-----:R-:W-:Y:S02]  /*10630*/  IMAD.MOV.U32 R20, RZ, RZ, R24 ;  /* 0x000000ffff147224 */ /* 0x001fe400078e0018 */
[----:B------:R-:W-:Y:S02]  /*10640*/  IMAD.MOV.U32 R3, RZ, RZ, R25 ;  /* 0x000000ffff037224 */ /* 0x000fe400078e0019 */
[----:B------:R-:W2:Y:S01]  /*10650*/  LDL.LU.64 R24, [R1+0xba8] ;  /* 0x000ba80001187983 */ /* 0x000ea20000300a00 */
[----:B------:R-:W-:Y:S02]  /*10660*/  IMAD.MOV.U32 R10, RZ, RZ, R2 ;  /* 0x000000ffff0a7224 */ /* 0x000fe400078e0002 */
[----:B------:R-:W-:Y:S02]  /*10670*/  IMAD.MOV.U32 R11, RZ, RZ, R0 ;  /* 0x000000ffff0b7224 */ /* 0x000fe400078e0000 */
[----:B------:R-:W-:Y:S02]  /*10680*/  IMAD.MOV.U32 R2, RZ, RZ, R26 ;  /* 0x000000ffff027224 */ /* 0x000fe400078e001a */
[----:B------:R-:W-:Y:S01]  /*10690*/  IMAD.MOV.U32 R0, RZ, RZ, R27 ;  /* 0x000000ffff007224 */ /* 0x000fe200078e001b */
[----:B------:R0:W-:Y:S04]  /*106a0*/  STL [R1+0xaa8], R20 ;  /* 0x000aa81401007387 */ /* 0x0001e80000100800 */
[----:B0-----:R-:W3:Y:S01]  /*106b0*/  LDL.LU R20, [R1+0xa0] ;  /* 0x0000a00001147983 */ /* 0x001ee20000300800 */
[----:B------:R-:W3:Y:S02]  /*106c0*/  LDL.LU R21, [R1+0xa4] ;  /* 0x0000a40001157983 */ /* 0x000ee40000300800 */
[----:B------:R-:W3:Y:S02]  /*106d0*/  LDL.LU R22, [R1+0xa8] ;  /* 0x0000a80001167983 */ /* 0x000ee40000300800 */
[----:B------:R-:W3:Y:S01]  /*106e0*/  LDL.LU R23, [R1+0xac] ;  /* 0x0000ac0001177983 */ /* 0x000ee20000300800 */
[C---:B--2---:R-:W-:Y:S01]  /*106f0*/  HMMA.16816.F32 R24, R16.reuse, R24, R8 ;  /* 0x000000181018723c */ /* 0x044fe20000001808 */
[----:B------:R-:W2:Y:S01]  /*10700*/  LDL.LU.64 R10, [R1+0xba0] ;  /* 0x000ba000010a7983 */ /* 0x000ea20000300a00 */
[----:B------:R-:W2:Y:S11]  /*10710*/  LDL.LU.64 R8, [R1+0xb98] ;  /* 0x000b980001087983 */ /* 0x000eb60000300a00 */
[----:B------:R-:W-:Y:S10]  /*10720*/  @!UPT UIADD3 URZ, URZ, URZ, URZ ;  /* 0x0000003f3f3ff290 */ /* 0x000ff4000fffe03f */
[----:B------:R-:W-:Y:S01]  /*10730*/  STL.64 [R1+0x110], R24 ;  /* 0x0001101801007387 */ /* 0x000fe20000100a00 */
[----:B------:R0:W-:Y:S03]  /*10740*/  STL.64 [R1+0x118], R26 ;  /* 0x0001181a01007387 */ /* 0x0001e60000100a00 */
[----:B0-----:R-:W4:Y:S01]  /*10750*/  LDL.LU.64 R26, [R1+0xb90] ;  /* 0x000b9000011a7983 */ /* 0x001f220000300a00 */
[----:B------:R-:W2:Y:S02]  /*10760*/  LDL.LU.64 R24, [R1+0xb88] ;  /* 0x000b880001187983 */ /* 0x000ea40000300a00 */
[C---:B--2---:R-:W-:Y:S11]  /*10770*/  HMMA.16816.F32 R8, R16.reuse, R24, R8 ;  /* 0x000000181008723c */ /* 0x044ff60000001808 */
[----:B------:R-:W-:Y:S11]  /*10780*/  @!UPT UIADD3 URZ, URZ, URZ, URZ ;  /* 0x0000003f3f3ff290 */ /* 0x000ff6000fffe03f */
[----:B------:R-:W-:Y:S01]  /*10790*/  @!UPT UIADD3 URZ, URZ, URZ, URZ ;  /* 0x0000003f3f3ff290 */ /* 0x000fe2000fffe03f */
[----:B------:R-:W-:Y:S01]  /*107a0*/  STL.64 [R1+0x120], R8 ;  /* 0x0001200801007387 */ /* 0x000fe20000100a00 */
[----:B------:R0:W-:Y:S03]  /*107b0*/  STL.64 [R1+0x128], R10 ;  /* 0x0001280a01007387 */ /* 0x0001e60000100a00 */
[----:B0-----:R-:W2:Y:S01]  /*107c0*/  LDL.LU.64 R10, [R1+0xb80] ;  /* 0x000b8000010a7983 */ /* 0x001ea20000300a00 */
[----:B------:R-:W2:Y:S01]  /*107d0*/  LDL.LU.64 R8, [R1+0xb78] ;  /* 0x000b780001087983 */ /* 0x000ea20000300a00 */
[----:B---3--:R-:W-:Y:S01]  /*107e0*/  HMMA.16816.F32 R16, R16, R4, R20 ;  /* 0x000000041010723c */ /* 0x008fe20000001814 */
[----:B----4-:R-:W-:Y:S01]  /*107f0*/  STL.64 [R1+0xb50], R26 ;  /* 0x000b501a01007387 */ /* 0x010fe20000100a00 */
[----:B------:R-:W-:Y:S11]  /*10800*/  STL.64 [R1+0xb48], R6 ;  /* 0x000b480601007387 */ /* 0x000ff60000100a00 */
[----:B------:R-:W-:Y:S10]  /*10810*/  @!UPT UIADD3 URZ, URZ, URZ, URZ ;  /* 0x0000003f3f3ff290 */ /* 0x000ff4000fffe03f */
[----:B------:R-:W-:Y:S01]  /*10820*/  STL.64 [R1+0x100], R16 ;  /* 0x0001001001007387 */ /* 0x000fe20000100a00 */
[----:B------:R-:W-:Y:S02]  /*10830*/  STL.64 [R1+0x108], R18 ;  /* 0x0001081201007387 */ /* 0x000fe40000100a00 */
[----:B--2---:R-:W-:Y:S02]  /*10840*/  IMAD.MOV.U32 R20, RZ, RZ, R11 ;  /* 0x000000ffff147224 */ /* 0x004fe400078e000b */
[----:B------:R-:W-:Y:S02]  /*10850*/  IMAD.MOV.U32 R22, RZ, RZ, R9 ;  /* 0x000000ffff167224 */ /* 0x000fe400078e0009 */
[----:B------:R-:W-:Y:S02]  /*10860*/  IMAD.MOV.U32 R23, RZ, RZ, R8 ;  /* 0x000000ffff177224 */ /* 0x000fe400078e0008 */
[----:B------:R-:W-:Y:S01]  /*10870*/  IMAD.MOV.U32 R21, RZ, RZ, R10 ;  /* 0x000000ffff157224 */ /* 0x000fe200078e000a */
[----:B------:R-:W2:Y:S01]  /*10880*/  LDL.LU R8, [R1] ;  /* 0x0000000001087983 */ /* 0x000ea20000300800 */
[----:B------:R-:W2:Y:S02]  /*10890*/  LDL.LU R9, [R1+0x4] ;  /* 0x0000040001097983 */ /* 0x000ea40000300800 */
[----:B------:R-:W2:Y:S02]  /*108a0*/  LDL.LU R10, [R1+0x8] ;  /* 0x00000800010a7983 */ /* 0x000ea40000300800 */
[----:B------:R-:W2:Y:S01]  /*108b0*/  LDL.LU R11, [R1+0xc] ;  /* 0x00000c00010b7983 */ /* 0x000ea20000300800 */
[----:B------:R0:W-:Y:S01]  /*108c0*/  STL.64 [R1+0xab8], R22 ;  /* 0x000ab81601007387 */ /* 0x0001e20000100a00 */
[----:B------:R1:W-:Y:S02]  /*108d0*/  STL.64 [R1+0xab0], R20 ;  /* 0x000ab01401007387 */ /* 0x0003e40000100a00 */
[----:B0-----:R-:W-:Y:S01]  /*108e0*/  IMAD.MOV.U32 R22, RZ, RZ, R29 ;  /* 0x000000ffff167224 */ /* 0x001fe200078e001d */
[----:B-1----:R-:W3:Y:S01]  /*108f0*/  LDL.LU R20, [R1+0x10] ;  /* 0x0000100001147983 */ /* 0x002ee20000300800 */
[----:B------:R-:W3:Y:S02]  /*10900*/  LDL.LU R21, [R1+0x14] ;  /* 0x0000140001157983 */ /* 0x000ee40000300800 */
[----:B------:R-:W4:Y:S02]  /*10910*/  LDL.LU R29, [R1+0xb74] ;  /* 0x000b7400011d7983 */ /* 0x000f240000300800 */
[----:B------:R-:W-:-:S02]  /*10920*/  IMAD.MOV.U32 R23, RZ, RZ, R28 ;  /* 0x000000ffff177224 */ /* 0x000fc400078e001c */
[----:B------:R-:W2:Y:S01]  /*10930*/  LDL.LU R28, [R1+0xb70] ;  /* 0x000b7000011c7983 */ /* 0x000ea20000300800 */
[----:B------:R-:W3:Y:S02]  /*10940*/  LDL.LU R4, [R1+0xb0] ;  /* 0x0000b00001047983 */ /* 0x000ee40000300800 */
[----:B------:R-:W3:Y:S02]  /*10950*/  LDL.LU R5, [R1+0xb4] ;  /* 0x0000b40001057983 */ /* 0x000ee40000300800 */
[----:B------:R-:W3:Y:S01]  /*10960*/  LDL.LU R6, [R1+0xb8] ;  /* 0x0000b80001067983 */ /* 0x000ee20000300800 */
[----:B------:R-:W3:Y:S01]  /*10970*/  LDL.LU R7, [R1+0xbc] ;  /* 0x0000bc0001077983 */ /* 0x000ee20000300800 */
[----:B--2---:R-:W-:-:S03]  /*10980*/  IMAD.MOV.U32 R27, RZ, RZ, R28 ;  /* 0x000000ffff1b7224 */ /* 0x004fc600078e001c */
[----:B---3--:R-:W-:Y:S01]  /*10990*/  STL.64 [R1+0xb60], R6 ;  /* 0x000b600601007387 */ /* 0x008fe20000100a00 */
[----:B------:R0:W-:Y:S02]  /*109a0*/  STL.64 [R1+0xb58], R4 ;  /* 0x000b580401007387 */ /* 0x0001e40000100a00 */
[----:B------:R-:W2:Y:S02]  /*109b0*/  LDL.LU R24, [R1+0xc0] ;  /* 0x0000c00001187983 */ /* 0x000ea40000300800 */
[----:B------:R-:W2:Y:S01]  /*109c0*/  LDL.LU R25, [R1+0xc4] ;  /* 0x0000c40001197983 */ /* 0x000ea20000300800 */
[----:B------:R-:W2:Y:S01]  /*109d0*/  LDL.LU R26, [R1+0xc8] ;  /* 0x0000c800011a7983 */ /* 0x000ea20000300800 */
[----:B------:R-:W3:Y:S03]  /*109e0*/  LDL.LU R28, [R1+0xb6c] ;  /* 0x000b6c00011c7983 */ /* 0x000ee60000300800 */
[----:B0-----:R-:W2:Y:S01]  /*109f0*/  LDL.LU R4, [R1+0xd0] ;  /* 0x0000d00001047983 */ /* 0x001ea20000300800 */
[----:B------:R-:W2:Y:S02]  /*10a00*/  LDL.LU R5, [R1+0xd4] ;  /* 0x0000d40001057983 */ /* 0x000ea40000300800 */
[----:B------:R-:W2:Y:S02]  /*10a10*/  LDL.LU R6, [R1+0xd8] ;  /* 0x0000d80001067983 */ /* 0x000ea40000300800 */
[----:B------:R-:W2:Y:S01]  /*10a20*/  LDL.LU R7, [R1+0xdc] ;  /* 0x0000dc0001077983 */ /* 0x000ea20000300800 */
[----:B------:R-:W-:Y:S01]  /*10a30*/  STL.64 [R1+0xaf8], R22 ;  /* 0x000af81601007387 */ /* 0x000fe20000100a00 */
[----:B------:R0:W-:Y:S03]  /*10a40*/  STL.64 [R1+0xaf0], R20 ;  /* 0x000af01401007387 */ /* 0x0001e60000100a00 */
[----:B0-----:R-:W2:Y:S01]  /*10a50*/  LDL.LU R20, [R1+0x20] ;  /* 0x0000200001147983 */ /* 0x001ea20000300800 */
[----:B------:R-:W2:Y:S02]  /*10a60*/  LDL.LU R21, [R1+0x24] ;  /* 0x0000240001157983 */ /* 0x000ea40000300800 */
[----:B------:R-:W2:Y:S02]  /*10a70*/  LDL.LU R22, [R1+0x28] ;  /* 0x0000280001167983 */ /* 0x000ea40000300800 */
[----:B------:R-:W2:Y:S01]  /*10a80*/  LDL.LU R23, [R1+0x2c] ;  /* 0x00002c0001177983 */ /* 0x000ea20000300800 */
[----:B---3--:R-:W0:Y:S04]  /*10a90*/  LDSM.16.MT88.4 R16, [R28+0x14300] ;  /* 0x014300001c10783b */ /* 0x008e280000004200 */
[----:B--2---:R1:W-:Y:S01]  /*10aa0*/  STL.64 [R1+0xb08], R22 ;  /* 0x000b081601007387 */ /* 0x0043e20000100a00 */
[----:B------:R-:W-:Y:S03]  /*10ab0*/  STL.64 [R1+0xb00], R20 ;  /* 0x000b001401007387 */ /* 0x000fe60000100a00 */
[----:B-1----:R-:W2:Y:S01]  /*10ac0*/  LDL.LU.64 R22, [R1+0x68] ;  /* 0x0000680001167983 */ /* 0x002ea20000300a00 */
[----:B0-----:R-:W-:Y:S02]  /*10ad0*/  STL [R1+0xa90], R17 ;  /* 0x000a901101007387 */ /* 0x001fe40000100800 */
[----:B------:R-:W-:Y:S02]  /*10ae0*/  STL [R1+0xa8c], R18 ;  /* 0x000a8c1201007387 */ /* 0x000fe40000100800 */
[----:B------:R-:W-:Y:S01]  /*10af0*/  STL [R1+0xa88], R19 ;  /* 0x000a881301007387 */ /* 0x000fe20000100800 */
[----:B------:R0:W-:Y:S04]  /*10b00*/  STL [R1+0xb10], R16 ;  /* 0x000b101001007387 */ /* 0x0001e80000100800 */
[----:B0-----:R-:W3:Y:S01]  /*10b10*/  LDL.LU R16, [R1+0x30] ;  /* 0x0000300001107983 */ /* 0x001ee20000300800 */
[----:B------:R-:W3:Y:S02]  /*10b20*/  LDL.LU R17, [R1+0x34] ;  /* 0x0000340001117983 */ /* 0x000ee40000300800 */
[----:B------:R-:W2:Y:S02]  /*10b30*/  LDL.LU R18, [R1+0x38] ;  /* 0x0000380001127983 */ /* 0x000ea40000300800 */
[----:B----4-:R-:W-:-:S02]  /*10b40*/  IMAD.MOV.U32 R19, RZ, RZ, R29 ;  /* 0x000000ffff137224 */ /* 0x010fc400078e001d */
[----:B------:R-:W4:Y:S01]  /*10b50*/  LDL.LU R29, [R1+0xb68] ;  /* 0x000b6800011d7983 */ /* 0x000f220000300800 */
[C---:B------:R-:W-:Y:S03]  /*10b60*/  HMMA.16816.F32 R4, R8.reuse, R14, R4 ;  /* 0x0000000e0804723c */ /* 0x040fe60000001804 */
[----:B--2---:R-:W-:Y:S01]  /*10b70*/  STL.64 [R1+0xb20], R18 ;  /* 0x000b201201007387 */ /* 0x004fe20000100a00 */
[----:B---3--:R0:W-:Y:S03]  /*10b80*/  STL.64 [R1+0xb18], R16 ;  /* 0x000b181001007387 */ /* 0x0081e60000100a00 */
[----:B0-----:R-:W2:Y:S01]  /*10b90*/  LDL.LU R16, [R1+0x40] ;  /* 0x0000400001107983 */ /* 0x001ea20000300800 */
[----:B------:R-:W2:Y:S02]  /*10ba0*/  LDL.LU R17, [R1+0x44] ;  /* 0x0000440001117983 */ /* 0x000ea40000300800 */
[----:B------:R-:W3:Y:S02]  /*10bb0*/  LDL.LU R18, [R1+0x48] ;  /* 0x0000480001127983 */ /* 0x000ee40000300800 */
[----:B------:R-:W3:Y:S01]  /*10bc0*/  LDL.LU R19, [R1+0x4c] ;  /* 0x00004c0001137983 */ /* 0x000ee20000300800 */
[C---:B------:R-:W-:Y:S01]  /*10bd0*/  HMMA.16816.F32 R24, R8.reuse, R22, R24 ;  /* 0x000000160818723c */ /* 0x040fe20000001818 */
[----:B---3--:R-:W-:Y:S01]  /*10be0*/  STL.64 [R1+0xb40], R18 ;  /* 0x000b401201007387 */ /* 0x008fe20000100a00 */
[----:B--2---:R0:W-:Y:S03]  /*10bf0*/  STL.64 [R1+0xb38], R16 ;  /* 0x000b381001007387 */ /* 0x0041e60000100a00 */
[----:B0-----:R-:W2:Y:S01]  /*10c00*/  LDL.LU R16, [R1+0x90] ;  /* 0x0000900001107983 */ /* 0x001ea20000300800 */
[----:B------:R-:W2:Y:S02]  /*10c10*/  LDL.LU R17, [R1+0x94] ;  /* 0x0000940001117983 */ /* 0x000ea40000300800 */
[----:B------:R-:W2:Y:S02]  /*10c20*/  LDL.LU R18, [R1+0x98] ;  /* 0x0000980001127983 */ /* 0x000ea40000300800 */
[----:B------:R-:W-:Y:S01]  /*10c30*/  STL.64 [R1+0xd0], R4 ;  /* 0x0000d00401007387 */ /* 0x000fe20000100a00 */
[----:B------:R0:W-:Y:S04]  /*10c40*/  STL.64 [R1+0xd8], R6 ;  /* 0x0000d80601007387 */ /* 0x0001e80000100a00 */
[----:B0-----:R-:W3:Y:S01]  /*10c50*/  LDL.LU.64 R6, [R1+0xb60] ;  /* 0x000b600001067983 */ /* 0x001ee20000300a00 */
[----:B------:R-:W3:Y:S07]  /*10c60*/  LDL.LU.64 R4, [R1+0xb58] ;  /* 0x000b580001047983 */ /* 0x000eee0000300a00 */
[----:B------:R-:W-:Y:S02]  /*10c70*/  STL.64 [R1+0xa0], R24 ;  /* 0x0000a01801007387 */ /* 0x000fe40000100a00 */
[----:B------:R0:W-:Y:S02]  /*10c80*/  STL.64 [R1+0xa8], R26 ;  /* 0x0000a81a01007387 */ /* 0x0001e40000100a00 */
[----:B0-----:R-:W3:Y:S02]  /*10c90*/  LDL.LU.64 R26, [R1+0xb50] ;  /* 0x000b5000011a7983 */ /* 0x001ee40000300a00 */
[----:B---3--:R-:W-:Y:S11]  /*10ca0*/  HMMA.16816.F32 R4, R8, R26, R4 ;  /* 0x0000001a0804723c */ /* 0x008ff60000001804 */
[----:B------:R-:W-:Y:S11]  /*10cb0*/  @!UPT UIADD3 URZ, URZ, URZ, URZ ;  /* 0x0000003f3f3ff290 */ /* 0x000ff6000fffe03f */
[----:B------:R-:W-:Y:S01]  /*10cc0*/  @!UPT UIADD3 URZ, URZ, URZ, URZ ;  /* 0x0000003f3f3ff290 */ /* 0x000fe2000fffe03f */
[----:B------:R-:W-:Y:S01]  /*10cd0*/  STL.64 [R1+0xb0], R4 ;  /* 0x0000b00401007387 */ /* 0x000fe20000100a00 */
[----:B------:R0:W-:Y:S03]  /*10ce0*/  STL.64 [R1+0xb8], R6 ;  /* 0x0000b80601007387 */ /* 0x0001e60000100a00 */
[----:B0-----:R-:W2:Y:S01]  /*10cf0*/  LDL.LU.64 R6, [R1+0xb48] ;  /* 0x000b480001067983 */ /* 0x001ea20000300a00 */
[----:B----4-:R-:W-:-:S07]  /*10d00*/  IMAD.MOV.U32 R19, RZ, RZ, R29 ;  /* 0x000000ffff137224 */ /* 0x010fce00078e001d */
[----:B--2---:R-:W-:Y:S01]  /*10d10*/  HMMA.16816.F32 R8, R8, R6, R16 ;  /* 0x000000060808723c */ /* 0x004fe20000001810 */
[----:B------:R-:W2:Y:S01]  /*10d20*/  LDL.LU.64 R18, [R1+0xb40] ;  /* 0x000b400001127983 */ /* 0x000ea20000300a00 */
[----:B------:R-:W2:Y:S11]  /*10d30*/  LDL.LU.64 R16, [R1+0xb38] ;  /* 0x000b380001107983 */ /* 0x000eb60000300a00 */
[----:B------:R-:W-:Y:S10]  /*10d40*/  @!UPT UIADD3 URZ, URZ, URZ, URZ ;  /* 0x0000003f3f3ff290 */ /* 0x000ff4000fffe03f */
[----:B------:R-:W-:Y:S01]  /*10d50*/  STL.64 [R1+0xc0], R8 ;  /* 0x0000c00801007387 */ /* 0x000fe20000100a00 */
[----:B------:R0:W-:Y:S03]  /*10d60*/  STL.64 [R1+0xc8], R10 ;  /* 0x0000c80a01007387 */ /* 0x0001e60000100a00 */
[----:B0-----:R-:W2:Y:S01]  /*10d70*/  LDL.LU.64 R10, [R1+0xb30] ;  /* 0x000b3000010a7983 */ /* 0x001ea20000300a00 */
[----:B------:R-:W2:Y:S02]  /*10d80*/  LDL.LU.64 R8, [R1+0xb28] ;  /* 0x000b280001087983 */ /* 0x000ea40000300a00 */
[C---:B--2---:R-:W-:Y:S11]  /*10d90*/  HMMA.16816.F32 R16, R8.reuse, R14, R16 ;  /* 0x0000000e0810723c */ /* 0x044ff60000001810 */
[----:B------:R-:W-:Y:S11]  /*10da0*/  @!UPT UIADD3 URZ, URZ, URZ, URZ ;  /* 0x0000003f3f3ff290 */ /* 0x000ff6000fffe03f */
[----:B------:R-:W-:Y:S01]  /*10db0*/  @!UPT UIADD3 URZ, URZ, URZ, URZ ;  /* 0x0000003f3f3ff290 */ /* 0x000fe2000fffe03f */
[----:B------:R-:W-:Y:S01]  /*10dc0*/  STL.64 [R1+0x1b0], R16 ;  /* 0x0001b01001007387 */ /* 0x000fe20000100a00 */
[----:B------:R0:W-:Y:S03]  /*10dd0*/  STL.64 [R1+0x1b8], R18 ;  /* 0x0001b81201007387 */ /* 0x0001e60000100a00 */
[----:B0-----:R-:W2:Y:S01]  /*10de0*/  LDL.LU.64 R18, [R1+0xb20] ;  /* 0x000b200001127983 */ /* 0x001ea20000300a00 */
[----:B------:R-:W2:Y:S02]  /*10df0*/  LDL.LU.64 R16, [R1+0xb18] ;  /* 0x000b180001107983 */ /* 0x000ea40000300a00 */
[----:B------:R-:W-:Y:S02]  /*10e00*/  IMAD.MOV.U32 R13, RZ, RZ, R22 ;  /* 0x000000ffff0d7224 */ /* 0x000fe400078e0016 */
[----:B------:R-:W-:Y:S01]  /*10e10*/  IMAD.MOV.U32 R12, RZ, RZ, R23 ;  /* 0x000000ffff0c7224 */ /* 0x000fe200078e0017 */
[C---:B--2---:R-:W-:Y:S11]  /*10e20*/  HMMA.16816.F32 R16, R8.reuse, R22, R16 ;  /* 0x000000160810723c */ /* 0x044ff60000001810 */
[----:B------:R-:W-:Y:S11]  /*10e30*/  @!UPT UIADD3 URZ, URZ, URZ, URZ ;  /* 0x0000003f3f3ff290 */ /* 0x000ff6000fffe03f */
[----:B------:R-:W-:Y:S01]  /*10e40*/  @!UPT UIADD3 URZ, URZ, URZ, URZ ;  /* 0x0000003f3f3ff290 */ /* 0x000fe2000fffe03f */
[----:B------:R0:W-:Y:S01]  /*10e50*/  STL.64 [R1+0x1a0], R16 ;  /* 0x0001a01001007387 */ /* 0x0001e20000100a00 */
[----:B------:R1:W-:Y:S03]  /*10e60*/  STL.64 [R1+0x1a8], R18 ;  /* 0x0001a81201007387 */ /* 0x0003e60000100a00 */
[----:B0-----:R-:W2:Y:S01]  /*10e70*/  LDL.LU R16, [R1+0xb10] ;  /* 0x000b100001107983 */ /* 0x001ea20000300800 */
[----:B------:R-:W3:Y:S02]  /*10e80*/  LDL.LU.64 R22, [R1+0xb08] ;  /* 0x000b080001167983 */ /* 0x000ee40000300a00 */
[----:B------:R-:W3:Y:S02]  /*10e90*/  LDL.LU.64 R20, [R1+0xb00] ;  /* 0x000b000001147983 */ /* 0x000ee40000300a00 */
[C---:B---3--:R-:W-:Y:S01]  /*10ea0*/  HMMA.16816.F32 R24, R8.reuse, R26, R20 ;  /* 0x0000001a0818723c */ /* 0x048fe20000001814 */
[----:B------:R-:W3:Y:S01]  /*10eb0*/  LDL.LU.64 R22, [R1+0xaf8] ;  /* 0x000af80001167983 */ /* 0x000ee20000300a00 */
[----:B------:R-:W3:Y:S02]  /*10ec0*/  LDL.LU.64 R20, [R1+0xaf0] ;  /* 0x000af00001147983 */ /* 0x000ee40000300a00 */
[----:B-1----:R-:W-:Y:S11]  /*10ed0*/  IMAD.MOV.U32 R19, RZ, RZ, R7 ;  /* 0x000000ffff137224 */ /* 0x002ff600078e0007 */
[----:B------:R-:W-:Y:S08]  /*10ee0*/  @!UPT UIADD3 URZ, URZ, URZ, URZ ;  /* 0x0000003f3f3ff290 */ /* 0x000ff0000fffe03f */
[----:B------:R-:W-:Y:S01]  /*10ef0*/  STL.64 [R1+0x190], R24 ;  /* 0x0001901801007387 */ /* 0x000fe20000100a00 */
[----:B------:R0:W-:Y:S03]  /*10f00*/  STL.64 [R1+0x198], R26 ;  /* 0x0001981a01007387 */ /* 0x0001e60000100a00 */
[----:B0-----:R-:W4:Y:S01]  /*10f10*/  LDL.LU.64 R26, [R1+0xae8] ;  /* 0x000ae800011a7983 */ /* 0x001f220000300a00 */
[----:B------:R-:W4:Y:S01]  /*10f20*/  LDL.LU.64 R24, [R1+0xae0] ;  /* 0x000ae00001187983 */ /* 0x000f220000300a00 */
[----:B---3--:R-:W-:Y:S07]  /*10f30*/  HMMA.16816.F32 R8, R8, R6, R20 ;  /* 0x000000060808723c */ /* 0x008fee0000001814 */
[----:B------:R-:W-:Y:S11]  /*10f40*/  IMAD.MOV.U32 R20, RZ, RZ, R6 ;  /* 0x000000ffff147224 */ /* 0x000ff600078e0006 */
[----:B------:R-:W-:Y:S05]  /*10f50*/  @!UPT UIADD3 URZ, URZ, URZ, URZ ;  /* 0x0000003f3f3ff290 */ /* 0x000fea000fffe03f */
[----:B------:R-:W-:Y:S01]  /*10f60*/  STL.64 [R1+0x180], R8 ;  /* 0x0001800801007387 */ /* 0x000fe20000100a00 */
[----:B------:R0:W-:Y:S02]  /*10f70*/  STL.64 [R1+0x188], R10 ;  /* 0x0001880a01007387 */ /* 0x0001e40000100a00 */
[----:B------:R-:W4:Y:S02]  /*10f80*/  LDL.LU.64 R6, [R1+0xad8] ;  /* 0x000ad80001067983 */ /* 0x000f240000300a00 */
[----:B------:R-:W4:Y:S02]  /*10f90*/  LDL.LU.64 R4, [R1+0xad0] ;  /* 0x000ad00001047983 */ /* 0x000f240000300a00 */
[----:B------:R-:W-:Y:S02]  /*10fa0*/  IMAD.MOV.U32 R17, RZ, RZ, R14 ;  /* 0x000000ffff117224 */ /* 0x000fe400078e000e */
[----:B------:R-:W-:Y:S02]  /*10fb0*/  IMAD.MOV.U32 R18, RZ, RZ, R15 ;  /* 0x000000ffff127224 */ /* 0x000fe400078e000f */
[----:B0-----:R-:W-:-:S02]  /*10fc0*/  IMAD.MOV.U32 R10, RZ, RZ, R13 ;  /* 0x000000ffff0a7224 */ /* 0x001fc400078e000d */
[----:B------:R-:W-:Y:S01]  /*10fd0*/  IMAD.MOV.U32 R11, RZ, RZ, R12 ;  /* 0x000000ffff0b7224 */ /* 0x000fe200078e000c */
[C---:B----4-:R-:W-:Y:S11]  /*10fe0*/  HMMA.16816.F32 R24, R4.reuse, R14, R24 ;  /* 0x0000000e0418723c */ /* 0x050ff60000001818 */
[----:B------:R-:W-:Y:S11]  /*10ff0*/  @!UPT UIADD3 URZ, URZ, URZ, URZ ;  /* 0x0000003f3f3ff290 */ /* 0x000ff6000fffe03f */
[----:B------:R-:W-:Y:S01]  /*11000*/  @!UPT UIADD3 URZ, URZ, URZ, URZ ;  /* 0x0000003f3f3ff290 */ /* 0x000fe2000fffe03f */
[----:B------:R-:W-:Y:S01]  /*11010*/  STL.64 [R1+0x90], R24 ;  /* 0x0000901801007387 */ /* 0x000fe20000100a00 */
[----:B------:R0:W-:Y:S02]  /*11020*/  STL.64 [R1+0x98], R26 ;  /* 0x0000981a01007387 */ /* 0x0001e40000100a00 */
[----:B------:R-:W0:Y:S02]  /*11030*/  LDL.LU.64 R14, [R1+0xac8] ;  /* 0x000ac800010e7983 */ /* 0x000e240000300a00 */
[----:B------:R-:W0:Y:S02]  /*11040*/  LDL.LU.64 R12, [R1+0xac0] ;  /* 0x000ac000010c7983 */ /* 0x000e240000300a00 */
[----:B0-----:R-:W-:Y:S01]  /*11050*/  HMMA.16816.F32 R24, R4, R10, R12 ;  /* 0x0000000a0418723c */ /* 0x001fe2000000180c */
[----:B------:R-:W3:Y:S01]  /*11060*/  LDL R15, [R1+0x778] ;  /* 0x00077800010f7983 */ /* 0x000ee20000100800 */
[----:B------:R0:W-:Y:S11]  /*11070*/  STL.64 [R1+0xa80], R10 ;  /* 0x000a800a01007387 */ /* 0x0001f60000100a00 */
[----:B------:R-:W-:Y:S10]  /*11080*/  @!UPT UIADD3 URZ, URZ, URZ, URZ ;  /* 0x0000003f3f3ff290 */ /* 0x000ff4000fffe03f */
[----:B------:R-:W-:Y:S01]  /*11090*/  STL.64 [R1+0x170], R24 ;  /* 0x0001701801007387 */ /* 0x000fe20000100a00 */
[----:B------:R-:W-:Y:S02]  /*110a0*/  STL.64 [R1+0x178], R26 ;  /* 0x0001781a01007387 */ /* 0x000fe40000100a00 */
[----:B------:R-:W1:Y:S04]  /*110b0*/  LDSM.16.MT88.4 R24, [R28+0x18000] ;  /* 0x018000001c18783b */ /* 0x000e680000004200 */
[----:B0-----:R-:W4:Y:S01]  /*110c0*/  LDL.LU.64 R10, [R1+0x88] ;  /* 0x00008800010a7983 */ /* 0x001f220000300a00 */
[----:B-1----:R0:W-:Y:S02]  /*110d0*/  STL.64 [R1+0xa58], R26 ;  /* 0x000a581a01007387 */ /* 0x0021e40000100a00 */
[----:B0-----:R-:W-:-:S02]  /*110e0*/  IMAD.MOV.U32 R26, RZ, RZ, R20 ;  /* 0x000000ffff1a7224 */ /* 0x001fc400078e0014 */
[----:B------:R-:W-:Y:S04]  /*110f0*/  STL.64 [R1+0xa50], R24 ;  /* 0x000a501801007387 */ /* 0x000fe80000100a00 */
[----:B---3--:R-:W0:Y:S04]  /*11100*/  LDSM.16.M88.4 R20, [R15+0x20080] ;  /* 0x020080000f14783b */ /* 0x008e280000000200 */
[----:B0-----:R-:W-:Y:S01]  /*11110*/  STL.64 [R1+0x40], R20 ;  /* 0x0000401401007387 */ /* 0x001fe20000100a00 */
[----:B------:R-:W-:Y:S02]  /*11120*/  STL.64 [R1+0x48], R22 ;  /* 0x0000481601007387 */ /* 0x000fe40000100a00 */
[----:B------:R-:W0:Y:S02]  /*11130*/  LDSM.16.M88.4 R20, [R15+0x21080] ;  /* 0x021080000f14783b */ /* 0x000e240000000200 */
[----:B0-----:R-:W-:Y:S02]  /*11140*/  STL.64 [R1+0x30], R20 ;  /* 0x0000301401007387 */ /* 0x001fe40000100a00 */
[----:B------:R0:W-:Y:S02]  /*11150*/  STL.64 [R1+0x38], R22 ;  /* 0x0000381601007387 */ /* 0x0001e40000100a00 */
[----:B------:R-:W-:-:S02]  /*11160*/  IMAD.MOV.U32 R13, RZ, RZ, R20 ;  /* 0x000000ffff0d7224 */ /* 0x000fc400078e0014 */
[----:B------:R-:W-:Y:S01]  /*11170*/  IMAD.MOV.U32 R12, RZ, RZ, R21 ;  /* 0x000000ffff0c7224 */ /* 0x000fe200078e0015 */
[----:B0-----:R-:W4:Y:S01]  /*11180*/  LDL.LU.64 R22, [R1+0xab8] ;  /* 0x000ab80001167983 */ /* 0x001f220000300a00 */
[----:B------:R-:W4:Y:S02]  /*11190*/  LDL.LU.64 R20, [R1+0xab0] ;  /* 0x000ab00001147983 */ /* 0x000f240000300a00 */
[----:B----4-:R-:W-:Y:S11]  /*111a0*/  HMMA.16816.F32 R20, R4, R10, R20 ;  /* 0x0000000a0414723c */ /* 0x010ff60000001814 */
[----:B------:R-:W-:Y:S11]  /*111b0*/  @!UPT UIADD3 URZ, URZ, URZ, URZ ;  /* 0x0000003f3f3ff290 */ /* 0x000ff6000fffe03f */
[----:B------:R-:W-:Y:S01]  /*111c0*/  @!UPT UIADD3 URZ, URZ, URZ, URZ ;  /* 0x0000003f3f3ff290 */ /* 0x000fe2000fffe03f */
[----:B------:R0:W-:Y:S01]  /*111d0*/  STL.64 [R1+0x160], R20 ;  /* 0x0001601401007387 */ /* 0x0001e20000100a00 */
[----:B------:R-:W-:Y:S03]  /*111e0*/  STL.64 [R1+0x168], R22 ;  /* 0x0001681601007387 */ /* 0x000fe60000100a00 */
[----:B0-----:R-:W3:Y:S01]  /*111f0*/  LDL.LU R20, [R1+0xaa8] ;  /* 0x000aa80001147983 */ /* 0x001ee20000300800 */
[----:B------:R-:W-:Y:S02]  /*11200*/  IMAD.MOV.U32 R25, RZ, RZ, R10 ;  /* 0x000000ffff197224 */ /* 0x000fe400078e000a */
[----:B------:R-:W-:Y:S02]  /*11210*/  IMAD.MOV.U32 R9, RZ, RZ, R3 ;  /* 0x000000ffff097224 */ /* 0x000fe400078e0003 */
[----:B------:R-:W-:Y:S02]  /*11220*/  IMAD.MOV.U32 R10, RZ, RZ, R2 ;  /* 0x000000ffff0a7224 */ /* 0x000fe400078e0002 */
[----:B------:R-:W-:-:S02]  /*11230*/  IMAD.MOV.U32 R27, RZ, RZ, R19 ;  /* 0x000000ffff1b7224 */ /* 0x000fc400078e0013 */
[----:B---3--:R-:W-:Y:S02]  /*11240*/  IMAD.MOV.U32 R8, RZ, RZ, R20 ;  /* 0x000000ffff087224 */ /* 0x008fe400078e0014 */
[----:B------:R-:W0:Y:S02]  /*11250*/  LDSM.16.M88.4 R20, [R15+0x22080] ;  /* 0x022080000f14783b */ /* 0x000e240000000200 */
[----:B0-----:R-:W-:Y:S02]  /*11260*/  IMAD.MOV.U32 R3, RZ, RZ, R22 ;  /* 0x000000ffff037224 */ /* 0x001fe400078e0016 */
[----:B------:R0:W-:Y:S01]  /*11270*/  STL.64 [R1+0x20], R20 ;  /* 0x0000201401007387 */ /* 0x0001e20000100a00 */
[----:B------:R-:W-:Y:S02]  /*11280*/  IMAD.MOV.U32 R2, RZ, RZ, R23 ;  /* 0x000000ffff027224 */ /* 0x000fe400078e0017 */
[----:B------:R-:W-:Y:S02]  /*11290*/  IMAD.MOV.U32 R19, RZ, RZ, R20 ;  /* 0x000000ffff137224 */ /* 0x000fe400078e0014 */
[----:B------:R-:W-:Y:S01]  /*112a0*/  IMAD.MOV.U32 R14, RZ, RZ, R21 ;  /* 0x000000ffff0e7224 */ /* 0x000fe200078e0015 */
[----:B------:R-:W3:Y:S04]  /*112b0*/  LDL.LU.64 R22, [R1+0xaa0] ;  /* 0x000aa00001167983 */ /* 0x000ee80000300a00 */
[----:B0-----:R-:W3:Y:S01]  /*112c0*/  LDL.LU.64 R20, [R1+0xa98] ;  /* 0x000a980001147983 */ /* 0x001ee20000300a00 */
[----:B------:R-:W-:-:S02]  /*112d0*/  IMAD.MOV.U32 R24, RZ, RZ, R11 ;  /* 0x000000ffff187224 */ /* 0x000fc400078e000b */
[----:B------:R0:W-:Y:S02]  /*112e0*/  STL [R1+0x974], R2 ;  /* 0x0009740201007387 */ /* 0x0001e40000100800 */
[----:B------:R-:W-:Y:S01]  /*112f0*/  IMAD.MOV.U32 R11, RZ, RZ, R0 ;  /* 0x000000ffff0b7224 */ /* 0x000fe200078e0000 */
[----:B------:R1:W-:Y:S01]  /*11300*/  STL [R1+0x970], R3 ;  /* 0x0009700301007387 */ /* 0x0003e20000100800 */
[----:B---3--:R-:W-:Y:S07]  /*11310*/  HMMA.16816.F32 R4, R4, R26, R20 ;  /* 0x0000001a0404723c */ /* 0x008fee0000001814 */
[----:B------:R-:W-:-:S02]  /*11320*/  IMAD.MOV.U32 R20, RZ, RZ, R19 ;  /* 0x000000ffff147224 */ /* 0x000fc400078e0013 */
[----:B------:R-:W-:Y:S11]  /*11330*/  IMAD.MOV.U32 R21, RZ, RZ, R14 ;  /* 0x000000ffff157224 */ /* 0x000ff600078e000e */
[----:B------:R-:W-:Y:S04]  /*11340*/  @!UPT UIADD3 URZ, URZ, URZ, URZ ;  /* 0x0000003f3f3ff290 */ /* 0x000fe8000fffe03f */
[----:B0-----:R-:W-:Y:S02]  /*11350*/  IMAD.MOV.U32 R2, RZ, RZ, R6 ;  /* 0x000000ffff027224 */ /* 0x001fe400078e0006 */
[----:B------:R-:W-:Y:S02]  /*11360*/  IMAD.MOV.U32 R0, RZ, RZ, R7 ;  /* 0x000000ffff007224 */ /* 0x000fe400078e0007 */
[----:B------:R-:W-:Y:S02]  /*11370*/  IMAD.MOV.U32 R6, RZ, RZ, R17 ;  /* 0x000000ffff067224 */ /* 0x000fe400078e0011 */
[----:B------:R-:W-:Y:S01]  /*11380*/  IMAD.MOV.U32 R7, RZ, RZ, R18 ;  /* 0x000000ffff077224 */ /* 0x000fe200078e0012 */
[----:B------:R-:W2:Y:S01]  /*11390*/  LDL.LU R17, [R1+0xa90] ;  /* 0x000a900001117983 */ /* 0x000ea20000300800 */
[----:B------:R-:W2:Y:S02]  /*113a0*/  LDL.LU R18, [R1+0xa8c] ;  /* 0x000a8c0001127983 */ /* 0x000ea40000300800 */
[----:B------:R-:W-:Y:S02]  /*113b0*/  STL.64 [R1+0xa68], R26 ;  /* 0x000a681a01007387 */ /* 0x000fe40000100a00 */
[----:B------:R-:W2:Y:S01]  /*113c0*/  LDL.LU R19, [R1+0xa88] ;  /* 0x000a880001137983 */ /* 0x000ea20000300800 */
[----:B------:R0:W-:Y:S01]  /*113d0*/  STL.64 [R1+0xa30], R20 ;  /* 0x000a301401007387 */ /* 0x0001e20000100a00 */
[----:B-1----:R-:W-:-:S02]  /*113e0*/  IMAD.MOV.U32 R3, RZ, RZ, R5 ;  /* 0x000000ffff037224 */ /* 0x002fc400078e0005 */
[----:B------:R-:W-:Y:S02]  /*113f0*/  IMAD.MOV.U32 R29, RZ, RZ, R4 ;  /* 0x000000ffff1d7224 */ /* 0x000fe400078e0004 */
[----:B0-----:R-:W-:Y:S02]  /*11400*/  IMAD.MOV.U32 R20, RZ, RZ, R13 ;  /* 0x000000ffff147224 */ /* 0x001fe400078e000d */
[----:B------:R-:W-:Y:S02]  /*11410*/  IMAD.MOV.U32 R21, RZ, RZ, R12 ;  /* 0x000000ffff157224 */ /* 0x000fe400078e000c */
[----:B------:R-:W0:Y:S04]  /*11420*/  LDSM.16.M88.4 R12, [R15+0x23080] ;  /* 0x023080000f0c783b */ /* 0x000e280000000200 */
[----:B------:R1:W-:Y:S01]  /*11430*/  STL.64 [R1+0xa48], R20 ;  /* 0x000a481401007387 */ /* 0x0003e20000100a00 */
[----:B------:R-:W-:Y:S02]  /*11440*/  STL [R1+0xa2c], R3 ;  /* 0x000a2c0301007387 */ /* 0x000fe40000100800 */
[----:B------:R-:W-:Y:S01]  /*11450*/  STL [R1+0xa28], R29 ;  /* 0x000a281d01007387 */ /* 0x000fe20000100800 */
[----:B-1----:R-:W3:Y:S04]  /*11460*/  LDL.LU.64 R20, [R1+0x40] ;  /* 0x0000400001147983 */ /* 0x002ee80000300a00 */
[----:B---3--:R1:W-:Y:S04]  /*11470*/  STL.64 [R1+0xa60], R20 ;  /* 0x000a601401007387 */ /* 0x0083e80000100a00 */
[----:B-1----:R-:W3:Y:S01]  /*11480*/  LDL.LU R20, [R1+0x100] ;  /* 0x0001000001147983 */ /* 0x002ee20000300800 */
[----:B------:R-:W3:Y:S02]  /*11490*/  LDL.LU R21, [R1+0x104] ;  /* 0x0001040001157983 */ /* 0x000ee40000300800 */
[----:B------:R-:W4:Y:S02]  /*114a0*/  LDL.LU R22, [R1+0x108] ;  /* 0x0001080001167983 */ /* 0x000f240000300800 */
[----:B------:R-:W4:Y:S01]  /*114b0*/  LDL.LU R23, [R1+0x10c] ;  /* 0x00010c0001177983 */ /* 0x000f220000300800 */
[----:B--2---:R-:W-:Y:S01]  /*114c0*/  HMMA.16816.F32 R4, R16, R6, R8 ;  /* 0x000000061004723c */ /* 0x004fe20000001808 */
[----:B----4-:R-:W-:Y:S01]  /*114d0*/  STL.64 [R1+0xa78], R22 ;  /* 0x000a781601007387 */ /* 0x010fe20000100a00 */
[----:B---3--:R1:W-:Y:S03]  /*114e0*/  STL.64 [R1+0xa70], R20 ;  /* 0x000a701401007387 */ /* 0x0083e60000100a00 */
[----:B-1----:R-:W2:Y:S01]  /*114f0*/  LDL.LU R20, [R1+0x120] ;  /* 0x0001200001147983 */ /* 0x002ea20000300800 */
[----:B------:R-:W2:Y:S02]  /*11500*/  LDL.LU R21, [R1+0x124] ;  /* 0x0001240001157983 */ /* 0x000ea40000300800 */
[----:B------:R-:W2:Y:S02]  /*11510*/  LDL.LU R22, [R1+0x128] ;  /* 0x0001280001167983 */ /* 0x000ea40000300800 */
[----:B------:R-:W2:Y:S01]  /*11520*/  LDL.LU R23, [R1+0x12c] ;  /* 0x00012c0001177983 */ /* 0x000ea20000300800 */
[----:B0-----:R-:W-:Y:S01]  /*11530*/  STL [R1+0x96c], R14 ;  /* 0x00096c0e01007387 */ /* 0x001fe20000100800 */
[----:B------:R-:W-:Y:S02]  /*11540*/  STL [R1+0x968], R15 ;  /* 0x0009680f01007387 */ /* 0x000fe40000100800 */
[----:B------:R-:W3:Y:S09]  /*11550*/  LDL.LU.64 R10, [R1+0xa80] ;  /* 0x000a8000010a7983 */ /* 0x000ef20000300a00 */
[----:B------:R-:W-:Y:S01]  /*11560*/  STL.64 [R1+0x50], R4 ;  /* 0x0000500401007387 */ /* 0x000fe20000100a00 */
[----:B------:R-:W-:Y:S02]  /*11570*/  STL.64 [R1+0x58], R6 ;  /* 0x0000580601007387 */ /* 0x000fe40000100a00 */
[----:B------:R-:W0:Y:S04]  /*11580*/  LDSM.16.MT88.4 R4, [R28+0x18100] ;  /* 0x018100001c04783b */ /* 0x000e280000004200 */
[----:B0-----:R-:W-:-:S02]  /*11590*/  IMAD.MOV.U32 R3, RZ, RZ, R4 ;  /* 0x000000ffff037224 */ /* 0x001fc400078e0004 */
[----:B------:R-:W-:Y:S02]  /*115a0*/  IMAD.MOV.U32 R29, RZ, RZ, R5 ;  /* 0x000000ffff1d7224 */ /* 0x000fe400078e0005 */
[----:B------:R-:W-:Y:S02]  /*115b0*/  IMAD.MOV.U32 R15, RZ, RZ, R6 ;  /* 0x000000ffff0f7224 */ /* 0x000fe400078e0006 */
[----:B------:R-:W-:Y:S02]  /*115c0*/  IMAD.MOV.U32 R14, RZ, RZ, R7 ;  /* 0x000000ffff0e7224 */ /* 0x000fe400078e0007 */
[----:B------:R-:W0:Y:S04]  /*115d0*/  LDSM.16.MT88.4 R4, [R28+0x18200] ;  /* 0x018200001c04783b */ /* 0x000e280000004200 */
[----:B------:R-:W-:Y:S01]  /*115e0*/  STL.64 [R1+0xa40], R14 ;  /* 0x000a400e01007387 */ /* 0x000fe20000100a00 */
[----:B------:R1:W-:Y:S03]  /*115f0*/  STL.64 [R1+0xa38], R12 ;  /* 0x000a380c01007387 */ /* 0x0003e60000100a00 */
[----:B-1----:R-:W4:Y:S01]  /*11600*/  LDL.LU R12, [R1+0xa0] ;  /* 0x0000a000010c7983 */ /* 0x002f220000300800 */
[----:B------:R-:W4:Y:S02]  /*11610*/  LDL.LU R13, [R1+0xa4] ;  /* 0x0000a400010d7983 */ /* 0x000f240000300800 */
[----:B------:R-:W4:Y:S02]  /*11620*/  LDL.LU R14, [R1+0xa8] ;  /* 0x0000a800010e7983 */ /* 0x000f240000300800 */
[----:B------:R-:W4:Y:S01]  /*11630*/  LDL.LU R15, [R1+0xac] ;  /* 0x0000ac00010f7983 */ /* 0x000f220000300800 */
[----:B0-----:R-:W-:Y:S01]  /*11640*/  STL.64 [R1+0x9e8], R6 ;  /* 0x0009e80601007387 */ /* 0x001fe20000100a00 */
[----:B------:R0:W-:Y:S03]  /*11650*/  STL.64 [R1+0x9e0], R4 ;  /* 0x0009e00401007387 */ /* 0x0001e60000100a00 */
[----:B0-----:R-:W3:Y:S01]  /*11660*/  LDL.LU R4, [R1+0x110] ;  /* 0x0001100001047983 */ /* 0x001ee20000300800 */
[----:B------:R-:W3:Y:S02]  /*11670*/  LDL.LU R5, [R1+0x114] ;  /* 0x0001140001057983 */ /* 0x000ee40000300800 */
[----:B------:R-:W3:Y:S02]  /*11680*/  LDL.LU R6, [R1+0x118] ;  /* 0x0001180001067983 */ /* 0x000ee40000300800 */
[----:B------:R-:W3:Y:S02]  /*11690*/  LDL.LU R7, [R1+0x11c] ;  /* 0x00011c0001077983 */ /* 0x000ee40000300800 */
[----:B------:R-:W-:-:S02]  /*116a0*/  IMAD.MOV.U32 R26, RZ, RZ, R25 ;  /* 0x000000ffff1a7224 */ /* 0x000fc400078e0019 */
[----:B------:R-:W-:-:S07]  /*116b0*/  IMAD.MOV.U32 R27, RZ, RZ, R24 ;  /* 0x000000ffff1b7224 */ /* 0x000fce00078e0018 */
[C---:B--2---:R-:W-:Y:S08]  /*116c0*/  HMMA.16816.F32 R24, R16.reuse, R26, R20 ;  /* 0x0000001a1018723c */ /* 0x044ff00000001814 */
[C---:B---3--:R-:W-:Y:S11]  /*116d0*/  HMMA.16816.F32 R8, R16.reuse, R10, R4 ;  /* 0x0000000a1008723c */ /* 0x048ff60000001804 */
[----:B------:R-:W-:Y:S11]  /*116e0*/  @!UPT UIADD3 URZ, URZ, URZ, URZ ;  /* 0x0000003f3f3ff290 */ /* 0x000ff6000fffe03f */
[----:B------:R-:W-:Y:S02]  /*116f0*/  @!UPT UIADD3 URZ, URZ, URZ, URZ ;  /* 0x0000003f3f3ff290 */ /* 0x000fe4000fffe03f */
[----:B------:R-:W-:Y:S02]  /*11700*/  IMAD.MOV.U32 R7, RZ, RZ, R8 ;  /* 0x000000ffff077224 */ /* 0x000fe400078e0008 */
[----:B------:R-:W-:Y:S02]  /*11710*/  IMAD.MOV.U32 R6, RZ, RZ, R9 ;  /* 0x000000ffff067224 */ /* 0x000fe400078e0009 */
[----:B------:R-:W-:Y:S02]  /*11720*/  IMAD.MOV.U32 R5, RZ, RZ, R10 ;  /* 0x000000ffff057224 */ /* 0x000fe400078e000a */
[----:B------:R-:W-:Y:S02]  /*11730*/  IMAD.MOV.U32 R4, RZ, RZ, R11 ;  /* 0x000000ffff047224 */ /* 0x000fe400078e000b */
[----:B------:R-:W0:Y:S04]  /*11740*/  LDSM.16.MT88.4 R8, [R28+0x18300] ;  /* 0x018300001c08783b */ /* 0x000e280000004200 */
[----:B0-----:R-:W-:Y:S01]  /*11750*/  STL.64 [R1+0x9a8], R10 ;  /* 0x0009a80a01007387 */ /* 0x001fe20000100a00 */
[----:B------:R0:W-:Y:S03]  /*11760*/  STL.64 [R1+0x9a0], R8 ;  /* 0x0009a00801007387 */ /* 0x0001e60000100a00 */
[----:B0-----:R-:W2:Y:S01]  /*11770*/  LDL.LU R8, [R1+0xd0] ;  /* 0x0000d00001087983 */ /* 0x001ea20000300800 */
[----:B------:R-:W2:Y:S02]  /*11780*/  LDL.LU R9, [R1+0xd4] ;  /* 0x0000d40001097983 */ /* 0x000ea40000300800 */
[----:B------:R-:W2:Y:S02]  /*11790*/  LDL.LU R10, [R1+0xd8] ;  /* 0x0000d800010a7983 */ /* 0x000ea40000300800 */
[----:B------:R-:W2:Y:S01]  /*117a0*/  LDL.LU R11, [R1+0xdc] ;  /* 0x0000dc00010b7983 */ /* 0x000ea20000300800 */
[----:B------:R-:W3:Y:S01]  /*117b0*/  LDL.LU.64 R22, [R1+0xa78] ;  /* 0x000a780001167983 */ /* 0x000ee20000300a00 */
[----:B------:R-:W3:Y:S02]  /*117c0*/  LDL.LU.64 R20, [R1+0xa70] ;  /* 0x000a700001147983 */ /* 0x000ee40000300a00 */
[----:B------:R-:W-:Y:S02]  /*117d0*/  STL.64 [R1+0x130], R24 ;  /* 0x0001301801007387 */ /* 0x000fe40000100a00 */
[----:B------:R0:W-:Y:S02]  /*117e0*/  STL.64 [R1+0x138], R26 ;  /* 0x0001381a01007387 */ /* 0x0001e40000100a00 */
[----:B0-----:R-:W3:Y:S02]  /*117f0*/  LDL.LU.64 R26, [R1+0xa68] ;  /* 0x000a6800011a7983 */ /* 0x001ee40000300a00 */
[----:B---3--:R-:W-:Y:S02]  /*11800*/  HMMA.16816.F32 R16, R16, R26, R20 ;  /* 0x0000001a1010723c */ /* 0x008fe40000001814 */
[----:B------:R-:W2:Y:S01]  /*11810*/  LDL.LU.64 R20, [R1+0xa60] ;  /* 0x000a600001147983 */ /* 0x000ea20000300a00 */
[----:B------:R-:W2:Y:S02]  /*11820*/  LDL.LU.64 R26, [R1+0xa58] ;  /* 0x000a5800011a7983 */ /* 0x000ea40000300a00 */
[----:B------:R-:W2:Y:S11]  /*11830*/  LDL.LU.64 R24, [R1+0xa50] ;  /* 0x000a500001187983 */ /* 0x000eb60000300a00 */
[----:B------:R-:W-:Y:S07]  /*11840*/  @!UPT UIADD3 URZ, URZ, URZ, URZ ;  /* 0x0000003f3f3ff290 */ /* 0x000fee000fffe03f */
[----:B------:R0:W-:Y:S01]  /*11850*/  STL.64 [R1+0xf0], R16 ;  /* 0x0000f01001007387 */ /* 0x0001e20000100a00 */
[----:B------:R1:W-:Y:S03]  /*11860*/  STL.64 [R1+0xf8], R18 ;  /* 0x0000f81201007387 */ /* 0x0003e60000100a00 */
[----:B0-----:R-:W3:Y:S01]  /*11870*/  LDL.LU R16, [R1+0xb0] ;  /* 0x0000b00001107983 */ /* 0x001ee20000300800 */
[----:B------:R-:W3:Y:S02]  /*11880*/  LDL.LU R17, [R1+0xb4] ;  /* 0x0000b40001117983 */ /* 0x000ee40000300800 */
[----:B-1----:R-:W3:Y:S02]  /*11890*/  LDL.LU R18, [R1+0xb8] ;  /* 0x0000b80001127983 */ /* 0x002ee40000300800 */
[----:B------:R-:W3:Y:S01]  /*118a0*/  LDL.LU R19, [R1+0xbc] ;  /* 0x0000bc0001137983 */ /* 0x000ee20000300800 */
[C---:B--2---:R-:W-:Y:S11]  /*118b0*/  HMMA.16816.F32 R8, R24.reuse, R20, R8 ;  /* 0x000000141808723c */ /* 0x044ff60000001808 */
[----:B------:R-:W-:Y:S11]  /*118c0*/  @!UPT UIADD3 URZ, URZ, URZ, URZ ;  /* 0x0000003f3f3ff290 */ /* 0x000ff6000fffe03f */
[----:B------:R-:W-:Y:S01]  /*118d0*/  @!UPT UIADD3 URZ, URZ, URZ, URZ ;  /* 0x0000003f3f3ff290 */ /* 0x000fe2000fffe03f */
[----:B------:R0:W-:Y:S01]  /*118e0*/  STL.64 [R1+0x120], R8 ;  /* 0x0001200801007387 */ /* 0x0001e20000100a00 */
[----:B------:R-:W-:Y:S02]  /*118f0*/  STL.64 [R1+0x128], R10 ;  /* 0x0001280a01007387 */ /* 0x000fe40000100a00 */
[----:B0-----:R-:W-:Y:S02]  /*11900*/  IMAD.MOV.U32 R9, RZ, RZ, R20 ;  /* 0x000000ffff097224 */ /* 0x001fe400078e0014 */
[----:B------:R-:W-:Y:S02]  /*11910*/  IMAD.MOV.U32 R8, RZ, RZ, R21 ;  /* 0x000000ffff087224 */ /* 0x000fe400078e0015 */
[----:B------:R-:W4:Y:S02]  /*11920*/  LDL.LU.64 R20, [R1+0xa48] ;  /* 0x000a480001147983 */ /* 0x000f240000300a00 */
[C---:B----4-:R-:W-:Y:S02]  /*11930*/  HMMA.16816.F32 R20, R24.reuse, R20, R12 ;  /* 0x000000141814723c */ /* 0x050fe4000000180c */
[----:B------:R-:W2:Y:S01]  /*11940*/  LDL.LU.64 R14, [R1+0xa40] ;  /* 0x000a4000010e7983 */ /* 0x000ea20000300a00 */
[----:B------:R-:W2:Y:S11]  /*11950*/  LDL.LU.64 R12, [R1+0xa38] ;  /* 0x000a3800010c7983 */ /* 0x000eb60000300a00 */
[----:B------:R-:W-:Y:S09]  /*11960*/  @!UPT UIADD3 URZ, URZ, URZ, URZ ;  /* 0x0000003f3f3ff290 */ /* 0x000ff2000fffe03f */
[----:B------:R-:W-:Y:S01]  /*11970*/  STL.64 [R1+0x110], R20 ;  /* 0x0001101401007387 */ /* 0x000fe20000100a00 */
[----:B------:R-:W-:Y:S02]  /*11980*/  STL.64 [R1+0x118], R22 ;  /* 0x0001181601007387 */ /* 0x000fe40000100a00 */
[----:B------:R-:W0:Y:S02]  /*11990*/  LDSM.16.MT88.4 R20, [R28+0x1c000] ;  /* 0x01c000001c14783b */ /* 0x000e240000004200 */
[----:B0-----:R0:W-:Y:S02]  /*119a0*/  STL.64 [R1], R20 ;  /* 0x0000001401007387 */ /* 0x0011e40000100a00 */
[----:B------:R3:W-:Y:S02]  /*119b0*/  STL.64 [R1+0x8], R22 ;  /* 0x0000081601007387 */ /* 0x0007e40000100a00 */
[----:B0-----:R-:W3:Y:S02]  /*119c0*/  LDL.LU.64 R20, [R1+0xa30] ;  /* 0x000a300001147983 */ /* 0x001ee40000300a00 */
[----:B---3--:R-:W-:Y:S02]  /*119d0*/  HMMA.16816.F32 R20, R24, R20, R16 ;  /* 0x000000141814723c */ /* 0x008fe40000001810 */
[----:B------:R-:W0:Y:S04]  /*119e0*/  LDSM.16.MT88.4 R16, [R28+0x1c100] ;  /* 0x01c100001c10783b */ /* 0x000e280000004200 */
[----:B0-----:R0:W-:Y:S11]  /*119f0*/  STL [R1+0x90c], R16 ;  /* 0x00090c1001007387 */ /* 0x0011f60000100800 */
[----:B------:R-:W-:Y:S06]  /*11a00*/  @!UPT UIADD3 URZ, URZ, URZ, URZ ;  /* 0x0000003f3f3ff290 */ /* 0x000fec000fffe03f */
[----:B------:R-:W-:Y:S02]  /*11a10*/  STL.64 [R1+0x100], R20 ;  /* 0x0001001401007387 */ /* 0x000fe40000100a00 */
[----:B------:R-:W-:Y:S02]  /*11a20*/  STL.64 [R1+0x108], R22 ;  /* 0x0001081601007387 */ /* 0x000fe40000100a00 */
[----:B------:R1:W-:Y:S01]  /*11a30*/  STL [R1+0x908], R17 ;  /* 0x0009081101007387 */ /* 0x0003e20000100800 */
[----:B------:R3:W-:Y:S01]  /*11a40*/  STL [R1+0x904], R18 ;  /* 0x0009041201007387 */ /* 0x0007e20000100800 */
[----:B------:R2:W-:Y:S03]  /*11a50*/  STL [R1+0x900], R19 ;  /* 0x0009001301007387 */ /* 0x0005e60000100800 */
[----:B------:R-:W2:Y:S04]  /*11a60*/  LDSM.16.MT88.4 R20, [R28+0x1c200] ;  /* 0x01c200001c14783b */ /* 0x000ea80000004200 */
[----:B0-----:R-:W4:Y:S01]  /*11a70*/  LDL.LU R16, [R1+0xc0] ;  /* 0x0000c00001107983 */ /* 0x001f220000300800 */
[----:B-1----:R-:W4:Y:S03]  /*11a80*/  LDL.LU R17, [R1+0xc4] ;  /* 0x0000c40001117983 */ /* 0x002f260000300800 */
[----:B---3--:R-:W4:Y:S01]  /*11a90*/  LDL.LU R18, [R1+0xc8] ;  /* 0x0000c80001127983 */ /* 0x008f220000300800 */
[----:B--2---:R-:W4:Y:S03]  /*11aa0*/  LDL.LU R19, [R1+0xcc] ;  /* 0x0000cc0001137983 */ /* 0x004f260000300800 */
[----:B------:R0:W-:Y:S01]  /*11ab0*/  STL [R1+0x8c0], R23 ;  /* 0x0008c01701007387 */ /* 0x0001e20000100800 */
[----:B------:R1:W-:Y:S02]  /*11ac0*/  STL [R1+0x980], R22 ;  /* 0x0009801601007387 */ /* 0x0003e40000100800 */
[----:B------:R2:W-:Y:S02]  /*11ad0*/  STL.64 [R1+0x978], R20 ;  /* 0x0009781401007387 */ /* 0x0005e40000100a00 */
[----:B0-----:R-:W-:-:S02]  /*11ae0*/  IMAD.MOV.U32 R23, RZ, RZ, R4 ;  /* 0x000000ffff177224 */ /* 0x001fc400078e0004 */
[----:B-1----:R-:W-:Y:S02]  /*11af0*/  IMAD.MOV.U32 R22, RZ, RZ, R5 ;  /* 0x000000ffff167224 */ /* 0x002fe400078e0005 */
[----:B------:R-:W-:Y:S02]  /*11b00*/  IMAD.MOV.U32 R4, RZ, RZ, R3 ;  /* 0x000000ffff047224 */ /* 0x000fe400078e0003 */
[----:B--2---:R-:W-:Y:S02]  /*11b10*/  IMAD.MOV.U32 R20, RZ, RZ, R7 ;  /* 0x000000ffff147224 */ /* 0x004fe400078e0007 */
[----:B------:R-:W-:Y:S02]  /*11b20*/  IMAD.MOV.U32 R21, RZ, RZ, R6 ;  /* 0x000000ffff157224 */ /* 0x000fe400078e0006 */
[----:B------:R-:W-:Y:S01]  /*11b30*/  IMAD.MOV.U32 R5, RZ, RZ, R29 ;  /* 0x000000ffff057224 */ /* 0x000fe200078e001d */
[----:B----4-:R-:W-:Y:S01]  /*11b40*/  HMMA.16816.F32 R16, R24, R12, R16 ;  /* 0x0000000c1810723c */ /* 0x010fe20000001810 */
[----:B------:R-:W0:Y:S11]  /*11b50*/  LDSM.16.MT88.4 R24, [R28+0x1c300] ;  /* 0x01c300001c18783b */ /* 0x000e360000004200 */
[----:B------:R-:W-:Y:S11]  /*11b60*/  @!UPT UIADD3 URZ, URZ, URZ, URZ ;  /* 0x0000003f3f3ff290 */ /* 0x000ff6000fffe03f */
[----:B------:R-:W-:Y:S01]  /*11b70*/  STL.64 [R1+0xe0], R16 ;  /* 0x0000e01001007387 */ /* 0x000fe20000100a00 */
[----:B------:R-:W-:Y:S02]  /*11b80*/  STL.64 [R1+0xe8], R18 ;  /* 0x0000e81201007387 */ /* 0x000fe40000100a00 */
[----:B------:R-:W2:Y:S02]  /*11b90*/  LDL.LU R3, [R1+0xa2c] ;  /* 0x000a2c0001037983 */ /* 0x000ea40000300800 */
[----:B------:R-:W3:Y:S01]  /*11ba0*/  LDL.LU R29, [R1+0xa28] ;  /* 0x000a2800011d7983 */ /* 0x000ee20000300800 */
[----:B------:R-:W-:Y:S01]  /*11bb0*/  STL.64 [R1+0x990], R22 ;  /* 0x0009901601007387 */ /* 0x000fe20000100a00 */
[----:B------:R1:W-:Y:S02]  /*11bc0*/  STL.64 [R1+0x988], R20 ;  /* 0x0009881401007387 */ /* 0x0003e40000100a00 */
[----:B-1----:R-:W-:Y:S02]  /*11bd0*/  IMAD.MOV.U32 R21, RZ, RZ, R8 ;  /* 0x000000ffff157224 */ /* 0x002fe400078e0008 */
[----:B------:R-:W-:Y:S01]  /*11be0*/  IMAD.MOV.U32 R20, RZ, RZ, R9 ;  /* 0x000000ffff147224 */ /* 0x000fe200078e0009 */
[----:B------:R-:W4:Y:S01]  /*11bf0*/  LDL.LU R8, [R1+0x160] ;  /* 0x0001600001087983 */ /* 0x000f220000300800 */
[----:B------:R-:W4:Y:S02]  /*11c00*/  LDL.LU R9, [R1+0x164] ;  /* 0x0001640001097983 */ /* 0x000f240000300800 */
[----:B------:R-:W2:Y:S02]  /*11c10*/  LDL.LU R10, [R1+0x168] ;  /* 0x00016800010a7983 */ /* 0x000ea40000300800 */
[----:B------:R-:W2:Y:S01]  /*11c20*/  LDL.LU R11, [R1+0x16c] ;  /* 0x00016c00010b7983 */ /* 0x000ea20000300800 */
[----:B------:R-:W2:Y:S01]  /*11c30*/  LDL.LU R16, [R1+0x180] ;  /* 0x0001800001107983 */ /* 0x000ea20000300800 */
[----:B------:R-:W2:Y:S02]  /*11c40*/  LDL.LU R17, [R1+0x184] ;  /* 0x0001840001117983 */ /* 0x000ea40000300800 */
[----:B------:R-:W2:Y:S02]  /*11c50*/  LDL.LU R18, [R1+0x188] ;  /* 0x0001880001127983 */ /* 0x000ea40000300800 */
[----:B------:R-:W2:Y:S02]  /*11c60*/  LDL.LU R19, [R1+0x18c] ;  /* 0x00018c0001137983 */ /* 0x000ea40000300800 */
[----:B--2---:R-:W-:Y:S01]  /*11c70*/  STL.64 [R1+0x9f8], R18 ;  /* 0x0009f81201007387 */ /* 0x004fe20000100a00 */
[----:B------:R1:W-:Y:S03]  /*11c80*/  STL.64 [R1+0x9f0], R16 ;  /* 0x0009f01001007387 */ /* 0x0003e60000100a00 */
[----:B-1----:R-:W2:Y:S04]  /*11c90*/  LDL.LU.64 R16, [R1+0x20] ;  /* 0x0000200001107983 */ /* 0x002ea80000300a00 */
[----:B--2---:R1:W-:Y:S04]  /*11ca0*/  STL.64 [R1+0xa10], R16 ;  /* 0x000a101001007387 */ /* 0x0043e80000100a00 */
[----:B-1----:R-:W2:Y:S01]  /*11cb0*/  LDL.LU R16, [R1+0x1a0] ;  /* 0x0001a00001107983 */ /* 0x002ea20000300800 */
[----:B------:R-:W2:Y:S02]  /*11cc0*/  LDL.LU R17, [R1+0x1a4] ;  /* 0x0001a40001117983 */ /* 0x000ea40000300800 */
[----:B------:R-:W2:Y:S02]  /*11cd0*/  LDL.LU R18, [R1+0x1a8] ;  /* 0x0001a80001127983 */ /* 0x000ea40000300800 */
[----:B------:R-:W2:Y:S02]  /*11ce0*/  LDL.LU R19, [R1+0x1ac] ;  /* 0x0001ac0001137983 */ /* 0x000ea40000300800 */
[----:B--2---:R-:W-:Y:S01]  /*11cf0*/  STL.64 [R1+0xa20], R18 ;  /* 0x000a201201007387 */ /* 0x004fe20000100a00 */
[----:B------:R1:W-:Y:S03]  /*11d00*/  STL.64 [R1+0xa18], R16 ;  /* 0x000a181001007387 */ /* 0x0003e60000100a00 */
[----:B-1----:R-:W2:Y:S01]  /*11d10*/  LDL.LU R16, [R1+0x1b0] ;  /* 0x0001b00001107983 */ /* 0x002ea20000300800 */
[----:B------:R-:W2:Y:S02]  /*11d20*/  LDL.LU R17, [R1+0x1b4] ;  /* 0x0001b40001117983 */ /* 0x000ea40000300800 */
[----:B------:R-:W2:Y:S02]  /*11d30*/  LDL.LU R18, [R1+0x1b8] ;  /* 0x0001b80001127983 */ /* 0x000ea40000300800 */
[----:B------:R-:W2:Y:S01]  /*11d40*/  LDL.LU R19, [R1+0x1bc] ;  /* 0x0001bc0001137983 */ /* 0x000ea20000300800 */
[----:B------:R-:W-:Y:S01]  /*11d50*/  STL.64 [R1+0x9b8], R10 ;  /* 0x0009b80a01007387 */ /* 0x000fe20000100a00 */
[----:B----4-:R1:W-:Y:S03]  /*11d60*/  STL.64 [R1+0x9b0], R8 ;  /* 0x0009b00801007387 */ /* 0x0103e60000100a00 */
[----:B-1----:R-:W4:Y:S01]  /*11d70*/  LDL.LU R8, [R1+0x170] ;  /* 0x0001700001087983 */ /* 0x002f220000300800 */
[----:B------:R-:W4:Y:S02]  /*11d80*/  LDL.LU R9, [R1+0x174] ;  /* 0x0001740001097983 */ /* 0x000f240000300800 */
[----:B------:R-:W2:Y:S02]  /*11d90*/  LDL.LU R10, [R1+0x178] ;  /* 0x00017800010a7983 */ /* 0x000ea40000300800 */
[----:B------:R-:W2:Y:S02]  /*11da0*/  LDL.LU R11, [R1+0x17c] ;  /* 0x00017c00010b7983 */ /* 0x000ea40000300800 */
[----:B------:R-:W-:-:S02]  /*11db0*/  IMAD.MOV.U32 R6, RZ, RZ, R15 ;  /* 0x000000ffff067224 */ /* 0x000fc400078e000f */
[----:B------:R-:W-:Y:S01]  /*11dc0*/  IMAD.MOV.U32 R7, RZ, RZ, R14 ;  /* 0x000000ffff077224 */ /* 0x000fe200078e000e */
[----:B--2---:R-:W-:Y:S01]  /*11dd0*/  STL.64 [R1+0x9d8], R10 ;  /* 0x0009d80a01007387 */ /* 0x004fe20000100a00 */
[----:B----4-:R1:W-:Y:S03]  /*11de0*/  STL.64 [R1+0x9d0], R8 ;  /* 0x0009d00801007387 */ /* 0x0103e60000100a00 */
[----:B-1----:R-:W2:Y:S01]  /*11df0*/  LDL.LU R8, [R1+0x90] ;  /* 0x0000900001087983 */ /* 0x002ea20000300800 */
[----:B------:R-:W2:Y:S02]  /*11e00*/  LDL.LU R9, [R1+0x94] ;  /* 0x0000940001097983 */ /* 0x000ea40000300800 */
[----:B------:R-:W4:Y:S02]  /*11e10*/  LDL.LU R10, [R1+0x98] ;  /* 0x00009800010a7983 */ /* 0x000f240000300800 */
[----:B------:R-:W4:Y:S01]  /*11e20*/  LDL.LU R11, [R1+0x9c] ;  /* 0x00009c00010b7983 */ /* 0x000f220000300800 */
[----:B------:R-:W-:Y:S11]  /*11e30*/  HMMA.16816.F32 R16, R4, R20, R16 ;  /* 0x000000140410723c */ /* 0x000ff60000001810 */
[----:B------:R-:W-:Y:S11]  /*11e40*/  @!UPT UIADD3 URZ, URZ, URZ, URZ ;  /* 0x0000003f3f3ff290 */ /* 0x000ff6000fffe03f */
[----:B------:R-:W-:Y:S02]  /*11e50*/  @!UPT UIADD3 URZ, URZ, URZ, URZ ;  /* 0x0000003f3f3ff290 */ /* 0x000fe4000fffe03f */
[----:B------:R-:W-:Y:S02]  /*11e60*/  IMAD.MOV.U32 R15, RZ, RZ, R18 ;  /* 0x000000ffff0f7224 */ /* 0x000fe400078e0012 */
[----:B------:R-:W-:Y:S01]  /*11e70*/  IMAD.MOV.U32 R14, RZ, RZ, R17 ;  /* 0x000000ffff0e7224 */ /* 0x000fe200078e0011 */
[----:B----4-:R-:W-:Y:S01]  /*11e80*/  STL.64 [R1+0xa08], R10 ;  /* 0x000a080a01007387 */ /* 0x010fe20000100a00 */
[----:B--2---:R1:W-:Y:S03]  /*11e90*/  STL.64 [R1+0xa00], R8 ;  /* 0x000a000801007387 */ /* 0x0043e60000100a00 */
[----:B-1----:R-:W2:Y:S01]  /*11ea0*/  LDL.LU R8, [R1+0x190] ;  /* 0x0001900001087983 */ /* 0x002ea20000300800 */
[----:B------:R-:W2:Y:S02]  /*11eb0*/  LDL.LU R9, [R1+0x194] ;  /* 0x0001940001097983 */ /* 0x000ea40000300800 */
[----:B------:R-:W2:Y:S02]  /*11ec0*/  LDL.LU R10, [R1+0x198] ;  /* 0x00019800010a7983 */ /* 0x000ea40000300800 */
[----:B------:R-:W2:Y:S01]  /*11ed0*/  LDL.LU R11, [R1+0x19c] ;  /* 0x00019c00010b7983 */ /* 0x000ea20000300800 */
[----:B0-----:R0:W-:Y:S01]  /*11ee0*/  STL.64 [R1+0x888], R26 ;  /* 0x0008881a01007387 */ /* 0x0011e20000100a00 */
[----:B------:R3:W-:Y:S02]  /*11ef0*/  STL.64 [R1+0x880], R24 ;  /* 0x0008801801007387 */ /* 0x0007e40000100a00 */
[----:B0-----:R-:W-:-:S02]  /*11f00*/  IMAD.MOV.U32 R26, RZ, RZ, R2 ;  /* 0x000000ffff1a7224 */ /* 0x001fc400078e0002 */
[----:B------:R-:W-:Y:S02]  /*11f10*/  IMAD.MOV.U32 R27, RZ, RZ, R0 ;  /* 0x000000ffff1b7224 */ /* 0x000fe400078e0000 */
[----:B---3--:R-:W-:Y:S02]  /*11f20*/  IMAD.MOV.U32 R24, RZ, RZ, R29 ;  /* 0x000000ffff187224 */ /* 0x008fe400078e001d */
[----:B------:R-:W-:Y:S01]  /*11f30*/  IMAD.MOV.U32 R25, RZ, RZ, R3 ;  /* 0x000000ffff197224 */ /* 0x000fe200078e0003 */
[----:B------:R-:W-:Y:S04]  /*11f40*/  STL.64 [R1+0x9c8], R26 ;  /* 0x0009c81a01007387 */ /* 0x000fe80000100a00 */
[----:B------:R0:W-:Y:S02]  /*11f50*/  STL.64 [R1+0x9c0], R24 ;  /* 0x0009c01801007387 */ /* 0x0001e40000100a00 */
[----:B------:R-:W-:-:S02]  /*11f60*/  IMAD.MOV.U32 R29, RZ, RZ, R19 ;  /* 0x000000ffff1d7224 */ /* 0x000fc400078e0013 */
[----:B------:R-:W-:Y:S01]  /*11f70*/  IMAD.MOV.U32 R3, RZ, RZ, R16 ;  /* 0x000000ffff037224 */ /* 0x000fe200078e0010 */
[----:B0-----:R-:W3:Y:S01]  /*11f80*/  LDL.LU.64 R24, [R1+0x30] ;  /* 0x0000300001187983 */ /* 0x001ee20000300a00 */
[----:B------:R-:W-:Y:S02]  /*11f90*/  STL [R1+0x784], R28 ;  /* 0x0007841c01007387 */ /* 0x000fe40000100800 */
[----:B------:R-:W3:Y:S02]  /*11fa0*/  LDL.LU.64 R18, [R1+0xa20] ;  /* 0x000a200001127983 */ /* 0x000ee40000300a00 */
[----:B------:R-:W3:Y:S02]  /*11fb0*/  LDL.LU.64 R16, [R1+0xa18] ;  /* 0x000a180001107983 */ /* 0x000ee40000300a00 */
[C---:B---3--:R-:W-:Y:S11]  /*11fc0*/  HMMA.16816.F32 R16, R4.reuse, R24, R16 ;  /* 0x000000180410723c */ /* 0x048ff60000001810 */
[----:B------:R-:W-:Y:S11]  /*11fd0*/  @!UPT UIADD3 URZ, URZ, URZ, URZ ;  /* 0x0000003f3f3ff290 */ /* 0x000ff6000fffe03f */
[----:B------:R-:W-:Y:S01]  /*11fe0*/  @!UPT UIADD3 URZ, URZ, URZ, URZ ;  /* 0x0000003f3f3ff290 */ /* 0x000fe2000fffe03f */
[----:B------:R0:W-:Y:S01]  /*11ff0*/  STL.64 [R1+0xc0], R16 ;  /* 0x0000c01001007387 */ /* 0x0001e20000100a00 */
[----:B------:R-:W-:Y:S03]  /*12000*/  STL [R1+0xc8], R18 ;  /* 0x0000c81201007387 */ /* 0x000fe60000100800 */
[----:B0-----:R-:W2:Y:S01]  /*12010*/  LDL.LU.64 R16, [R1+0xa10] ;  /* 0x000a100001107983 */ /* 0x001ea20000300a00 */
[----:B------:R-:W-:Y:S01]  /*12020*/  IMAD.MOV.U32 R2, RZ, RZ, R19 ;  /* 0x000000ffff027224 */ /* 0x000fe200078e0013 */
[C---:B--2---:R-:W-:Y:S01]  /*12030*/  HMMA.16816.F32 R8, R4.reuse, R16, R8 ;  /* 0x000000100408723c */ /* 0x044fe20000001808 */
[----:B------:R-:W-:Y:S02]  /*12040*/  IMAD.MOV.U32 R22, RZ, RZ, R16 ;  /* 0x000000ffff167224 */ /* 0x000fe400078e0010 */
[----:B------:R-:W-:Y:S11]  /*12050*/  IMAD.MOV.U32 R0, RZ, RZ, R17 ;  /* 0x000000ffff007224 */ /* 0x000ff600078e0011 */
[----:B------:R-:W-:Y:S09]  /*12060*/  @!UPT UIADD3 URZ, URZ, URZ, URZ ;  /* 0x0000003f3f3ff290 */ /* 0x000ff2000fffe03f */
[----:B------:R-:W-:Y:S01]  /*12070*/  STL.64 [R1+0xb0], R8 ;  /* 0x0000b00801007387 */ /* 0x000fe20000100a00 */
[----:B------:R0:W-:Y:S03]  /*12080*/  STL.64 [R1+0xb8], R10 ;  /* 0x0000b80a01007387 */ /* 0x0001e60000100a00 */
[----:B0-----:R-:W2:Y:S01]  /*12090*/  LDL.LU.64 R10, [R1+0xa08] ;  /* 0x000a0800010a7983 */ /* 0x001ea20000300a00 */
[----:B------:R-:W2:Y:S02]  /*120a0*/  LDL.LU.64 R8, [R1+0xa00] ;  /* 0x000a000001087983 */ /* 0x000ea40000300a00 */
[----:B------:R-:W3:Y:S02]  /*120b0*/  LDL.LU.64 R18, [R1+0x9f8] ;  /* 0x0009f80001127983 */ /* 0x000ee40000300a00 */
[----:B------:R-:W3:Y:S02]  /*120c0*/  LDL.LU.64 R16, [R1+0x9f0] ;  /* 0x0009f00001107983 */ /* 0x000ee40000300a00 */
[----:B---3--:R-:W-:Y:S11]  /*120d0*/  HMMA.16816.F32 R4, R4, R12, R16 ;  /* 0x0000000c0404723c */ /* 0x008ff60000001810 */
[----:B------:R-:W-:Y:S11]  /*120e0*/  @!UPT UIADD3 URZ, URZ, URZ, URZ ;  /* 0x0000003f3f3ff290 */ /* 0x000ff6000fffe03f */
[----:B------:R-:W-:Y:S02]  /*120f0*/  @!UPT UIADD3 URZ, URZ, URZ, URZ ;  /* 0x0000003f3f3ff290 */ /* 0x000fe4000fffe03f */
[----:B------:R-:W-:Y:S02]  /*12100*/  IMAD.MOV.U32 R18, RZ, RZ, R6 ;  /* 0x000000ffff127224 */ /* 0x000fe400078e0006 */
[----:B------:R-:W-:Y:S02]  /*12110*/  IMAD.MOV.U32 R19, RZ, RZ, R7 ;  /* 0x000000ffff137224 */ /* 0x000fe400078e0007 */
[----:B------:R-:W-:Y:S02]  /*12120*/  IMAD.MOV.U32 R16, RZ, RZ, R4 ;  /* 0x000000ffff107224 */ /* 0x000fe400078e0004 */
[----:B------:R-:W-:Y:S01]  /*12130*/  IMAD.MOV.U32 R17, RZ, RZ, R5 ;  /* 0x000000ffff117224 */ /* 0x000fe200078e0005 */
[----:B------:R-:W2:Y:S01]  /*12140*/  LDL.LU.64 R6, [R1+0x9e8] ;  /* 0x0009e80001067983 */ /* 0x000ea20000300a00 */
[----:B------:R-:W2:Y:S02]  /*12150*/  LDL.LU.64 R4, [R1+0x9e0] ;  /* 0x0009e00001047983 */ /* 0x000ea40000300a00 */
[----:B------:R-:W-:Y:S01]  /*12160*/  STL.64 [R1+0x918], R18 ;  /* 0x0009181201007387 */ /* 0x000fe20000100a00 */
[----:B------:R-:W-:Y:S01]  /*12170*/  STL.64 [R1+0x910], R16 ;  /* 0x0009101001007387 */ /* 0x000fe20000100a00 */
[----:B--2---:R-:W-:Y:S11]  /*12180*/  HMMA.16816.F32 R8, R4, R20, R8 ;  /* 0x000000140408723c */ /* 0x004ff60000001808 */
[----:B------:R-:W-:Y:S11]  /*12190*/  @!UPT UIADD3 URZ, URZ, URZ, URZ ;  /* 0x0000003f3f3ff290 */ /* 0x000ff6000fffe03f */
[----:B------:R-:W-:Y:S01]  /*121a0*/  @!UPT UIADD3 URZ, URZ, URZ, URZ ;  /* 0x0000003f3f3ff290 */ /* 0x000fe2000fffe03f */
[----:B------:R-:W-:Y:S01]  /*121b0*/  STL.64 [R1+0x90], R8 ;  /* 0x0000900801007387 */ /* 0x000fe20000100a00 */
[----:B------:R0:W-:Y:S03]  /*121c0*/  STL.64 [R1+0x98], R10 ;  /* 0x0000980a01007387 */ /* 0x0001e60000100a00 */
[----:B0-----:R-:W2:Y:S01]  /*121d0*/  LDL.LU.64 R10, [R1+0x9d8] ;  /* 0x0009d800010a7983 */ /* 0x001ea20000300a00 */
[----:B------:R-:W2:Y:S02]  /*121e0*/  LDL.LU.64 R8, [R1+0x9d0] ;  /* 0x0009d00001087983 */ /* 0x000ea40000300a00 */
[----:B------:R-:W-:Y:S02]  /*121f0*/  IMAD.MOV.U32 R16, RZ, RZ, R22 ;  /* 0x000000ffff107224 */ /* 0x000fe400078e0016 */
[----:B------:R-:W-:Y:S02]  /*12200*/  IMAD.MOV.U32 R17, RZ, RZ, R0 ;  /* 0x000000ffff117224 */ /* 0x000fe400078e0000 */
[----:B------:R-:W-:-:S02]  /*12210*/  IMAD.MOV.U32 R22, RZ, RZ, R24 ;  /* 0x000000ffff167224 */ /* 0x000fc400078e0018 */
[----:B------:R-:W-:Y:S01]  /*12220*/  IMAD.MOV.U32 R0, RZ, RZ, R25 ;  /* 0x000000ffff007224 */ /* 0x000fe200078e0019 */
[----:B------:R-:W3:Y:S01]  /*12230*/  LDL.LU.64 R26, [R1+0x9c8] ;  /* 0x0009c800011a7983 */ /* 0x000ee20000300a00 */
[C---:B--2---:R-:W-:Y:S03]  /*12240*/  HMMA.16816.F32 R8, R4.reuse, R24, R8 ;  /* 0x000000180408723c */ /* 0x044fe60000001808 */
[----:B------:R-:W3:Y:S11]  /*12250*/  LDL.LU.64 R24, [R1+0x9c0] ;  /* 0x0009c00001187983 */ /* 0x000ef60000300a00 */
[----:B------:R-:W-:Y:S09]  /*12260*/  @!UPT UIADD3 URZ, URZ, URZ, URZ ;  /* 0x0000003f3f3ff290 */ /* 0x000ff2000fffe03f */
[----:B------:R-:W-:Y:S01]  /*12270*/  STL.64 [R1+0x80], R8 ;  /* 0x0000800801007387 */ /* 0x000fe20000100a00 */
[----:B------:R0:W-:Y:S02]  /*12280*/  STL [R1+0x88], R10 ;  /* 0x0000880a01007387 */ /* 0x0001e40000100800 */
[----:B------:R-:W-:Y:S02]  /*12290*/  IMAD.MOV.U32 R28, RZ, RZ, R11 ;  /* 0x000000ffff1c7224 */ /* 0x000fe400078e000b */
        /* <DEDUP_REMOVED lines=9> */
[----:B------:R0:W-:Y:S02]  /*12330*/  STL.64 [R1+0x998], R16 ;  /* 0x0009981001007387 */ /* 0x0001e40000100a00 */
[----:B0-----:R-:W2:Y:S01]  /*12340*/  LDL.LU R16, [R1+0x50] ;  /* 0x0000500001107983 */ /* 0x001ea20000300800 */
[----:B------:R-:W2:Y:S02]  /*12350*/  LDL.LU R17, [R1+0x54] ;  /* 0x0000540001117983 */ /* 0x000ea40000300800 */
[----:B------:R-:W2:Y:S02]  /*12360*/  LDL.LU R18, [R1+0x58] ;  /* 0x0000580001127983 */ /* 0x000ea40000300800 */
[----:B------:R-:W2:Y:S01]  /*12370*/  LDL.LU R19, [R1+0x5c] ;  /* 0x00005c0001137983 */ /* 0x000ea20000300800 */
[----:B---3--:R-:W-:Y:S01]  /*12380*/  HMMA.16816.F32 R24, R4, R12, R24 ;  /* 0x0000000c0418723c */ /* 0x008fe20000001818 */
[----:B------:R-:W3:Y:S01]  /*12390*/  LDL.LU R4, [R1+0x130] ;  /* 0x0001300001047983 */ /* 0x000ee20000300800 */
[----:B------:R-:W3:Y:S02]  /*123a0*/  LDL.LU R5, [R1+0x134] ;  /* 0x0001340001057983 */ /* 0x000ee40000300800 */
[----:B------:R-:W3:Y:S02]  /*123b0*/  LDL.LU R6, [R1+0x138] ;  /* 0x0001380001067983 */ /* 0x000ee40000300800 */
[----:B------:R-:W3:Y:S11]  /*123c0*/  LDL.LU R7, [R1+0x13c] ;  /* 0x00013c0001077983 */ /* 0x000ef60000300800 */
[----:B------:R-:W-:Y:S06]  /*123d0*/  @!UPT UIADD3 URZ, URZ, URZ, URZ ;  /* 0x0000003f3f3ff290 */ /* 0x000fec000fffe03f */
[----:B------:R-:W-:Y:S01]  /*123e0*/  STL.64 [R1+0x898], R26 ;  /* 0x0008981a01007387 */ /* 0x000fe20000100a00 */
[----:B------:R0:W-:Y:S02]  /*123f0*/  STL.64 [R1+0x890], R24 ;  /* 0x0008901801007387 */ /* 0x0001e40000100a00 */
[----:B0-----:R-:W-:Y:S02]  /*12400*/  IMAD.MOV.U32 R24, RZ, RZ, R22 ;  /* 0x000000ffff187224 */ /* 0x001fe400078e0016 */
[----:B------:R-:W-:Y:S01]  /*12410*/  IMAD.MOV.U32 R25, RZ, RZ, R0 ;  /* 0x000000ffff197224 */ /* 0x000fe200078e0000 */
[C---:B--2---:R-:W-:Y:S01]  /*12420*/  HMMA.16816.F32 R20, R8.reuse, R20, R16 ;  /* 0x000000140814723c */ /* 0x044fe20000001810 */
[----:B------:R-:W3:Y:S11]  /*12430*/  LDL.LU.64 R16, [R1+0x998] ;  /* 0x0009980001107983 */ /* 0x000ef60000300a00 */
[----:B------:R-:W-:Y:S11]  /*12440*/  @!UPT UIADD3 URZ, URZ, URZ, URZ ;  /* 0x0000003f3f3ff290 */ /* 0x000ff6000fffe03f */
[----:B------:R-:W-:Y:S01]  /*12450*/  STL.64 [R1+0x50], R20 ;  /* 0x0000501401007387 */ /* 0x000fe20000100a00 */
[----:B------:R0:W-:Y:S02]  /*12460*/  STL [R1+0x58], R22 ;  /* 0x0000581601007387 */ /* 0x0001e40000100800 */
[----:B------:R-:W-:Y:S02]  /*12470*/  IMAD.MOV.U32 R0, RZ, RZ, R23 ;  /* 0x000000ffff007224 */ /* 0x000fe400078e0017 */
[----:B0-----:R-:W2:Y:S01]  /*12480*/  LDL.LU.64 R22, [R1+0x990] ;  /* 0x0009900001167983 */ /* 0x001ea20000300a00 */
[----:B------:R-:W2:Y:S02]  /*12490*/  LDL.LU.64 R20, [R1+0x988] ;  /* 0x0009880001147983 */ /* 0x000ea40000300a00 */
[C---:B--2---:R-:W-:Y:S01]  /*124a0*/  HMMA.16816.F32 R24, R8.reuse, R24, R20 ;  /* 0x000000180818723c */ /* 0x044fe20000001814 */
[----:B------:R-:W2:Y:S01]  /*124b0*/  LDL.LU R22, [R1+0x980] ;  /* 0x0009800001167983 */ /* 0x000ea20000300800 */
[----:B------:R-:W4:Y:S11]  /*124c0*/  LDL.LU.64 R20, [R1+0x978] ;  /* 0x0009780001147983 */ /* 0x000f360000300a00 */
[----:B------:R-:W-:Y:S11]  /*124d0*/  @!UPT UIADD3 URZ, URZ, URZ, URZ ;  /* 0x0000003f3f3ff290 */ /* 0x000ff6000fffe03f */
[----:B------:R-:W-:Y:S01]  /*124e0*/  IMAD.MOV.U32 R23, RZ, RZ, R24 ;  /* 0x000000ffff177224 */ /* 0x000fe200078e0018 */
[----:B------:R-:W-:Y:S01]  /*124f0*/  STL [R1+0x14], R25 ;  /* 0x0000141901007387 */ /* 0x000fe20000100800 */
[----:B------:R-:W-:Y:S03]  /*12500*/  STL.64 [R1+0x18], R26 ;  /* 0x0000181a01007387 */ /* 0x000fe60000100a00 */
[----:B--2---:R-:W-:Y:S01]  /*12510*/  STL.64 [R1+0x8d0], R22 ;  /* 0x0008d01601007387 */ /* 0x004fe20000100a00 */
[----:B----4-:R0:W-:Y:S03]  /*12520*/  STL.64 [R1+0x8c8], R20 ;  /* 0x0008c81401007387 */ /* 0x0101e60000100a00 */
[----:B0-----:R-:W2:Y:S01]  /*12530*/  LDL.LU R20, [R1] ;  /* 0x0000000001147983 */ /* 0x001ea20000300800 */
[----:B------:R-:W2:Y:S02]  /*12540*/  LDL.LU R21, [R1+0x4] ;  /* 0x0000040001157983 */ /* 0x000ea40000300800 */
[----:B------:R-:W4:Y:S02]  /*12550*/  LDL.LU R22, [R1+0x8] ;  /* 0x0000080001167983 */ /* 0x000f240000300800 */
[----:B------:R-:W4:Y:S01]  /*12560*/  LDL.LU R23, [R1+0xc] ;  /* 0x00000c0001177983 */ /* 0x000f220000300800 */
[----:B---3--:R-:W-:Y:S01]  /*12570*/  HMMA.16816.F32 R4, R8, R16, R4 ;  /* 0x000000100804723c */ /* 0x008fe20000001804 */
[----:B----4-:R-:W-:Y:S01]  /*12580*/  STL.64 [R1+0x960], R22 ;  /* 0x0009601601007387 */ /* 0x010fe20000100a00 */
[----:B--2---:R0:W-:Y:S02]  /*12590*/  STL.64 [R1+0x958], R20 ;  /* 0x0009581401007387 */ /* 0x0041e40000100a00 */
[----:B------:R-:W2:Y:S02]  /*125a0*/  LDL.LU R16, [R1+0xe0] ;  /* 0x0000e00001107983 */ /* 0x000ea40000300800 */
[----:B------:R-:W2:Y:S01]  /*125b0*/  LDL.LU R17, [R1+0xe4] ;  /* 0x0000e40001117983 */ /* 0x000ea20000300800 */
[----:B------:R-:W3:Y:S01]  /*125c0*/  LDL.LU R18, [R1+0xe8] ;  /* 0x0000e80001127983 */ /* 0x000ee20000300800 */
[----:B------:R-:W3:Y:S03]  /*125d0*/  LDL.LU R19, [R1+0xec] ;  /* 0x0000ec0001137983 */ /* 0x000ee60000300800 */
[----:B0-----:R-:W4:Y:S01]  /*125e0*/  LDL.LU R20, [R1+0xf0] ;  /* 0x0000f00001147983 */ /* 0x001f220000300800 */
[----:B------:R-:W4:Y:S02]  /*125f0*/  LDL.LU R21, [R1+0xf4] ;  /* 0x0000f40001157983 */ /* 0x000f240000300800 */
[----:B------:R-:W4:Y:S02]  /*12600*/  LDL.LU R22, [R1+0xf8] ;  /* 0x0000f80001167983 */ /* 0x000f240000300800 */
[----:B------:R-:W4:Y:S01]  /*12610*/  LDL.LU R23, [R1+0xfc] ;  /* 0x0000fc0001177983 */ /* 0x000f220000300800 */
[----:B---3--:R-:W-:Y:S01]  /*12620*/  STL.64 [R1+0x928], R18 ;  /* 0x0009281201007387 */ /* 0x008fe20000100a00 */
[----:B--2---:R0:W-:Y:S03]  /*12630*/  STL.64 [R1+0x920], R16 ;  /* 0x0009201001007387 */ /* 0x0041e60000100a00 */
[----:B0-----:R-:W2:Y:S01]  /*12640*/  LDL.LU R16, [R1+0x100] ;  /* 0x0001000001107983 */ /* 0x001ea20000300800 */
[----:B------:R-:W2:Y:S02]  /*12650*/  LDL.LU R17, [R1+0x104] ;  /* 0x0001040001117983 */ /* 0x000ea40000300800 */
[----:B------:R-:W3:Y:S02]  /*12660*/  LDL.LU R18, [R1+0x108] ;  /* 0x0001080001127983 */ /* 0x000ee40000300800 */
[----:B------:R-:W3:Y:S02]  /*12670*/  LDL.LU R19, [R1+0x10c] ;  /* 0x00010c0001137983 */ /* 0x000ee40000300800 */
[----:B---3--:R-:W-:Y:S01]  /*12680*/  STL.64 [R1+0x938], R18 ;  /* 0x0009381201007387 */ /* 0x008fe20000100a00 */
[----:B--2---:R0:W-:Y:S03]  /*12690*/  STL.64 [R1+0x930], R16 ;  /* 0x0009301001007387 */ /* 0x0041e60000100a00 */
[----:B0-----:R-:W2:Y:S01]  /*126a0*/  LDL.LU R16, [R1+0x110] ;  /* 0x0001100001107983 */ /* 0x001ea20000300800 */
[----:B------:R-:W2:Y:S02]  /*126b0*/  LDL.LU R17, [R1+0x114] ;  /* 0x0001140001117983 */ /* 0x000ea40000300800 */
[----:B------:R-:W3:Y:S02]  /*126c0*/  LDL.LU R18, [R1+0x118] ;  /* 0x0001180001127983 */ /* 0x000ee40000300800 */
[----:B------:R-:W3:Y:S02]  /*126d0*/  LDL.LU R19, [R1+0x11c] ;  /* 0x00011c0001137983 */ /* 0x000ee40000300800 */
[----:B---3--:R0:W-:Y:S01]  /*126e0*/  STL.64 [R1+0x948], R18 ;  /* 0x0009481201007387 */ /* 0x0081e20000100a00 */
[----:B--2---:R-:W-:Y:S03]  /*126f0*/  STL.64 [R1+0x940], R16 ;  /* 0x0009401001007387 */ /* 0x004fe60000100a00 */
[----:B0-----:R-:W2:Y:S04]  /*12700*/  LDL R18, [R1+0x48] ;  /* 0x0000480001127983 */ /* 0x001ea80000100800 */
[----:B------:R-:W2:Y:S01]  /*12710*/  LDL R19, [R1+0x4c] ;  /* 0x00004c0001137983 */ /* 0x000ea20000100800 */
[----:B------:R0:W-:Y:S02]  /*12720*/  STL.64 [R1+0x850], R6 ;  /* 0x0008500601007387 */ /* 0x0001e40000100a00 */
[----:B------:R1:W-:Y:S01]  /*12730*/  STL.64 [R1+0x848], R4 ;  /* 0x0008480401007387 */ /* 0x0003e20000100a00 */
[----:B0-----:R-:W3:Y:S01]  /*12740*/  LDL.LU R6, [R1+0x38] ;  /* 0x0000380001067983 */ /* 0x001ee20000300800 */
[----:B------:R-:W3:Y:S03]  /*12750*/  LDL.LU R7, [R1+0x3c] ;  /* 0x00003c0001077983 */ /* 0x000ee60000300800 */
[----:B---3--:R0:W-:Y:S01]  /*12760*/  STL.64 [R1+0x950], R6 ;  /* 0x0009500601007387 */ /* 0x0081e20000100a00 */
[----:B-1----:R-:W2:Y:S02]  /*12770*/  LDL.LU R4, [R1+0x120] ;  /* 0x0001200001047983 */ /* 0x002ea40000300800 */
[----:B------:R-:W2:Y:S01]  /*12780*/  LDL.LU R5, [R1+0x124] ;  /* 0x0001240001057983 */ /* 0x000ea20000300800 */
[----:B0-----:R-:W2:Y:S01]  /*12790*/  LDL.LU R6, [R1+0x128] ;  /* 0x0001280001067983 */ /* 0x001ea20000300800 */
[----:B------:R-:W2:Y:S02]  /*127a0*/  LDL.LU R7, [R1+0x12c] ;  /* 0x00012c0001077983 */ /* 0x000ea40000300800 */
[----:B------:R-:W3:Y:S02]  /*127b0*/  LDL.LU R24, [R1+0xc0] ;  /* 0x0000c00001187983 */ /* 0x000ee40000300800 */
[----:B------:R-:W3:Y:S01]  /*127c0*/  LDL.LU R25, [R1+0xc4] ;  /* 0x0000c40001197983 */ /* 0x000ee20000300800 */
[----:B------:R-:W2:Y:S01]  /*127d0*/  LDL.LU R26, [R1+0xc8] ;  /* 0x0000c800011a7983 */ /* 0x000ea20000300800 */
[----:B------:R-:W-:-:S02]  /*127e0*/  IMAD.MOV.U32 R27, RZ, RZ, R2 ;  /* 0x000000ffff1b7224 */ /* 0x000fc400078e0002 */
[----:B------:R-:W3:Y:S01]  /*127f0*/  LDL.LU R2, [R1+0x974] ;  /* 0x0009740001027983 */ /* 0x000ee20000300800 */
[----:B----4-:R-:W-:Y:S02]  /*12800*/  HMMA.16816.F32 R8, R8, R12, R20 ;  /* 0x0000000c0808723c */ /* 0x010fe40000001814 */
[----:B--2---:R-:W-:Y:S01]  /*12810*/  STL.64 [R1+0x8f0], R26 ;  /* 0x0008f01a01007387 */ /* 0x004fe20000100a00 */
[----:B---3--:R0:W-:Y:S02]  /*12820*/  STL.64 [R1+0x8e8], R24 ;  /* 0x0008e81801007387 */ /* 0x0081e40000100a00 */
[----:B0-----:R-:W-:Y:S02]  /*12830*/  IMAD.MOV.U32 R24, RZ, RZ, R3 ;  /* 0x000000ffff187224 */ /* 0x001fe400078e0003 */
[----:B------:R-:W-:Y:S01]  /*12840*/  IMAD.MOV.U32 R25, RZ, RZ, R14 ;  /* 0x000000ffff197224 */ /* 0x000fe200078e000e */
[----:B------:R-:W2:Y:S01]  /*12850*/  LDL.LU R3, [R1+0x970] ;  /* 0x0009700001037983 */ /* 0x000ea20000300800 */
[----:B------:R-:W3:Y:S02]  /*12860*/  LDL.LU R14, [R1+0x96c] ;  /* 0x00096c00010e7983 */ /* 0x000ee40000300800 */
[----:B------:R-:W-:-:S02]  /*12870*/  IMAD.MOV.U32 R26, RZ, RZ, R15 ;  /* 0x000000ffff1a7224 */ /* 0x000fc400078e000f */
[----:B------:R-:W3:Y:S01]  /*12880*/  LDL.LU R15, [R1+0x968] ;  /* 0x00096800010f7983 */ /* 0x000ee20000300800 */
[----:B------:R-:W4:Y:S02]  /*12890*/  LDL.LU.64 R22, [R1+0x960] ;  /* 0x0009600001167983 */ /* 0x000f240000300a00 */
[----:B------:R-:W4:Y:S07]  /*128a0*/  LDL.LU.64 R20, [R1+0x958] ;  /* 0x0009580001147983 */ /* 0x000f2e0000300a00 */
[----:B------:R0:W-:Y:S01]  /*128b0*/  STL.64 [R1+0x840], R10 ;  /* 0x0008400a01007387 */ /* 0x0001e20000100a00 */
[----:B------:R-:W-:Y:S01]  /*128c0*/  STL.64 [R1+0x838], R8 ;  /* 0x0008380801007387 */ /* 0x000fe20000100a00 */
[----:B0-----:R-:W-:Y:S01]  /*128d0*/  IMAD.MOV.U32 R11, RZ, RZ, R2 ;  /* 0x000000ffff0b7224 */ /* 0x001fe200078e0002 */
[C---:B----4-:R-:W-:Y:S02]  /*128e0*/  HMMA.16816.F32 R16, R20.reuse, R18, R4 ;  /* 0x000000121410723c */ /* 0x050fe40000001804 */
[----:B------:R-:W4:Y:S01]  /*128f0*/  LDL.LU.64 R6, [R1+0x950] ;  /* 0x0009500001067983 */ /* 0x000f220000300a00 */
[----:B--2---:R-:W-:Y:S11]  /*12900*/  IMAD.MOV.U32 R10, RZ, RZ, R3 ;  /* 0x000000ffff0a7224 */ /* 0x004ff600078e0003 */
[----:B------:R-:W-:Y:S09]  /*12910*/  @!UPT UIADD3 URZ, URZ, URZ, URZ ;  /* 0x0000003f3f3ff290 */ /* 0x000ff2000fffe03f */
[----:B------:R-:W-:Y:S01]  /*12920*/  STL.64 [R1+0x1b0], R16 ;  /* 0x0001b01001007387 */ /* 0x000fe20000100a00 */
[----:B------:R0:W-:Y:S02]  /*12930*/  STL.64 [R1+0x1b8], R18 ;  /* 0x0001b81201007387 */ /* 0x0001e40000100a00 */
[----:B------:R-:W-:Y:S02]  /*12940*/  IMAD.MOV.U32 R3, RZ, RZ, R17 ;  /* 0x000000ffff037224 */ /* 0x000fe400078e0011 */
[----:B------:R-:W-:Y:S01]  /*12950*/  IMAD.MOV.U32 R2, RZ, RZ, R16 ;  /* 0x000000ffff027224 */ /* 0x000fe200078e0010 */
[----:B0-----:R-:W4:Y:S01]  /*12960*/  LDL.LU.64 R18, [R1+0x948] ;  /* 0x0009480001127983 */ /* 0x001f220000300a00 */
[----:B------:R-:W4:Y:S03]  /*12970*/  LDL.LU.64 R16, [R1+0x940] ;  /* 0x0009400001107983 */ /* 0x000f260000300a00 */
[----:B------:R-:W-:Y:S02]  /*12980*/  STL [R1+0x78c], R2 ;  /* 0x00078c0201007387 */ /* 0x000fe40000100800 */
[----:B------:R-:W-:Y:S02]  /*12990*/  STL [R1+0x788], R3 ;  /* 0x0007880301007387 */ /* 0x000fe40000100800 */
[----:B------:R-:W-:Y:S01]  /*129a0*/  IMAD.MOV.U32 R27, RZ, RZ, R29 ;  /* 0x000000ffff1b7224 */ /* 0x000fe200078e001d */
[C---:B----4-:R-:W-:Y:S11]  /*129b0*/  HMMA.16816.F32 R16, R20.reuse, R6, R16 ;  /* 0x000000061410723c */ /* 0x050ff60000001810 */
[----:B------:R-:W-:Y:S11]  /*129c0*/  @!UPT UIADD3 URZ, URZ, URZ, URZ ;  /* 0x0000003f3f3ff290 */ /* 0x000ff6000fffe03f */
[----:B------:R-:W-:Y:S01]  /*129d0*/  @!UPT UIADD3 URZ, URZ, URZ, URZ ;  /* 0x0000003f3f3ff290 */ /* 0x000fe2000fffe03f */
[----:B------:R-:W-:Y:S01]  /*129e0*/  STL.64 [R1+0x1a0], R16 ;  /* 0x0001a01001007387 */ /* 0x000fe20000100a00 */
[----:B------:R0:W-:Y:S02]  /*129f0*/  STL.64 [R1+0x1a8], R18 ;  /* 0x0001a81201007387 */ /* 0x0001e40000100a00 */
[----:B------:R-:W-:Y:S01]  /*12a00*/  IMAD.MOV.U32 R29, RZ, RZ, R16 ;  /* 0x000000ffff1d7224 */ /* 0x000fe200078e0010 */
[----:B0-----:R-:W2:Y:S01]  /*12a10*/  LDL.LU.64 R18, [R1+0x938] ;  /* 0x0009380001127983 */ /* 0x001ea20000300a00 */
[----:B------:R-:W2:Y:S02]  /*12a20*/  LDL.LU.64 R16, [R1+0x930] ;  /* 0x0009300001107983 */ /* 0x000ea40000300a00 */
[----:B------:R0:W-:Y:S02]  /*12a30*/  STL.64 [R1+0x8f8], R6 ;  /* 0x0008f80601007387 */ /* 0x0001e40000100a00 */
[----:B0-----:R-:W4:Y:S01]  /*12a40*/  LDL.LU.64 R6, [R1+0x48] ;  /* 0x0000480001067983 */ /* 0x001f220000300a00 */
[----:B------:R-:W-:Y:S01]  /*12a50*/  STL [R1+0x790], R29 ;  /* 0x0007901d01007387 */ /* 0x000fe20000100800 */
[C---:B--2---:R-:W-:Y:S11]  /*12a60*/  HMMA.16816.F32 R16, R20.reuse, R10, R16 ;  /* 0x0000000a1410723c */ /* 0x044ff60000001810 */
[----:B------:R-:W-:Y:S11]  /*12a70*/  @!UPT UIADD3 URZ, URZ, URZ, URZ ;  /* 0x0000003f3f3ff290 */ /* 0x000ff6000fffe03f */
[----:B------:R-:W-:Y:S01]  /*12a80*/  @!UPT UIADD3 URZ, URZ, URZ, URZ ;  /* 0x0000003f3f3ff290 */ /* 0x000fe2000fffe03f */
[----:B------:R-:W-:Y:S01]  /*12a90*/  STL.64 [R1+0x190], R16 ;  /* 0x0001901001007387 */ /* 0x000fe20000100a00 */
[----:B------:R0:W-:Y:S03]  /*12aa0*/  STL.64 [R1+0x198], R18 ;  /* 0x0001981201007387 */ /* 0x0001e60000100a00 */
[----:B0-----:R-:W3:Y:S01]  /*12ab0*/  LDL.LU.64 R18, [R1+0x928] ;  /* 0x0009280001127983 */ /* 0x001ee20000300a00 */
[----:B------:R-:W3:Y:S02]  /*12ac0*/  LDL.LU.64 R16, [R1+0x920] ;  /* 0x0009200001107983 */ /* 0x000ee40000300a00 */
[----:B---3--:R-:W-:Y:S01]  /*12ad0*/  HMMA.16816.F32 R20, R20, R14, R16 ;  /* 0x0000000e1414723c */ /* 0x008fe20000001810 */
[----:B------:R-:W2:Y:S01]  /*12ae0*/  LDL.LU.64 R18, [R1+0x918] ;  /* 0x0009180001127983 */ /* 0x000ea20000300a00 */
[----:B------:R-:W3:Y:S11]  /*12af0*/  LDL.LU.64 R16, [R1+0x910] ;  /* 0x0009100001107983 */ /* 0x000ef60000300a00 */
[----:B------:R-:W-:Y:S10]  /*12b00*/  @!UPT UIADD3 URZ, URZ, URZ, URZ ;  /* 0x0000003f3f3ff290 */ /* 0x000ff4000fffe03f */
[----:B------:R3:W-:Y:S01]  /*12b10*/  STL.64 [R1+0x180], R20 ;  /* 0x0001801401007387 */ /* 0x0007e20000100a00 */
[----:B------:R2:W-:Y:S02]  /*12b20*/  STL.64 [R1+0x188], R22 ;  /* 0x0001881601007387 */ /* 0x0005e40000100a00 */
[----:B---3--:R-:W-:Y:S02]  /*12b30*/  IMAD.MOV.U32 R20, RZ, RZ, R16 ;  /* 0x000000ffff147224 */ /* 0x008fe400078e0010 */
[----:B------:R-:W-:Y:S01]  /*12b40*/  IMAD.MOV.U32 R21, RZ, RZ, R17 ;  /* 0x000000ffff157224 */ /* 0x000fe200078e0011 */
[----:B------:R-:W3:Y:S01]  /*12b50*/  LDL.LU R16, [R1+0x90c] ;  /* 0x00090c0001107983 */ /* 0x000ee20000300800 */
[----:B------:R-:W3:Y:S02]  /*12b60*/  LDL.LU R17, [R1+0x908] ;  /* 0x0009080001117983 */ /* 0x000ee40000300800 */
[----:B--2---:R-:W-:Y:S02]  /*12b70*/  IMAD.MOV.U32 R22, RZ, RZ, R18 ;  /* 0x000000ffff167224 */ /* 0x004fe400078e0012 */
[----:B------:R-:W-:Y:S01]  /*12b80*/  IMAD.MOV.U32 R23, RZ, RZ, R19 ;  /* 0x000000ffff177224 */ /* 0x000fe200078e0013 */
[----:B------:R-:W3:Y:S01]  /*12b90*/  LDL.LU R18, [R1+0x904] ;  /* 0x0009040001127983 */ /* 0x000ee20000300800 */
[----:B------:R-:W3:Y:S03]  /*12ba0*/  LDL.LU R19, [R1+0x900] ;  /* 0x0009000001137983 */ /* 0x000ee60000300800 */
[----:B------:R-:W-:Y:S01]  /*12bb0*/  STL.64 [R1+0x8e0], R22 ;  /* 0x0008e01601007387 */ /* 0x000fe20000100a00 */
[----:B------:R0:W-:Y:S02]  /*12bc0*/  STL.64 [R1+0x8d8], R20 ;  /* 0x0008d81401007387 */ /* 0x0001e40000100a00 */
[----:B----4-:R-:W-:-:S02]  /*12bd0*/  IMAD.MOV.U32 R9, RZ, RZ, R6 ;  /* 0x000000ffff097224 */ /* 0x010fc400078e0006 */
[----:B------:R-:W-:Y:S01]  /*12be0*/  IMAD.MOV.U32 R8, RZ, RZ, R7 ;  /* 0x000000ffff087224 */ /* 0x000fe200078e0007 */
[----:B0-----:R-:W2:Y:S01]  /*12bf0*/  LDL.LU R20, [R1+0xb0] ;  /* 0x0000b00001147983 */ /* 0x001ea20000300800 */
[----:B------:R-:W2:Y:S02]  /*12c00*/  LDL.LU R21, [R1+0xb4] ;  /* 0x0000b40001157983 */ /* 0x000ea40000300800 */
[----:B------:R-:W2:Y:S02]  /*12c10*/  LDL.LU R22, [R1+0xb8] ;  /* 0x0000b80001167983 */ /* 0x000ea40000300800 */
[----:B------:R-:W2:Y:S01]  /*12c20*/  LDL.LU R23, [R1+0xbc] ;  /* 0x0000bc0001177983 */ /* 0x000ea20000300800 */
[C---:B---3--:R-:W-:Y:S01]  /*12c30*/  HMMA.16816.F32 R24, R16.reuse, R6, R24 ;  /* 0x000000061018723c */ /* 0x048fe20000001818 */
[----:B------:R-:W3:Y:S11]  /*12c40*/  LDL.LU.64 R6, [R1+0x8f8] ;  /* 0x0008f80001067983 */ /* 0x000ef60000300a00 */
[----:B------:R-:W-:Y:S11]  /*12c50*/  @!UPT UIADD3 URZ, URZ, URZ, URZ ;  /* 0x0000003f3f3ff290 */ /* 0x000ff6000fffe03f */
[----:B------:R-:W-:Y:S01]  /*12c60*/  STL.64 [R1+0x170], R24 ;  /* 0x0001701801007387 */ /* 0x000fe20000100a00 */
[----:B------:R0:W-:Y:S02]  /*12c70*/  STL.64 [R1+0x178], R26 ;  /* 0x0001781a01007387 */ /* 0x0001e40000100a00 */
[----:B------:R-:W-:Y:S02]  /*12c80*/  IMAD.MOV.U32 R12, RZ, RZ, R26 ;  /* 0x000000ffff0c7224 */ /* 0x000fe400078e001a */
[----:B0-----:R-:W3:Y:S01]  /*12c90*/  LDL.LU.64 R26, [R1+0x8f0] ;  /* 0x0008f000011a7983 */ /* 0x001ee20000300a00 */
[----:B------:R-:W3:Y:S02]  /*12ca0*/  LDL.LU.64 R24, [R1+0x8e8] ;  /* 0x0008e80001187983 */ /* 0x000ee40000300a00 */
[----:B------:R-:W-:Y:S01]  /*12cb0*/  STL [R1+0x794], R12 ;  /* 0x0007940c01007387 */ /* 0x000fe20000100800 */
[C---:B---3--:R-:W-:Y:S11]  /*12cc0*/  HMMA.16816.F32 R24, R16.reuse, R6, R24 ;  /* 0x000000061018723c */ /* 0x048ff60000001818 */
[----:B------:R-:W-:Y:S11]  /*12cd0*/  @!UPT UIADD3 URZ, URZ, URZ, URZ ;  /* 0x0000003f3f3ff290 */ /* 0x000ff6000fffe03f */
[----:B------:R-:W-:Y:S01]  /*12ce0*/  @!UPT UIADD3 URZ, URZ, URZ, URZ ;  /* 0x0000003f3f3ff290 */ /* 0x000fe2000fffe03f */
[----:B------:R0:W-:Y:S01]  /*12cf0*/  STL.64 [R1+0x160], R24 ;  /* 0x0001601801007387 */ /* 0x0001e20000100a00 */
[----:B------:R1:W-:Y:S02]  /*12d00*/  STL.64 [R1+0x168], R26 ;  /* 0x0001681a01007387 */ /* 0x0003e40000100a00 */
[----:B------:R3:W-:Y:S02]  /*12d10*/  STL.64 [R1+0x8b8], R6 ;  /* 0x0008b80601007387 */ /* 0x0007e40000100a00 */
[----:B------:R-:W-:Y:S01]  /*12d20*/  IMAD.MOV.U32 R13, RZ, RZ, R26 ;  /* 0x000000ffff0d7224 */ /* 0x000fe200078e001a */
[----:B0-----:R-:W4:Y:S01]  /*12d30*/  LDL.LU R24, [R1+0x70] ;  /* 0x0000700001187983 */ /* 0x001f220000300800 */
[----:B------:R-:W4:Y:S02]  /*12d40*/  LDL.LU R25, [R1+0x74] ;  /* 0x0000740001197983 */ /* 0x000f240000300800 */
[----:B-1----:R-:W4:Y:S02]  /*12d50*/  LDL.LU R26, [R1+0x78] ;  /* 0x00007800011a7983 */ /* 0x002f240000300800 */
[----:B------:R-:W4:Y:S01]  /*12d60*/  LDL.LU R27, [R1+0x7c] ;  /* 0x00007c00011b7983 */ /* 0x000f220000300800 */
[----:B--2---:R-:W-:Y:S01]  /*12d70*/  HMMA.16816.F32 R20, R16, R10, R20 ;  /* 0x0000000a1014723c */ /* 0x004fe20000001814 */
[----:B------:R-:W2:Y:S01]  /*12d80*/  LDL.LU R4, [R1+0x90] ;  /* 0x0000900001047983 */ /* 0x000ea20000300800 */
[----:B------:R-:W2:Y:S02]  /*12d90*/  LDL.LU R5, [R1+0x94] ;  /* 0x0000940001057983 */ /* 0x000ea40000300800 */
[----:B---3--:R-:W2:Y:S02]  /*12da0*/  LDL.LU R6, [R1+0x98] ;  /* 0x0000980001067983 */ /* 0x008ea40000300800 */
[----:B------:R-:W2:Y:S01]  /*12db0*/  LDL.LU R7, [R1+0x9c] ;  /* 0x00009c0001077983 */ /* 0x000ea20000300800 */
[----:B----4-:R-:W-:Y:S01]  /*12dc0*/  STL.64 [R1+0x8b0], R26 ;  /* 0x0008b01a01007387 */ /* 0x010fe20000100a00 */
[----:B------:R0:W-:Y:S03]  /*12dd0*/  STL.64 [R1+0x8a8], R24 ;  /* 0x0008a81801007387 */ /* 0x0001e60000100a00 */
[----:B0-----:R-:W3:Y:S01]  /*12de0*/  LDL.LU R24, [R1+0x80] ;  /* 0x0000800001187983 */ /* 0x001ee20000300800 */
[----:B------:R-:W3:Y:S02]  /*12df0*/  LDL.LU R25, [R1+0x84] ;  /* 0x0000840001197983 */ /* 0x000ee40000300800 */
[----:B------:R-:W3:Y:S02]  /*12e00*/  LDL.LU R26, [R1+0x88] ;  /* 0x00008800011a7983 */ /* 0x000ee40000300800 */
[----:B------:R-:W4:Y:S01]  /*12e10*/  LDL.LU R12, [R1+0x6bc] ;  /* 0x0006bc00010c7983 */ /* 0x000f220000300800 */
[----:B------:R-:W2:Y:S01]  /*12e20*/  LDL.LU R29, [R1+0x6b4] ;  /* 0x0006b400011d7983 */ /* 0x000ea20000300800 */
[----:B------:R-:W2:Y:S02]  /*12e30*/  LDL.LU R3, [R1+0x1f8] ;  /* 0x0001f80001037983 */ /* 0x000ea40000300800 */
[----:B------:R-:W-:-:S02]  /*12e40*/  IMAD.MOV.U32 R27, RZ, RZ, R28 ;  /* 0x000000ffff1b7224 */ /* 0x000fc400078e001c */
[----:B------:R-:W2:Y:S01]  /*12e50*/  LDL.LU R2, [R1+0x6ac] ;  /* 0x0006ac0001027983 */ /* 0x000ea20000300800 */
[----:B------:R-:W2:Y:S01]  /*12e60*/  LDL.LU R28, [R1+0x6d0] ;  /* 0x0006d000011c7983 */ /* 0x000ea20000300800 */
[----:B------:R0:W-:Y:S03]  /*12e70*/  STL [R1+0x798], R13 ;  /* 0x0007980d01007387 */ /* 0x0001e60000100800 */
[----:B0-----:R-:W2:Y:S01]  /*12e80*/  LDL.LU R13, [R1+0x6c4] ;  /* 0x0006c400010d7983 */ /* 0x001ea20000300800 */
[----:B------:R-:W-:Y:S02]  /*12e90*/  STL.64 [R1+0x150], R20 ;  /* 0x0001501401007387 */ /* 0x000fe40000100a00 */
[----:B------:R0:W-:Y:S02]  /*12ea0*/  STL.64 [R1+0x158], R22 ;  /* 0x0001581601007387 */ /* 0x0001e40000100a00 */
[----:B0-----:R-:W2:Y:S01]  /*12eb0*/  LDL.LU.64 R22, [R1+0x8e0] ;  /* 0x0008e00001167983 */ /* 0x001ea20000300a00 */
[----:B------:R-:W2:Y:S02]  /*12ec0*/  LDL.LU.64 R20, [R1+0x8d8] ;  /* 0x0008d80001147983 */ /* 0x000ea40000300a00 */
[----:B--2---:R-:W-:Y:S01]  /*12ed0*/  HMMA.16816.F32 R16, R16, R14, R20 ;  /* 0x0000000e1010723c */ /* 0x004fe20000001814 */
[----:B------:R-:W2:Y:S01]  /*12ee0*/  LDL.LU.64 R22, [R1+0x8d0] ;  /* 0x0008d00001167983 */ /* 0x000ea20000300a00 */
[----:B------:R-:W3:Y:S11]  /*12ef0*/  LDL.LU.64 R20, [R1+0x8c8] ;  /* 0x0008c80001147983 */ /* 0x000ef60000300a00 */
[----:B------:R-:W-:Y:S10]  /*12f00*/  @!UPT UIADD3 URZ, URZ, URZ, URZ ;  /* 0x0000003f3f3ff290 */ /* 0x000ff4000fffe03f */
[----:B------:R0:W-:Y:S01]  /*12f10*/  STL.64 [R1+0x140], R16 ;  /* 0x0001401001007387 */ /* 0x0001e20000100a00 */
[----:B------:R1:W-:Y:S03]  /*12f20*/  STL.64 [R1+0x148], R18 ;  /* 0x0001481201007387 */ /* 0x0003e60000100a00 */
[----:B0-----:R-:W3:Y:S01]  /*12f30*/  LDL.LU R17, [R1+0x6d4] ;  /* 0x0006d40001117983 */ /* 0x001ee20000300800 */
[----:B-1----:R-:W-:Y:S02]  /*12f40*/  IMAD.MOV.U32 R19, RZ, RZ, R16 ;  /* 0x000000ffff137224 */ /* 0x002fe400078e0010 */
[----:B------:R-:W3:Y:S03]  /*12f50*/  LDL.LU R18, [R1+0x6cc] ;  /* 0x0006cc0001127983 */ /* 0x000ee60000300800 */
[----:B------:R0:W-:Y:S04]  /*12f60*/  STL [R1+0x79c], R19 ;  /* 0x00079c1301007387 */ /* 0x0001e80000100800 */
[----:B0-----:R-:W3:Y:S01]  /*12f70*/  LDL.LU R19, [R1+0x1fc] ;  /* 0x0001fc0001137983 */ /* 0x001ee20000300800 */
[----:B--2---:R-:W-:-:S03]  /*12f80*/  IMAD.MOV.U32 R16, RZ, RZ, R23 ;  /* 0x000000ffff107224 */ /* 0x004fc600078e0017 */
[----:B---3--:R-:W-:Y:S01]  /*12f90*/  STL.64 [R1+0x860], R18 ;  /* 0x0008601201007387 */ /* 0x008fe20000100a00 */
[----:B------:R0:W-:Y:S02]  /*12fa0*/  STL [R1+0x858], R17 ;  /* 0x0008581101007387 */ /* 0x0001e40000100800 */
[----:B------:R-:W2:Y:S01]  /*12fb0*/  LDL.LU R23, [R1+0x8c0] ;  /* 0x0008c00001177983 */ /* 0x000ea20000300800 */
[----:B0-----:R-:W3:Y:S01]  /*12fc0*/  LDL.LU R17, [R1+0x14] ;  /* 0x0000140001117983 */ /* 0x001ee20000300800 */
[----:B------:R-:W2:Y:S02]  /*12fd0*/  LDL.LU R18, [R1+0x18] ;  /* 0x0000180001127983 */ /* 0x000ea40000300800 */
[----:B------:R-:W2:Y:S02]  /*12fe0*/  LDL.LU R19, [R1+0x1c] ;  /* 0x00001c0001137983 */ /* 0x000ea40000300800 */
[----:B--2---:R0:W-:Y:S02]  /*12ff0*/  STL.64 [R1+0x870], R18 ;  /* 0x0008701201007387 */ /* 0x0041e40000100a00 */
[----:B0-----:R-:W-:-:S02]  /*13000*/  IMAD.MOV.U32 R18, RZ, RZ, R9 ;  /* 0x000000ffff127224 */ /* 0x001fc400078e0009 */
[----:B------:R-:W-:-:S07]  /*13010*/  IMAD.MOV.U32 R19, RZ, RZ, R8 ;  /* 0x000000ffff137224 */ /* 0x000fce00078e0008 */
[C---:B------:R-:W-:Y:S01]  /*13020*/  HMMA.16816.F32 R4, R20.reuse, R18, R4 ;  /* 0x000000121404723c */ /* 0x040fe20000001804 */
[----:B---3--:R-:W-:Y:S11]  /*13030*/  STL.64 [R1+0x868], R16 ;  /* 0x0008681001007387 */ /* 0x008ff60000100a00 */
[----:B------:R-:W-:Y:S11]  /*13040*/  @!UPT UIADD3 URZ, URZ, URZ, URZ ;  /* 0x0000003f3f3ff290 */ /* 0x000ff6000fffe03f */
[----:B------:R-:W-:Y:S01]  /*13050*/  STL.64 [R1+0xd0], R4 ;  /* 0x0000d00401007387 */ /* 0x000fe20000100a00 */
[----:B------:R0:W-:Y:S03]  /*13060*/  STL.64 [R1+0xd8], R6 ;  /* 0x0000d80601007387 */ /* 0x0001e60000100a00 */
[----:B0-----:R-:W2:Y:S02]  /*13070*/  LDL.LU.64 R6, [R1+0x8b8] ;  /* 0x0008b80001067983 */ /* 0x001ea40000300a00 */
[----:B--2---:R-:W-:Y:S11]  /*13080*/  HMMA.16816.F32 R24, R20, R6, R24 ;  /* 0x000000061418723c */ /* 0x004ff60000001818 */
[----:B------:R-:W-:Y:S11]  /*13090*/  @!UPT UIADD3 URZ, URZ, URZ, URZ ;  /* 0x0000003f3f3ff290 */ /* 0x000ff6000fffe03f */
[----:B------:R-:W-:Y:S01]  /*130a0*/  @!UPT UIADD3 URZ, URZ, URZ, URZ ;  /* 0x0000003f3f3ff290 */ /* 0x000fe2000fffe03f */
[----:B------:R-:W-:Y:S01]  /*130b0*/  STL.64 [R1+0xf0], R24 ;  /* 0x0000f01801007387 */ /* 0x000fe20000100a00 */
[----:B------:R0:W-:Y:S03]  /*130c0*/  STL.64 [R1+0xf8], R26 ;  /* 0x0000f81a01007387 */ /* 0x0001e60000100a00 */
[----:B0-----:R-:W2:Y:S01]  /*130d0*/  LDL.LU.64 R26, [R1+0x8b0] ;  /* 0x0008b000011a7983 */ /* 0x001ea20000300a00 */
[----:B------:R-:W2:Y:S02]  /*130e0*/  LDL.LU.64 R24, [R1+0x8a8] ;  /* 0x0008a80001187983 */ /* 0x000ea40000300a00 */
[----:B------:R0:W-:Y:S02]  /*130f0*/  STL.64 [R1+0x878], R6 ;  /* 0x0008780601007387 */ /* 0x0001e40000100a00 */
[----:B------:R-:W3:Y:S01]  /*13100*/  LDL.LU R4, [R1+0x50] ;  /* 0x0000500001047983 */ /* 0x000ee20000300800 */
[----:B------:R-:W3:Y:S04]  /*13110*/  LDL.LU R5, [R1+0x54] ;  /* 0x0000540001057983 */ /* 0x000ee80000300800 */
[----:B0-----:R-:W3:Y:S01]  /*13120*/  LDL.LU R6, [R1+0x58] ;  /* 0x0000580001067983 */ /* 0x001ee20000300800 */
[----:B------:R-:W-:-:S02]  /*13130*/  IMAD.MOV.U32 R7, RZ, RZ, R0 ;  /* 0x000000ffff077224 */ /* 0x000fc400078e0000 */
[----:B------:R-:W3:Y:S01]  /*13140*/  LDL.LU R0, [R1+0x8a0] ;  /* 0x0008a00001007983 */ /* 0x000ee20000300800 */
[C---:B--2---:R-:W-:Y:S11]  /*13150*/  HMMA.16816.F32 R24, R20.reuse, R10, R24 ;  /* 0x0000000a1418723c */ /* 0x044ff60000001818 */
[----:B------:R-:W-:Y:S11]  /*13160*/  @!UPT UIADD3 URZ, URZ, URZ, URZ ;  /* 0x0000003f3f3ff290 */ /* 0x000ff6000fffe03f */
[----:B------:R-:W-:Y:S01]  /*13170*/  @!UPT UIADD3 URZ, URZ, URZ, URZ ;  /* 0x0000003f3f3ff290 */ /* 0x000fe2000fffe03f */
[----:B------:R-:W-:Y:S01]  /*13180*/  STL.64 [R1+0x110], R24 ;  /* 0x0001101801007387 */ /* 0x000fe20000100a00 */
[----:B------:R0:W-:Y:S03]  /*13190*/  STL.64 [R1+0x118], R26 ;  /* 0x0001181a01007387 */ /* 0x0001e60000100a00 */
[----:B0-----:R-:W2:Y:S01]  /*131a0*/  LDL.LU.64 R26, [R1+0x898] ;  /* 0x00089800011a7983 */ /* 0x001ea20000300a00 */
[----:B------:R-:W2:Y:S02]  /*131b0*/  LDL.LU.64 R24, [R1+0x890] ;  /* 0x0008900001187983 */ /* 0x000ea40000300a00 */
[----:B--2---:R-:W-:Y:S01]  /*131c0*/  HMMA.16816.F32 R20, R20, R14, R24 ;  /* 0x0000000e1414723c */ /* 0x004fe20000001818 */
[----:B------:R-:W3:Y:S01]  /*131d0*/  LDL.LU.64 R26, [R1+0x888] ;  /* 0x00088800011a7983 */ /* 0x000ee20000300a00 */
[----:B------:R-:W3:Y:S11]  /*131e0*/  LDL.LU.64 R24, [R1+0x880] ;  /* 0x0008800001187983 */ /* 0x000ef60000300a00 */
[----:B------:R-:W-:Y:S10]  /*131f0*/  @!UPT UIADD3 URZ, URZ, URZ, URZ ;  /* 0x0000003f3f3ff290 */ /* 0x000ff4000fffe03f */
[----:B------:R-:W-:Y:S01]  /*13200*/  STL.64 [R1+0x100], R20 ;  /* 0x0001001401007387 */ /* 0x000fe20000100a00 */
[----:B------:R0:W-:Y:S03]  /*13210*/  STL.64 [R1+0x108], R22 ;  /* 0x0001081601007387 */ /* 0x0001e60000100a00 */
[----:B0-----:R-:W2:Y:S01]  /*13220*/  LDL R22, [R1+0x758] ;  /* 0x0007580001167983 */ /* 0x001ea20000100800 */
[----:B------:R-:W2:Y:S01]  /*13230*/  LDL.LU R23, [R1+0x2d8] ;  /* 0x0002d80001177983 */ /* 0x000ea20000300800 */
[C---:B---3--:R-:W-:Y:S02]  /*13240*/  HMMA.16816.F32 R16, R24.reuse, R18, R4 ;  /* 0x000000121810723c */ /* 0x048fe40000001804 */
[----:B------:R-:W3:Y:S11]  /*13250*/  LDL.LU.64 R6, [R1+0x878] ;  /* 0x0008780001067983 */ /* 0x000ef60000300a00 */
[----:B------:R-:W-:Y:S10]  /*13260*/  @!UPT UIADD3 URZ, URZ, URZ, URZ ;  /* 0x0000003f3f3ff290 */ /* 0x000ff4000fffe03f */
[----:B------:R-:W-:Y:S01]  /*13270*/  STL.64 [R1+0x130], R16 ;  /* 0x0001301001007387 */ /* 0x000fe20000100a00 */
[----:B------:R0:W-:Y:S03]  /*13280*/  STL.64 [R1+0x138], R18 ;  /* 0x0001381201007387 */ /* 0x0001e60000100a00 */
[----:B0-----:R-:W3:Y:S01]  /*13290*/  LDL.LU.64 R18, [R1+0x870] ;  /* 0x0008700001127983 */ /* 0x001ee20000300a00 */
[----:B------:R-:W3:Y:S02]  /*132a0*/  LDL.LU.64 R16, [R1+0x868] ;  /* 0x0008680001107983 */ /* 0x000ee40000300a00 */
[C---:B---3--:R-:W-:Y:S01]  /*132b0*/  HMMA.16816.F32 R4, R24.reuse, R6, R16 ;  /* 0x000000061804723c */ /* 0x048fe20000001810 */
[----:B------:R-:W3:Y:S01]  /*132c0*/  LDL.LU.64 R18, [R1+0x860] ;  /* 0x0008600001127983 */ /* 0x000ee20000300a00 */
[----:B------:R-:W2:Y:S11]  /*132d0*/  LDL.LU R17, [R1+0x858] ;  /* 0x0008580001117983 */ /* 0x000eb60000300800 */
[----:B------:R-:W-:Y:S10]  /*132e0*/  @!UPT UIADD3 URZ, URZ, URZ, URZ ;  /* 0x0000003f3f3ff290 */ /* 0x000ff4000fffe03f */
[----:B------:R-:W-:Y:S01]  /*132f0*/  STL.64 [R1+0x120], R4 ;  /* 0x0001200401007387 */ /* 0x000fe20000100a00 */
[----:B------:R0:W-:Y:S03]  /*13300*/  STL.64 [R1+0x128], R6 ;  /* 0x0001280601007387 */ /* 0x0001e60000100a00 */
[----:B0-----:R-:W2:Y:S01]  /*13310*/  LDL.LU.64 R6, [R1+0x850] ;  /* 0x0008500001067983 */ /* 0x001ea20000300a00 */
[----:B------:R-:W2:Y:S02]  /*13320*/  LDL.LU.64 R4, [R1+0x848] ;  /* 0x0008480001047983 */ /* 0x000ea40000300a00 */
[----:B--2---:R-:W-:Y:S01]  /*13330*/  HMMA.16816.F32 R4, R24, R10, R4 ;  /* 0x0000000a1804723c */ /* 0x004fe20000001804 */
[----:B------:R-:W2:Y:S01]  /*13340*/  LDL.LU.64 R10, [R1+0x840] ;  /* 0x00084000010a7983 */ /* 0x000ea20000300a00 */
[----:B------:R-:W2:Y:S02]  /*13350*/  LDL.LU.64 R8, [R1+0x838] ;  /* 0x0008380001087983 */ /* 0x000ea40000300a00 */
[----:B------:R-:W-:-:S04]  /*13360*/  IMAD.MOV.U32 R16, RZ, RZ, c[0x0][0x188] ;  /* 0x00006200ff107624 */ /* 0x000fc800078e00ff */
[----:B------:R-:W-:Y:S01]  /*13370*/  IMAD.SHL.U32 R16, R16, 0x80, RZ ;  /* 0x0000008010107824 */ /* 0x000fe200078e00ff */
[----:B------:R-:W-:-:S03]  /*13380*/  IADD3 R23, R23, 0x1, RZ ;  /* 0x0000000117177810 */ /* 0x000fc60007ffe0ff */
[----:B------:R-:W-:-:S05]  /*13390*/  IMAD.SHL.U32 R16, R16, 0x2, RZ ;  /* 0x0000000210107824 */ /* 0x000fca00078e00ff */
[-C--:B---3--:R-:W-:Y:S02]  /*133a0*/  IADD3 R19, P4, R19, R16.reuse, RZ ;  /* 0x0000001013137210 */ /* 0x088fe40007f9e0ff */
[-C--:B------:R-:W-:Y:S02]  /*133b0*/  IADD3 R17, P5, R17, R16.reuse, RZ ;  /* 0x0000001011117210 */ /* 0x080fe40007fbe0ff */
[-C--:B------:R-:W-:Y:S02]  /*133c0*/  IADD3 R18, P6, R18, R16.reuse, RZ ;  /* 0x0000001012127210 */ /* 0x080fe40007fde0ff */
[----:B------:R0:W-:Y:S01]  /*133d0*/  STL.64 [R1+0xe0], R4 ;  /* 0x0000e00401007387 */ /* 0x0001e20000100a00 */
[----:B------:R-:W-:Y:S01]  /*133e0*/  STL.64 [R1+0xe8], R6 ;  /* 0x0000e80601007387 */ /* 0x000fe20000100a00 */
[-C--:B------:R-:W-:Y:S02]  /*133f0*/  IADD3 R13, P1, R13, R16.reuse, RZ ;  /* 0x000000100d0d7210 */ /* 0x080fe40007f3e0ff */
[----:B----4-:R-:W-:-:S02]  /*13400*/  IADD3 R12, P2, R12, R16, RZ ;  /* 0x000000100c0c7210 */ /* 0x010fc40007f5e0ff */
[-C--:B------:R-:W-:Y:S01]  /*13410*/  IADD3 R29, P3, R29, R16.reuse, RZ ;  /* 0x000000101d1d7210 */ /* 0x080fe20007f7e0ff */
[--C-:B------:R-:W-:Y:S01]  /*13420*/  IMAD.X R3, R3, 0x1, R0.reuse, P4 ;  /* 0x0000000103037824 */ /* 0x100fe200020e0600 */
[----:B------:R-:W-:Y:S01]  /*13430*/  IADD3 R2, P4, R2, R16, RZ ;  /* 0x0000001002027210 */ /* 0x000fe20007f9e0ff */
[----:B------:R-:W-:Y:S01]  /*13440*/  IMAD.X R28, R28, 0x1, R0, P5 ;  /* 0x000000011c1c7824 */ /* 0x000fe200028e0600 */
[----:B--2---:R-:W-:Y:S11]  /*13450*/  HMMA.16816.F32 R8, R24, R14, R8 ;  /* 0x0000000e1808723c */ /* 0x004ff60000001808 */
[----:B------:R-:W-:Y:S11]  /*13460*/  @!UPT UIADD3 URZ, URZ, URZ, URZ ;  /* 0x0000003f3f3ff290 */ /* 0x000ff6000fffe03f */
[----:B------:R-:W-:Y:S02]  /*13470*/  @!UPT UIADD3 URZ, URZ, URZ, URZ ;  /* 0x0000003f3f3ff290 */ /* 0x000fe4000fffe03f */
[----:B0-----:R-:W-:Y:S02]  /*13480*/  IMAD.MOV.U32 R4, RZ, RZ, R11 ;  /* 0x000000ffff047224 */ /* 0x001fe400078e000b */
[----:B------:R-:W-:Y:S01]  /*13490*/  IMAD.MOV.U32 R5, RZ, RZ, R10 ;  /* 0x000000ffff057224 */ /* 0x000fe200078e000a */
[----:B------:R-:W-:Y:S01]  /*134a0*/  STL.64 [R1+0x50], R8 ;  /* 0x0000500801007387 */ /* 0x000fe20000100a00 */
[----:B------:R-:W-:Y:S02]  /*134b0*/  STL.64 [R1+0x58], R10 ;  /* 0x0000580a01007387 */ /* 0x000fe40000100a00 */
[----:B------:R-:W-:Y:S02]  /*134c0*/  STL [R1+0x2d8], R23 ;  /* 0x0002d81701007387 */ /* 0x000fe40000100800 */
[----:B------:R-:W-:Y:S01]  /*134d0*/  STL [R1+0x7a4], R4 ;  /* 0x0007a40401007387 */ /* 0x000fe20000100800 */
[----:B------:R-:W-:Y:S01]  /*134e0*/  STL [R1+0x7a0], R5 ;  /* 0x0007a00501007387 */ /* 0x000fe20000100800 */
[----:B------:R-:W-:Y:S02]  /*134f0*/  STL [R1+0x1fc], R19 ;  /* 0x0001fc1301007387 */ /* 0x000fe40000100800 */
[----:B------:R-:W-:Y:S02]  /*13500*/  STL [R1+0x6d4], R17 ;  /* 0x0006d41101007387 */ /* 0x000fe40000100800 */
[----:B------:R-:W-:Y:S01]  /*13510*/  STL [R1+0x6cc], R18 ;  /* 0x0006cc1201007387 */ /* 0x000fe20000100800 */
[----:B------:R-:W-:Y:S01]  /*13520*/  STL [R1+0x6c4], R13 ;  /* 0x0006c40d01007387 */ /* 0x000fe20000100800 */
[----:B------:R-:W-:Y:S02]  /*13530*/  STL [R1+0x6bc], R12 ;  /* 0x0006bc0c01007387 */ /* 0x000fe40000100800 */
[----:B------:R-:W-:Y:S02]  /*13540*/  STL [R1+0x6b4], R29 ;  /* 0x0006b41d01007387 */ /* 0x000fe40000100800 */
[----:B------:R0:W-:Y:S01]  /*13550*/  STL [R1+0x830], R0 ;  /* 0x0008300001007387 */ /* 0x0001e20000100800 */
[----:B------:R-:W-:Y:S04]  /*13560*/  STL [R1+0x1f8], R3 ;  /* 0x0001f80301007387 */ /* 0x000fe80000100800 */
[----:B0-----:R-:W2:Y:S01]  /*13570*/  LDL.LU R0, [R1+0x6a4] ;  /* 0x0006a40001007983 */ /* 0x001ea20000300800 */
[----:B------:R-:W-:Y:S02]  /*13580*/  STL [R1+0x6ac], R2 ;  /* 0x0006ac0201007387 */ /* 0x000fe40000100800 */
[----:B------:R-:W3:Y:S02]  /*13590*/  LDL.LU R5, [R1+0x694] ;  /* 0x0006940001057983 */ /* 0x000ee40000300800 */
[----:B------:R-:W-:Y:S01]  /*135a0*/  STL [R1+0x6d0], R28 ;  /* 0x0006d01c01007387 */ /* 0x000fe20000100800 */
[----:B---3--:R0:W-:Y:S04]  /*135b0*/  STL [R1+0x824], R5 ;  /* 0x0008240501007387 */ /* 0x0081e80000100800 */
[----:B0-----:R-:W3:Y:S04]  /*135c0*/  LDL.LU R5, [R1+0x6c0] ;  /* 0x0006c00001057983 */ /* 0x001ee80000300800 */
[----:B---3--:R0:W-:Y:S04]  /*135d0*/  STL [R1+0x828], R5 ;  /* 0x0008280501007387 */ /* 0x0081e80000100800 */
[----:B0-----:R-:W3:Y:S01]  /*135e0*/  LDL.LU R5, [R1+0x69c] ;  /* 0x00069c0001057983 */ /* 0x001ee20000300800 */
[----:B------:R-:W-:-:S02]  /*135f0*/  ISETP.NE.U32.AND P0, PT, R23, R22, PT ;  /* 0x000000161700720c */ /* 0x000fc40003f05070 */
[----:B--2---:R-:W-:Y:S01]  /*13600*/  IADD3 R0, P5, R0, R16, RZ ;  /* 0x0000001000007210 */ /* 0x004fe20007fbe0ff */
[----:B---3--:R0:W-:Y:S04]  /*13610*/  STL [R1+0x82c], R5 ;  /* 0x00082c0501007387 */ /* 0x0081e80000100800 */
[----:B0-----:R-:W2:Y:S01]  /*13620*/  LDL.LU R5, [R1+0x6c8] ;  /* 0x0006c80001057983 */ /* 0x001ea20000300800 */
[----:B------:R-:W3:Y:S02]  /*13630*/  LDL.LU R4, [R1+0x6b8] ;  /* 0x0006b80001047983 */ /* 0x000ee40000300800 */
[----:B------:R-:W4:Y:S02]  /*13640*/  LDL.LU R24, [R1+0x68c] ;  /* 0x00068c0001187983 */ /* 0x000f240000300800 */
[----:B------:R-:W2:Y:S01]  /*13650*/  LDL.LU R25, [R1+0x6b0] ;  /* 0x0006b00001197983 */ /* 0x000ea20000300800 */
[----:B------:R-:W2:Y:S01]  /*13660*/  LDL.LU R26, [R1+0x684] ;  /* 0x00068400011a7983 */ /* 0x000ea20000300800 */
[----:B------:R-:W2:Y:S02]  /*13670*/  LDL.LU R27, [R1+0x6a8] ;  /* 0x0006a800011b7983 */ /* 0x000ea40000300800 */
[----:B------:R-:W2:Y:S02]  /*13680*/  LDL.LU R14, [R1+0x67c] ;  /* 0x00067c00010e7983 */ /* 0x000ea40000300800 */
        /* <DEDUP_REMOVED lines=20> */
[----:B------:R0:W-:Y:S02]  /*137d0*/  STL [R1+0x6a4], R0 ;  /* 0x0006a40001007387 */ /* 0x0001e40000100800 */
[----:B0-----:R-:W2:Y:S02]  /*137e0*/  LDL.LU R0, [R1+0x830] ;  /* 0x0008300001007983 */ /* 0x001ea40000300800 */
[----:B--2---:R-:W-:-:S05]  /*137f0*/  IMAD.X R5, R5, 0x1, R0, P6 ;  /* 0x0000000105057824 */ /* 0x004fca00030e0600 */
[----:B------:R0:W-:Y:S04]  /*13800*/  STL [R1+0x6c8], R5 ;  /* 0x0006c80501007387 */ /* 0x0001e80000100800 */
[----:B0-----:R-:W2:Y:S02]  /*13810*/  LDL.LU R5, [R1+0x82c] ;  /* 0x00082c0001057983 */ /* 0x001ea40000300800 */
[----:B--2---:R-:W-:-:S05]  /*13820*/  IADD3 R5, P6, R5, R16, RZ ;  /* 0x0000001005057210 */ /* 0x004fca0007fde0ff */
[----:B------:R0:W-:Y:S04]  /*13830*/  STL [R1+0x69c], R5 ;  /* 0x00069c0501007387 */ /* 0x0001e80000100800 */
[----:B0-----:R-:W2:Y:S02]  /*13840*/  LDL.LU R5, [R1+0x828] ;  /* 0x0008280001057983 */ /* 0x001ea40000300800 */
[----:B--2---:R-:W-:-:S05]  /*13850*/  IMAD.X R5, R5, 0x1, R0, P1 ;  /* 0x0000000105057824 */ /* 0x004fca00008e0600 */
[----:B------:R0:W-:Y:S04]  /*13860*/  STL [R1+0x6c0], R5 ;  /* 0x0006c00501007387 */ /* 0x0001e80000100800 */
[----:B0-----:R-:W2:Y:S01]  /*13870*/  LDL.LU R5, [R1+0x824] ;  /* 0x0008240001057983 */ /* 0x001ea20000300800 */
[--C-:B---3--:R-:W-:Y:S01]  /*13880*/  IMAD.X R4, R4, 0x1, R0.reuse, P2 ;  /* 0x0000000104047824 */ /* 0x108fe200010e0600 */
[-C--:B----4-:R-:W-:Y:S01]  /*13890*/  IADD3 R24, P2, R24, R16.reuse, RZ ;  /* 0x0000001018187210 */ /* 0x090fe20007f5e0ff */
[--C-:B------:R-:W-:Y:S01]  /*138a0*/  IMAD.X R25, R25, 0x1, R0.reuse, P3 ;  /* 0x0000000119197824 */ /* 0x100fe200018e0600 */
[-C--:B------:R-:W-:Y:S01]  /*138b0*/  IADD3 R26, P3, R26, R16.reuse, RZ ;  /* 0x000000101a1a7210 */ /* 0x080fe20007f7e0ff */
        /* <DEDUP_REMOVED lines=16> */
[----:B------:R-:W-:Y:S01]  /*139c0*/  IMAD.X R2, R2, 0x1, R0, P2 ;  /* 0x0000000102027824 */ /* 0x000fe200010e0600 */
[----:B------:R-:W-:-:S02]  /*139d0*/  IADD3 R28, P2, R28, R16, RZ ;  /* 0x000000101c1c7210 */ /* 0x000fc40007f5e0ff */
[----:B--2---:R-:W-:-:S05]  /*139e0*/  IADD3 R5, P1, R5, R16, RZ ;  /* 0x0000001005057210 */ /* 0x004fca0007f3e0ff */
[----:B------:R-:W-:Y:S01]  /*139f0*/  STL [R1+0x694], R5 ;  /* 0x0006940501007387 */ /* 0x000fe20000100800 */
[----:B------:R-:W-:Y:S02]  /*13a00*/  STL [R1+0x6b8], R4 ;  /* 0x0006b80401007387 */ /* 0x000fe40000100800 */
[----:B------:R-:W-:Y:S02]  /*13a10*/  STL [R1+0x68c], R24 ;  /* 0x00068c1801007387 */ /* 0x000fe40000100800 */
[----:B------:R-:W-:Y:S01]  /*13a20*/  STL [R1+0x6b0], R25 ;  /* 0x0006b01901007387 */ /* 0x000fe20000100800 */
[----:B------:R-:W-:Y:S01]  /*13a30*/  STL [R1+0x684], R26 ;  /* 0x0006841a01007387 */ /* 0x000fe20000100800 */
[----:B------:R-:W-:Y:S02]  /*13a40*/  STL [R1+0x6a8], R27 ;  /* 0x0006a81b01007387 */ /* 0x000fe40000100800 */
[----:B------:R-:W-:Y:S02]  /*13a50*/  STL [R1+0x67c], R14 ;  /* 0x00067c0e01007387 */ /* 0x000fe40000100800 */
[--C-:B------:R-:W-:Y:S01]  /*13a60*/  IMAD.X R11, R11, 0x1, R0.reuse, P1 ;  /* 0x000000010b0b7824 */ /* 0x100fe200008e0600 */
[----:B------:R-:W-:Y:S01]  /*13a70*/  STL [R1+0x6a0], R15 ;  /* 0x0006a00f01007387 */ /* 0x000fe20000100800 */
[----:B------:R-:W-:Y:S01]  /*13a80*/  IADD3 R6, P1, R6, R16, RZ ;  /* 0x0000001006067210 */ /* 0x000fe20007f3e0ff */
        /* <DEDUP_REMOVED lines=9> */
[----:B------:R-:W-:Y:S01]  /*13b20*/  STL [R1+0x678], R23 ;  /* 0x0006781701007387 */ /* 0x000fe20000100800 */
[----:B------:R-:W-:Y:S01]  /*13b30*/  STL [R1+0x64c], R19 ;  /* 0x00064c1301007387 */ /* 0x000fe20000100800 */
[----:B------:R-:W-:-:S02]  /*13b40*/  IMAD.X R29, R29, 0x1, R0, P1 ;  /* 0x000000011d1d7824 */ /* 0x000fc400008e0600 */
[----:B------:R-:W-:Y:S02]  /*13b50*/  STL [R1+0x670], R17 ;  /* 0x0006701101007387 */ /* 0x000fe40000100800 */
[----:B------:R-:W-:Y:S01]  /*13b60*/  STL [R1+0x644], R18 ;  /* 0x0006441201007387 */ /* 0x000fe20000100800 */
[----:B------:R-:W-:Y:S01]  /*13b70*/  IADD3 R3, P1, R3, R16, RZ ;  /* 0x0000001003037210 */ /* 0x000fe20007f3e0ff */
        /* <DEDUP_REMOVED lines=13> */
[----:B--2---:R-:W-:-:S03]  /*13c50*/  IMAD.X R16, R16, 0x1, R0, P3 ;  /* 0x0000000110107824 */ /* 0x004fc600018e0600 */
        /* <DEDUP_REMOVED lines=30> */
[----:B--2---:R-:W-:-:S05]  /*13e40*/  IADD3 R5, P3, R5, R16, RZ ;  /* 0x0000001005057210 */ /* 0x004fca0007f7e0ff */
[----:B------:R0:W-:Y:S04]  /*13e50*/  STL [R1+0x624], R5 ;  /* 0x0006240501007387 */ /* 0x0001e80000100800 */
[----:B0-----:R-:W2:Y:S02]  /*13e60*/  LDL.LU R5, [R1+0x81c] ;  /* 0x00081c0001057983 */ /* 0x001ea40000300800 */
[----:B--2---:R-:W-:-:S05]  /*13e70*/  IMAD.X R5, R5, 0x1, R0, P4 ;  /* 0x0000000105057824 */ /* 0x004fca00020e0600 */
[----:B------:R0:W-:Y:S04]  /*13e80*/  STL [R1+0x648], R5 ;  /* 0x0006480501007387 */ /* 0x0001e80000100800 */
[----:B0-----:R-:W2:Y:S02]  /*13e90*/  LDL.LU R5, [R1+0x818] ;  /* 0x0008180001057983 */ /* 0x001ea40000300800 */
[----:B--2---:R-:W-:-:S05]  /*13ea0*/  IADD3 R5, P4, R5, R16, RZ ;  /* 0x0000001005057210 */ /* 0x004fca0007f9e0ff */
[----:B------:R0:W-:Y:S04]  /*13eb0*/  STL [R1+0x61c], R5 ;  /* 0x00061c0501007387 */ /* 0x0001e80000100800 */
[----:B0-----:R-:W2:Y:S01]  /*13ec0*/  LDL.LU R5, [R1+0x814] ;  /* 0x0008140001057983 */ /* 0x001ea20000300800 */
[--C-:B----4-:R-:W-:Y:S01]  /*13ed0*/  IMAD.X R24, R24, 0x1, R0.reuse, P6 ;  /* 0x0000000118187824 */ /* 0x110fe200030e0600 */
        /* <DEDUP_REMOVED lines=18> */
[----:B------:R-:W-:Y:S01]  /*14000*/  IADD3 R29, P4, R29, R16, RZ ;  /* 0x000000101d1d7210 */ /* 0x000fe20007f9e0ff */
[----:B------:R-:W-:-:S02]  /*14010*/  IMAD.X R28, R28, 0x1, R0, P6 ;  /* 0x000000011c1c7824 */ /* 0x000fc400030e0600 */
[----:B--2---:R-:W-:Y:S01]  /*14020*/  IMAD.X R5, R5, 0x1, R0, P5 ;  /* 0x0000000105057824 */ /* 0x004fe200028e0600 */
[----:B---3--:R-:W-:-:S04]  /*14030*/  IADD3 R4, P5, R4, R16, RZ ;  /* 0x0000001004047210 */ /* 0x008fc80007fbe0ff */
[----:B------:R-:W-:Y:S01]  /*14040*/  STL [R1+0x640], R5 ;  /* 0x0006400501007387 */ /* 0x000fe20000100800 */
[----:B------:R-:W-:Y:S02]  /*14050*/  STL [R1+0x614], R4 ;  /* 0x0006140401007387 */ /* 0x000fe40000100800 */
[----:B------:R-:W-:Y:S02]  /*14060*/  STL [R1+0x638], R24 ;  /* 0x0006381801007387 */ /* 0x000fe40000100800 */
[----:B------:R-:W-:Y:S01]  /*14070*/  STL [R1+0x60c], R25 ;  /* 0x00060c1901007387 */ /* 0x000fe20000100800 */
[----:B------:R-:W-:Y:S01]  /*14080*/  STL [R1+0x630], R26 ;  /* 0x0006301a01007387 */ /* 0x000fe20000100800 */
[----:B------:R-:W-:Y:S02]  /*14090*/  STL [R1+0x604], R27 ;  /* 0x0006041b01007387 */ /* 0x000fe40000100800 */
        /* <DEDUP_REMOVED lines=17> */
[----:B------:R-:W-:-:S02]  /*141b0*/  IMAD.X R3, R3, 0x1, R0, P5 ;  /* 0x0000000103037824 */ /* 0x000fc400028e0600 */
[----:B------:R-:W-:Y:S01]  /*141c0*/  STL [R1+0x5c4], R13 ;  /* 0x0005c40d01007387 */ /* 0x000fe20000100800 */
[-C--:B------:R-:W-:Y:S01]  /*141d0*/  IADD3 R2, P5, R2, R16.reuse, RZ ;  /* 0x0000001002027210 */ /* 0x080fe20007fbe0ff */
[----:B------:R-:W-:Y:S01]  /*141e0*/  STL [R1+0x5e8], R12 ;  /* 0x0005e80c01007387 */ /* 0x000fe20000100800 */
[----:B------:R-:W-:Y:S02]  /*141f0*/  STL [R1+0x5bc], R29 ;  /* 0x0005bc1d01007387 */ /* 0x000fe40000100800 */
[----:B------:R0:W-:Y:S02]  /*14200*/  STL [R1+0x810], R0 ;  /* 0x0008100001007387 */ /* 0x0001e40000100800 */
[----:B------:R-:W-:Y:S01]  /*14210*/  STL [R1+0x5e0], R3 ;  /* 0x0005e00301007387 */ /* 0x000fe20000100800 */
        /* <DEDUP_REMOVED lines=8> */
[----:B--2---:R-:W-:-:S03]  /*142a0*/  IADD3 R0, P6, R0, R16, RZ ;  /* 0x0000001000007210 */ /* 0x004fc60007fde0ff */
        /* <DEDUP_REMOVED lines=560> */
[--C-:B------:R-:W-:Y:S01]  /*165b0*/  IMAD.X R18, R18, 0x1, R0.reuse, P6 ;  /* 0x0000000112127824 */ /* 0x100fe200030e0600 */
[----:B------:R-:W-:Y:S01]  /*165c0*/  IADD3 R13, P6, R13, UR8, RZ ;  /* 0x000000080d0d7c10 */ /* 0x000fe2000ffde0ff */
[--C-:B------:R-:W-:Y:S01]  /*165d0*/  IMAD.X R12, R12, 0x1, R0.reuse, P1 ;  /* 0x000000010c0c7824 */ /* 0x100fe200008e0600 */
[----:B------:R-:W-:Y:S01]  /*165e0*/  IADD3 R29, P1, R29, UR8, RZ ;  /* 0x000000081d1d7c10 */ /* 0x000fe2000ff3e0ff */
        /* <DEDUP_REMOVED lines=28> */
[----:B------:R-:W-:Y:S01]  /*167b0*/  IADD3 R2, P2, R2, UR8, RZ ;  /* 0x0000000802027c10 */ /* 0x000fe2000ff5e0ff */
        /* <DEDUP_REMOVED lines=9> */
[----:B0-----:R-:W3:Y:S01]  /*16850*/  LDL.LU R4, [R1+0x710] ;  /* 0x0007100001047983 */ /* 0x001ee20000300800 */
[----:B--2---:R-:W-:-:S03]  /*16860*/  IADD3 R0, P3, R0, UR8, RZ ;  /* 0x0000000800007c10 */ /* 0x004fc6000ff7e0ff */
        /* <DEDUP_REMOVED lines=29> */
[----:B------:R0:W-:Y:S04]  /*16a40*/  STL [R1+0x718], R0 ;  /* 0x0007180001007387 */ /* 0x0001e80000100800 */
[----:B0-----:R-:W2:Y:S02]  /*16a50*/  LDL.LU R0, [R1+0x7b0] ;  /* 0x0007b00001007983 */ /* 0x001ea40000300800 */
[----:B--2---:R-:W-:-:S05]  /*16a60*/  IMAD.X R4, R4, 0x1, R0, P4 ;  /* 0x0000000104047824 */ /* 0x004fca00020e0600 */
[----:B------:R0:W-:Y:S04]  /*16a70*/  STL [R1+0x2e8], R4 ;  /* 0x0002e80401007387 */ /* 0x0001e80000100800 */
[----:B0-----:R-:W2:Y:S02]  /*16a80*/  LDL.LU R4, [R1+0x7ac] ;  /* 0x0007ac0001047983 */ /* 0x001ea40000300800 */
[----:B--2---:R-:W-:-:S05]  /*16a90*/  IADD3 R4, P4, R4, UR8, RZ ;  /* 0x0000000804047c10 */ /* 0x004fca000ff9e0ff */
[----:B------:R0:W-:Y:S04]  /*16aa0*/  STL [R1+0x710], R4 ;  /* 0x0007100401007387 */ /* 0x0001e80000100800 */
[----:B0-----:R-:W2:Y:S01]  /*16ab0*/  LDL.LU R4, [R1+0x7a8] ;  /* 0x0007a80001047983 */ /* 0x001ea20000300800 */
[----:B----4-:R-:W-:Y:S01]  /*16ac0*/  IADD3.X R19, R19, UR5, RZ, P6, !PT ;  /* 0x0000000513137c10 */ /* 0x010fe2000b7fe4ff */
[----:B------:R-:W-:Y:S01]  /*16ad0*/  IADD3 R13, P6, R13, UR8, RZ ;  /* 0x000000080d0d7c10 */ /* 0x000fe2000ffde0ff */
[----:B------:R-:W-:Y:S01]  /*16ae0*/  IADD3.X R12, R12, UR5, RZ, P1, !PT ;  /* 0x000000050c0c7c10 */ /* 0x000fe20008ffe4ff */
        /* <DEDUP_REMOVED lines=15> */
[----:B------:R-:W-:-:S02]  /*16be0*/  IADD3.X R21, R21, UR5, RZ, P4, !PT ;  /* 0x0000000515157c10 */ /* 0x000fc4000a7fe4ff */
[----:B------:R-:W-:Y:S02]  /*16bf0*/  IADD3.X R23, R23, UR5, RZ, P6, !PT ;  /* 0x0000000517177c10 */ /* 0x000fe4000b7fe4ff */
[----:B------:R-:W-:Y:S02]  /*16c00*/  IADD3.X R16, R16, UR5, RZ, P1, !PT ;  /* 0x0000000510107c10 */ /* 0x000fe40008ffe4ff */
[----:B------:R-:W-:Y:S02]  /*16c10*/  IADD3.X R18, R18, UR5, RZ, P3, !PT ;  /* 0x0000000512127c10 */ /* 0x000fe40009ffe4ff */
[----:B------:R-:W-:Y:S01]  /*16c20*/  IADD3.X R17, R17, UR5, RZ, P2, !PT ;  /* 0x0000000511117c10 */ /* 0x000fe200097fe4ff */
[----:B--2---:R-:W-:Y:S01]  /*16c30*/  IMAD.X R4, R4, 0x1, R0, P5 ;  /* 0x0000000104047824 */ /* 0x004fe200028e0600 */
[----:B---3--:R-:W-:-:S04]  /*16c40*/  IADD3 R5, P5, R5, UR8, RZ ;  /* 0x0000000805057c10 */ /* 0x008fc8000ffbe0ff */
[----:B------:R0:W-:Y:S04]  /*16c50*/  STL [R1+0x2e0], R4 ;  /* 0x0002e00401007387 */ /* 0x0001e80000100800 */
[----:B0-----:R0:W5:Y:S01]  /*16c60*/  LDL.LU R4, [R1+0x7a4] ;  /* 0x0007a40001047983 */ /* 0x0011620000300800 */
[----:B------:R1:W-:Y:S03]  /*16c70*/  STL [R1+0x708], R5 ;  /* 0x0007080501007387 */ /* 0x0003e60000100800 */
[----:B-1----:R0:W5:Y:S01]  /*16c80*/  LDL.LU R5, [R1+0x7a0] ;  /* 0x0007a00001057983 */ /* 0x0021620000300800 */
[----:B------:R1:W-:Y:S03]  /*16c90*/  STL [R1+0x72c], R19 ;  /* 0x00072c1301007387 */ /* 0x0003e60000100800 */
[----:B-1----:R0:W5:Y:S01]  /*16ca0*/  LDL.LU R19, [R1+0x79c] ;  /* 0x00079c0001137983 */ /* 0x0021620000300800 */
[----:B------:R1:W-:Y:S01]  /*16cb0*/  STL [R1+0x700], R13 ;  /* 0x0007000d01007387 */ /* 0x0003e20000100800 */
[----:B------:R-:W-:-:S02]  /*16cc0*/  IADD3.X R27, R27, UR5, RZ, P5, !PT ;  /* 0x000000051b1b7c10 */ /* 0x000fc4000affe4ff */
[----:B-1----:R0:W5:Y:S01]  /*16cd0*/  LDL.LU R13, [R1+0x798] ;  /* 0x00079800010d7983 */ /* 0x0021620000300800 */
[----:B------:R1:W-:Y:S01]  /*16ce0*/  STL [R1+0x724], R12 ;  /* 0x0007240c01007387 */ /* 0x0003e20000100800 */
[----:B------:R-:W-:Y:S02]  /*16cf0*/  IADD3 R14, P5, R14, UR8, RZ ;  /* 0x000000080e0e7c10 */ /* 0x000fe4000ffbe0ff */
[----:B-1----:R0:W5:Y:S01]  /*16d00*/  LDL.LU R12, [R1+0x794] ;  /* 0x00079400010c7983 */ /* 0x0021620000300800 */
[----:B------:R1:W-:Y:S03]  /*16d10*/  STL [R1+0x6f8], R29 ;  /* 0x0006f81d01007387 */ /* 0x0003e60000100800 */
[----:B-1----:R0:W5:Y:S01]  /*16d20*/  LDL.LU R29, [R1+0x790] ;  /* 0x00079000011d7983 */ /* 0x0021620000300800 */
[----:B------:R1:W-:Y:S03]  /*16d30*/  STL [R1+0x71c], R2 ;  /* 0x00071c0201007387 */ /* 0x0003e60000100800 */
[----:B-1----:R0:W5:Y:S01]  /*16d40*/  LDL.LU R2, [R1+0x78c] ;  /* 0x00078c0001027983 */ /* 0x0021620000300800 */
[----:B------:R1:W-:Y:S03]  /*16d50*/  STL [R1+0x738], R3 ;  /* 0x0007380301007387 */ /* 0x0003e60000100800 */
[----:B-1----:R0:W5:Y:S01]  /*16d60*/  LDL.LU R3, [R1+0x788] ;  /* 0x0007880001037983 */ /* 0x0021620000300800 */
[----:B------:R1:W-:Y:S03]  /*16d70*/  STL [R1+0x714], R28 ;  /* 0x0007141c01007387 */ /* 0x0003e60000100800 */
[----:B-1----:R0:W5:Y:S01]  /*16d80*/  LDL.LU R28, [R1+0x784] ;  /* 0x00078400011c7983 */ /* 0x0021620000300800 */
[----:B------:R0:W-:Y:S02]  /*16d90*/  STL [R1+0x754], R24 ;  /* 0x0007541801007387 */ /* 0x0001e40000100800 */
[----:B------:R0:W-:Y:S02]  /*16da0*/  STL [R1+0x70c], R25 ;  /* 0x00070c1901007387 */ /* 0x0001e40000100800 */
[----:B------:R0:W-:Y:S01]  /*16db0*/  STL [R1+0x750], R26 ;  /* 0x0007501a01007387 */ /* 0x0001e20000100800 */
[----:B------:R0:W-:Y:S01]  /*16dc0*/  STL [R1+0x704], R27 ;  /* 0x0007041b01007387 */ /* 0x0001e20000100800 */
[----:B------:R0:W-:Y:S02]  /*16dd0*/  STL [R1+0x74c], R14 ;  /* 0x00074c0e01007387 */ /* 0x0001e40000100800 */
[----:B------:R0:W-:Y:S02]  /*16de0*/  STL [R1+0x6fc], R15 ;  /* 0x0006fc0f01007387 */ /* 0x0001e40000100800 */
[----:B------:R0:W-:Y:S01]  /*16df0*/  STL [R1+0x748], R8 ;  /* 0x0007480801007387 */ /* 0x0001e20000100800 */
[----:B------:R0:W-:Y:S01]  /*16e00*/  STL [R1+0x6f4], R9 ;  /* 0x0006f40901007387 */ /* 0x0001e20000100800 */
[----:B------:R0:W-:Y:S02]  /*16e10*/  STL [R1+0x744], R10 ;  /* 0x0007440a01007387 */ /* 0x0001e40000100800 */
[----:B------:R0:W-:Y:S01]  /*16e20*/  STL [R1+0x6f0], R11 ;  /* 0x0006f00b01007387 */ /* 0x0001e20000100800 */
[----:B------:R-:W-:Y:S01]  /*16e30*/  IADD3.X R22, R22, UR5, RZ, P5, !PT ;  /* 0x0000000516167c10 */ /* 0x000fe2000affe4ff */
[----:B------:R0:W-:Y:S01]  /*16e40*/  STL [R1+0x740], R6 ;  /* 0x0007400601007387 */ /* 0x0001e20000100800 */
        /* <DEDUP_REMOVED lines=8> */
[----:B------:R-:W-:Y:S01]  /*16ed0*/  @!P0 CALL.REL.NOINC `(.L_x_1) ;  /* 0x0000001000008944 */ /* 0x000fe20003c00000 */
[----:B------:R-:W-:Y:S05]  /*16ee0*/  BRA `(.L_x_2) ;  /* 0xfffedf4000007947 */ /* 0x000fea000383ffff */
.L_x_1:
[----:B0-----:R-:W2:Y:S04]  /*16ef0*/  LDL.LU R7, [R1+0x108] ;  /* 0x0001080001077983 */ /* 0x001ea80000300800 */
[----:B--2---:R0:W-:Y:S04]  /*16f00*/  STL [R1+0x7d0], R7 ;  /* 0x0007d00701007387 */ /* 0x0041e80000100800 */
        /* <DEDUP_REMOVED lines=14> */
[----:B------:R-:W2:Y:S01]  /*16ff0*/  LDL.LU R6, [R1+0x118] ;  /* 0x0001180001067983 */ /* 0x000ea20000300800 */
[----:B0----5:R-:W-:-:S03]  /*17000*/  IMAD.MOV.U32 R7, RZ, RZ, R5 ;  /* 0x000000ffff077224 */ /* 0x021fc600078e0005 */
        /* <DEDUP_REMOVED lines=18> */
[----:B0-----:R-:W-:-:S03]  /*17130*/  IMAD.MOV.U32 R6, RZ, RZ, R4 ;  /* 0x000000ffff067224 */ /* 0x001fc600078e0004 */
[----:B--2---:R0:W-:Y:S04]  /*17140*/  STL [R1+0x7c8], R5 ;  /* 0x0007c80501007387 */ /* 0x0041e80000100800 */
[----:B0-----:R-:W2:Y:S04]  /*17150*/  LDL.LU R5, [R1+0x11c] ;  /* 0x00011c0001057983 */ /* 0x001ea80000300800 */
[----:B------:R-:W3:Y:S04]  /*17160*/  LDL.LU R4, [R1+0xd8] ;  /* 0x0000d80001047983 */ /* 0x000ee80000300800 */
[----:B---3--:R0:W-:Y:S04]  /*17170*/  STL [R1+0x7c4], R4 ;  /* 0x0007c40401007387 */ /* 0x0081e80000100800 */
[----:B0-----:R-:W3:Y:S04]  /*17180*/  LDL.LU R4, [R1+0xfc] ;  /* 0x0000fc0001047983 */ /* 0x001ee80000300800 */
[----:B------:R-:W4:Y:S04]  /*17190*/  LDL.LU R11, [R1+0x100] ;  /* 0x00010000010b7983 */ /* 0x000f280000300800 */
[----:B----4-:R0:W-:Y:S04]  /*171a0*/  STL [R1+0x7c0], R11 ;  /* 0x0007c00b01007387 */ /* 0x0101e80000100800 */
[----:B0-----:R-:W4:Y:S04]  /*171b0*/  LDL.LU R11, [R1+0xdc] ;  /* 0x0000dc00010b7983 */ /* 0x001f280000300800 */
[----:B------:R-:W2:Y:S04]  /*171c0*/  LDL.LU R10, [R1+0x110] ;  /* 0x00011000010a7983 */ /* 0x000ea80000300800 */
[----:B--2---:R0:W-:Y:S04]  /*171d0*/  STL [R1+0x7bc], R10 ;  /* 0x0007bc0a01007387 */ /* 0x0041e80000100800 */
[----:B0-----:R-:W2:Y:S04]  /*171e0*/  LDL.LU R10, [R1+0x104] ;  /* 0x00010400010a7983 */ /* 0x001ea80000300800 */
        /* <DEDUP_REMOVED lines=9> */
[----:B------:R0:W-:Y:S04]  /*17280*/  STL [R1+0x7a8], R13 ;  /* 0x0007a80d01007387 */ /* 0x0001e80000100800 */
[----:B0-----:R-:W2:Y:S04]  /*17290*/  LDL.LU R13, [R1+0x15c] ;  /* 0x00015c00010d7983 */ /* 0x001ea80000300800 */
[----:B--2---:R0:W-:Y:S04]  /*172a0*/  STL [R1+0x7ac], R13 ;  /* 0x0007ac0d01007387 */ /* 0x0041e80000100800 */
[----:B0-----:R-:W2:Y:S04]  /*172b0*/  LDL.LU R13, [R1+0x14c] ;  /* 0x00014c00010d7983 */ /* 0x001ea80000300800 */
[----:B------:R-:W2:Y:S04]  /*172c0*/  LDL.LU R14, [R1+0x158] ;  /* 0x00015800010e7983 */ /* 0x000ea80000300800 */
[----:B------:R0:W-:Y:S04]  /*172d0*/  STL [R1+0x7a4], R12 ;  /* 0x0007a40c01007387 */ /* 0x0001e80000100800 */
[----:B0-----:R-:W2:Y:S04]  /*172e0*/  LDL.LU R12, [R1+0x16c] ;  /* 0x00016c00010c7983 */ /* 0x001ea80000300800 */
[----:B------:R0:W-:Y:S04]  /*172f0*/  STL [R1+0x7a0], R19 ;  /* 0x0007a01301007387 */ /* 0x0001e80000100800 */
        /* <DEDUP_REMOVED lines=11> */
[----:B0-----:R-:W2:Y:S01]  /*173b0*/  LDL.LU R29, [R1+0x18c] ;  /* 0x00018c00011d7983 */ /* 0x001ea20000300800 */
[----:B------:R-:W-:-:S03]  /*173c0*/  F2FP.PACK_AB R7, R6, R7 ;  /* 0x000000070607723e */ /* 0x000fc600000000ff */
[----:B--2---:R0:W-:Y:S04]  /*173d0*/  STL [R1+0x790], R29 ;  /* 0x0007901d01007387 */ /* 0x0041e80000100800 */
[----:B0-----:R-:W2:Y:S04]  /*173e0*/  LDL.LU R29, [R1+0x174] ;  /* 0x00017400011d7983 */ /* 0x001ea80000300800 */
[----:B------:R-:W2:Y:S04]  /*173f0*/  LDL.LU R23, [R1+0x188] ;  /* 0x0001880001177983 */ /* 0x000ea80000300800 */
[----:B------:R0:W-:Y:S04]  /*17400*/  STL [R1+0x788], R2 ;  /* 0x0007880201007387 */ /* 0x0001e80000100800 */
[----:B0-----:R-:W2:Y:S04]  /*17410*/  LDL.LU R2, [R1+0x19c] ;  /* 0x00019c0001027983 */ /* 0x001ea80000300800 */
[----:B------:R-:W2:Y:S04]  /*17420*/  LDL.LU R22, [R1+0x198] ;  /* 0x0001980001167983 */ /* 0x000ea80000300800 */
[----:B------:R0:W-:Y:S04]  /*17430*/  STL [R1+0x784], R3 ;  /* 0x0007840301007387 */ /* 0x0001e80000100800 */
[----:B0-----:R-:W2:Y:S04]  /*17440*/  LDL.LU R3, [R1+0x1ac] ;  /* 0x0001ac0001037983 */ /* 0x001ea80000300800 */
        /* <DEDUP_REMOVED lines=9> */
[----:B------:R0:W-:Y:S04]  /*174e0*/  STL [R1+0x1c], R7 ;  /* 0x00001c0701007387 */ /* 0x0001e80000100800 */
[----:B0-----:R-:W2:Y:S02]  /*174f0*/  LDL.LU R7, [R1+0x808] ;  /* 0x0008080001077983 */ /* 0x001ea40000300800 */
[----:B--2---:R-:W-:-:S02]  /*17500*/  F2FP.PACK_AB R7, R6, R7 ;  /* 0x000000070607723e */ /* 0x004fc400000000ff */
        /* <DEDUP_REMOVED lines=25> */
[----:B------:R0:W-:Y:S04]  /*176a0*/  STL [R1], R7 ;  /* 0x0000000701007387 */ /* 0x0001e80000100800 */
[----:B0-----:R-:W2:Y:S02]  /*176b0*/  LDL.LU R7, [R1+0x7d0] ;  /* 0x0007d00001077983 */ /* 0x001ea40000300800 */
[----:B--2---:R-:W-:-:S02]  /*176c0*/  F2FP.PACK_AB R7, R6, R7 ;  /* 0x000000070607723e */ /* 0x004fc400000000ff */
[----:B------:R-:W2:Y:S02]  /*176d0*/  LDL.LU R6, [R1+0x7cc] ;  /* 0x0007cc0001067983 */ /* 0x000ea40000300800 */
[----:B--2---:R-:W-:Y:S02]  /*176e0*/  F2FP.PACK_AB R6, R5, R6 ;  /* 0x000000060506723e */ /* 0x004fe400000000ff */
[----:B------:R-:W3:Y:S02]  /*176f0*/  LDL.LU R5, [R1+0x7c8] ;  /* 0x0007c80001057983 */ /* 0x000ee40000300800 */
[----:B---3--:R-:W-:Y:S02]  /*17700*/  F2FP.PACK_AB R5, R4, R5 ;  /* 0x000000050405723e */ /* 0x008fe400000000ff */
[----:B------:R-:W4:Y:S02]  /*17710*/  LDL.LU R4, [R1+0x7c4] ;  /* 0x0007c40001047983 */ /* 0x000f240000300800 */
[----:B----4-:R-:W-:-:S02]  /*17720*/  F2FP.PACK_AB R4, R11, R4 ;  /* 0x000000040b04723e */ /* 0x010fc400000000ff */
[----:B------:R-:W2:Y:S02]  /*17730*/  LDL.LU R11, [R1+0x7c0] ;  /* 0x0007c000010b7983 */ /* 0x000ea40000300800 */
[----:B--2---:R-:W-:Y:S02]  /*17740*/  F2FP.PACK_AB R11, R10, R11 ;  /* 0x0000000b0a0b723e */ /* 0x004fe400000000ff */
[----:B------:R-:W2:Y:S02]  /*17750*/  LDL.LU R10, [R1+0x7bc] ;  /* 0x0007bc00010a7983 */ /* 0x000ea40000300800 */
[----:B--2---:R-:W-:Y:S02]  /*17760*/  F2FP.PACK_AB R10, R9, R10 ;  /* 0x0000000a090a723e */ /* 0x004fe400000000ff */
[----:B------:R-:W2:Y:S02]  /*17770*/  LDL.LU R9, [R1+0x7b8] ;  /* 0x0007b80001097983 */ /* 0x000ea40000300800 */
[----:B--2---:R-:W-:-:S02]  /*17780*/  F2FP.PACK_AB R9, R8, R9 ;  /* 0x000000090809723e */ /* 0x004fc400000000ff */
        /* <DEDUP_REMOVED lines=18> */
[----:B------:R-:W2:Y:S01]  /*178b0*/  LDL.LU R29, [R1+0x790] ;  /* 0x00079000011d7983 */ /* 0x000ea20000300800 */
[----:B------:R-:W-:Y:S02]  /*178c0*/  F2FP.PACK_AB R22, R2, R22 ;  /* 0x000000160216723e */ /* 0x000fe400000000ff */
[----:B------:R-:W-:Y:S02]  /*178d0*/  F2FP.PACK_AB R21, R3, R21 ;  /* 0x000000150315723e */ /* 0x000fe400000000ff */
[----:B--2---:R-:W-:Y:S02]  /*178e0*/  F2FP.PACK_AB R23, R29, R23 ;  /* 0x000000171d17723e */ /* 0x004fe400000000ff */
[----:B------:R-:W2:Y:S04]  /*178f0*/  LDL.LU R29, [R1+0x78c] ;  /* 0x00078c00011d7983 */ /* 0x000ea80000300800 */
[----:B------:R-:W3:Y:S04]  /*17900*/  LDL.LU R2, [R1+0x788] ;  /* 0x0007880001027983 */ /* 0x000ee80000300800 */
[----:B------:R-:W3:Y:S01]  /*17910*/  LDL.LU R3, [R1+0x784] ;  /* 0x0007840001037983 */ /* 0x000ee20000300800 */
[----:B------:R-:W-:-:S02]  /*17920*/  F2FP.PACK_AB R26, R24, R26 ;  /* 0x0000001a181a723e */ /* 0x000fc400000000ff */
[----:B------:R-:W-:Y:S02]  /*17930*/  F2FP.PACK_AB R20, R28, R20 ;  /* 0x000000141c14723e */ /* 0x000fe400000000ff */
[----:B------:R-:W-:Y:S02]  /*17940*/  F2FP.PACK_AB R27, R0, R27 ;  /* 0x0000001b001b723e */ /* 0x000fe400000000ff */
[----:B--2---:R-:W-:Y:S02]  /*17950*/  F2FP.PACK_AB R25, R25, R29 ;  /* 0x0000001d1919723e */ /* 0x004fe400000000ff */
[----:B---3--:R-:W-:Y:S02]  /*17960*/  F2FP.PACK_AB R24, R3, R2 ;  /* 0x000000020318723e */ /* 0x008fe400000000ff */
.L_x_0:
[----:B------:R-:W0:Y:S04]  /*17970*/  S2R R3, SR_TID.X ;  /* 0x0000000000037919 */ /* 0x000e280000002100 */
[----:B------:R-:W-:Y:S01]  /*17980*/  BAR.SYNC.DEFER_BLOCKING 0x0 ;  /* 0x0000000000007b1d */ /* 0x000fe20000010000 */
[----:B01----:R-:W-:-:S02]  /*17990*/  IMAD.SHL.U32 R0, R3, 0x800, RZ ;  /* 0x0000080003007824 */ /* 0x003fc400078e00ff */
[C---:B------:R-:W-:Y:S02]  /*179a0*/  IMAD.SHL.U32 R2, R3.reuse, 0x20, RZ ;  /* 0x0000002003027824 */ /* 0x040fe400078e00ff */
[C---:B------:R-:W-:Y:S01]  /*179b0*/  IMAD.SHL.U32 R29, R3.reuse, 0x4, RZ ;  /* 0x00000004031d7824 */ /* 0x040fe200078e00ff */
[----:B------:R-:W-:Y:S01]  /*179c0*/  LOP3.LUT R0, R0, 0xc000, RZ, 0xc0, !PT ;  /* 0x0000c00000007812 */ /* 0x000fe200078ec0ff */
[C---:B------:R-:W-:Y:S02]  /*179d0*/  IMAD.SHL.U32 R28, R3.reuse, 0x100, RZ ;  /* 0x00000100031c7824 */ /* 0x040fe400078e00ff */
[----:B------:R-:W-:Y:S01]  /*179e0*/  IMAD.SHL.U32 R3, R3, 0x2000, RZ ;  /* 0x0000200003037824 */ /* 0x000fe200078e00ff */
[----:B------:R-:W-:Y:S02]  /*179f0*/  LOP3.LUT R0, R0, 0x60, R2, 0xf8, !PT ;  /* 0x0000006000007812 */ /* 0x000fe400078ef802 */
[----:B------:R-:W-:Y:S02]  /*17a00*/  LOP3.LUT R2, R28, 0x2000, RZ, 0xc0, !PT ;  /* 0x000020001c027812 */ /* 0x000fe400078ec0ff */
[----:B------:R-:W-:Y:S01]  /*17a10*/  LOP3.LUT R0, R0, 0x770, R29, 0x78, !PT ;  /* 0x0000077000007812 */ /* 0x000fe200078e781d */
[----:B------:R-:W2:Y:S01]  /*17a20*/  LDL.LU R28, [R1+0x780] ;  /* 0x00078000011c7983 */ /* 0x000ea20000300800 */
[----:B------:R-:W-:-:S03]  /*17a30*/  LOP3.LUT R3, R3, 0xc000, RZ, 0xc0, !PT ;  /* 0x0000c00003037812 */ /* 0x000fc600078ec0ff */
[----:B------:R-:W-:Y:S01]  /*17a40*/  IMAD.IADD R0, R2, 0x1, R0 ;  /* 0x0000000102007824 */ /* 0x000fe200078e0200 */
[----:B------:R-:W0:Y:S04]  /*17a50*/  S2R R29, SR_TID.X ;  /* 0x00000000001d7919 */ /* 0x000e280000002100 */
[----:B------:R1:W-:Y:S04]  /*17a60*/  STS.128 [R0+0x800], R16 ;  /* 0x0008001000007388 */ /* 0x0003e80000000c00 */
[----:B------:R3:W-:Y:S04]  /*17a70*/  STS.128 [R0+0x880], R12 ;  /* 0x0008800c00007388 */ /* 0x0007e80000000c00 */
[----:B------:R4:W-:Y:S04]  /*17a80*/  STS.128 [R0], R24 ;  /* 0x0000001800007388 */ /* 0x0009e80000000c00 */
[----:B------:R-:W-:Y:S04]  /*17a90*/  STS.128 [R0+0x80], R20 ;  /* 0x0000801400007388 */ /* 0x000fe80000000c00 */
[----:B-1----:R-:W5:Y:S04]  /*17aa0*/  LDL.LU R16, [R1+0x10] ;  /* 0x0000100001107983 */ /* 0x002f680000300800 */
[----:B------:R-:W5:Y:S01]  /*17ab0*/  LDL.LU R17, [R1+0x14] ;  /* 0x0000140001117983 */ /* 0x000f620000300800 */
[----:B0-----:R-:W-:-:S03]  /*17ac0*/  LOP3.LUT R29, R29, 0x1ff, RZ, 0xc0, !PT ;  /* 0x000001ff1d1d7812 */ /* 0x001fc600078ec0ff */
[----:B------:R-:W5:Y:S02]  /*17ad0*/  LDL.LU R18, [R1+0x18] ;  /* 0x0000180001127983 */ /* 0x000f640000300800 */
[----:B------:R-:W-:Y:S02]  /*17ae0*/  IMAD R3, R29, 0x10, R3 ;  /* 0x000000101d037824 */ /* 0x000fe400078e0203 */
[----:B------:R-:W5:Y:S04]  /*17af0*/  LDL.LU R19, [R1+0x1c] ;  /* 0x00001c0001137983 */ /* 0x000f680000300800 */
[----:B---3--:R-:W3:Y:S04]  /*17b00*/  LDL.LU R12, [R1] ;  /* 0x00000000010c7983 */ /* 0x008ee80000300800 */
[----:B------:R-:W3:Y:S04]  /*17b10*/  LDL.LU R13, [R1+0x4] ;  /* 0x00000400010d7983 */ /* 0x000ee80000300800 */
[----:B------:R-:W3:Y:S04]  /*17b20*/  LDL.LU R14, [R1+0x8] ;  /* 0x00000800010e7983 */ /* 0x000ee80000300800 */
[----:B------:R-:W3:Y:S04]  /*17b30*/  LDL.LU R15, [R1+0xc] ;  /* 0x00000c00010f7983 */ /* 0x000ee80000300800 */
[----:B------:R-:W-:Y:S04]  /*17b40*/  STS.128 [R0+0x1000], R8 ;  /* 0x0010000800007388 */ /* 0x000fe80000000c00 */
[----:B------:R-:W-:Y:S01]  /*17b50*/  STS.128 [R0+0x1080], R4 ;  /* 0x0010800400007388 */ /* 0x000fe20000000c00 */
[----:B----4-:R-:W-:-:S03]  /*17b60*/  LOP3.LUT R24, R3, 0x20, RZ, 0x3c, !PT ;  /* 0x0000002003187812 */ /* 0x010fc600078e3cff */
[----:B-----5:R-:W-:Y:S04]  /*17b70*/  STS.128 [R0+0x1880], R16 ;  /* 0x0018801000007388 */ /* 0x020fe80000000c00 */
[----:B---3--:R-:W-:Y:S04]  /*17b80*/  STS.128 [R0+0x1800], R12 ;  /* 0x0018000c00007388 */ /* 0x008fe80000000c00 */
[----:B------:R-:W-:Y:S06]  /*17b90*/  BAR.SYNC.DEFER_BLOCKING 0x0 ;  /* 0x0000000000007b1d */ /* 0x000fec0000010000 */
[----:B------:R-:W0:Y:S04]  /*17ba0*/  LDS.128 R4, [R3] ;  /* 0x0000000003047984 */ /* 0x000e280000000c00 */
[----:B0-----:R-:W-:Y:S01]  /*17bb0*/  STL [R1+0x14], R5 ;  /* 0x0000140501007387 */ /* 0x001fe20000100800 */
[----:B------:R-:W-:-:S03]  /*17bc0*/  IMAD.MOV.U32 R18, RZ, RZ, R4 ;  /* 0x000000ffff127224 */ /* 0x000fc600078e0004 */
[----:B------:R-:W-:Y:S04]  /*17bd0*/  STL.64 [R1+0x18], R6 ;  /* 0x0000180601007387 */ /* 0x000fe80000100a00 */
[----:B------:R-:W0:Y:S04]  /*17be0*/  LDS.128 R4, [R24] ;  /* 0x0000000018047984 */ /* 0x000e280000000c00 */
[----:B0-----:R0:W-:Y:S04]  /*17bf0*/  STL [R1+0x798], R5 ;  /* 0x0007980501007387 */ /* 0x0011e80000100800 */
[----:B0-----:R-:W3:Y:S01]  /*17c00*/  LDL R5, [R1+0x2dc] ;  /* 0x0002dc0001057983 */ /* 0x001ee20000100800 */
[C---:B--2---:R-:W-:Y:S01]  /*17c10*/  ISETP.GE.AND P0, PT, R28.reuse, c[0x0][0x178], PT ;  /* 0x00005e001c007a0c */ /* 0x044fe20003f06270 */
[----:B------:R-:W-:Y:S01]  /*17c20*/  IMAD R8, R28, c[0x0][0x194], RZ ;  /* 0x000065001c087a24 */ /* 0x000fe200078e02ff */
[----:B------:R-:W-:Y:S01]  /*17c30*/  LOP3.LUT R28, R3, 0x40, RZ, 0x3c, !PT ;  /* 0x00000040031c7812 */ /* 0x000fe200078e3cff */
[----:B------:R-:W-:Y:S04]  /*17c40*/  STL [R1+0x78c], R6 ;  /* 0x00078c0601007387 */ /* 0x000fe80000100800 */
[----:B------:R-:W-:Y:S01]  /*17c50*/  STL [R1+0x788], R7 ;  /* 0x0007880701007387 */ /* 0x000fe20000100800 */
[----:B---3--:R-:W-:-:S04]  /*17c60*/  IADD3 R2, R5, 0x2, RZ ;  /* 0x0000000205027810 */ /* 0x008fc80007ffe0ff */
[----:B------:R-:W-:Y:S02]  /*17c70*/  ISETP.LT.AND P1, PT, R2, c[0x0][0x17c], !P0 ;  /* 0x00005f0002007a0c */ /* 0x000fe40004721270 */
[----:B------:R-:W-:-:S04]  /*17c80*/  LEA R2, P3, R8, c[0x0][0x170], 0x1 ;  /* 0x00005c0008027a11 */ /* 0x000fc800078608ff */
[----:B------:R-:W-:Y:S02]  /*17c90*/  LEA.HI.X.SX32 R0, R8, c[0x0][0x174], 0x1, P3 ;  /* 0x00005d0008007a11 */ /* 0x000fe400018f0eff */
[----:B------:R-:W0:Y:S01]  /*17ca0*/  LDS.128 R8, [R28] ;  /* 0x000000001c087984 */ /* 0x000e220000000c00 */
[C---:B------:R-:W-:Y:S01]  /*17cb0*/  IMAD R15, R5.reuse, c[0x0][0x198], RZ ;  /* 0x00006600050f7a24 */ /* 0x040fe200078e02ff */
[----:B------:R-:W-:-:S04]  /*17cc0*/  ISETP.LT.AND P6, PT, R5, c[0x0][0x17c], !P0 ;  /* 0x00005f0005007a0c */ /* 0x000fc800047c1270 */
[----:B------:R-:W-:-:S04]  /*17cd0*/  LEA R26, P3, R15, R2, 0x1 ;  /* 0x000000020f1a7211 */ /* 0x000fc800078608ff */
[----:B------:R-:W-:-:S05]  /*17ce0*/  LEA.HI.X.SX32 R27, R15, R0, 0x1, P3 ;  /* 0x000000000f1b7211 */ /* 0x000fca00018f0eff */
[----:B------:R-:W-:Y:S04]  /*17cf0*/  @P6 STG.E.U16 [R26.64], R18 ;  /* 0x000000121a006986 */ /* 0x000fe8000c101506 */
[----:B0-----:R-:W-:Y:S04]  /*17d00*/  STL.64 [R1+0x790], R10 ;  /* 0x0007900a01007387 */ /* 0x001fe80000100a00 */
[----:B------:R-:W-:Y:S04]  /*17d10*/  STL.64 [R1+0x7a0], R24 ;  /* 0x0007a01801007387 */ /* 0x000fe80000100a00 */
[----:B------:R-:W0:Y:S02]  /*17d20*/  LDS.128 R24, [R3+0x2000] ;  /* 0x0020000003187984 */ /* 0x000e240000000c00 */
[----:B0-----:R-:W-:-:S02]  /*17d30*/  IMAD.MOV.U32 R10, RZ, RZ, R24 ;  /* 0x000000ffff0a7224 */ /* 0x001fc400078e0018 */
[----:B------:R-:W-:Y:S01]  /*17d40*/  STL [R1+0xc], R27 ;  /* 0x00000c1b01007387 */ /* 0x000fe20000100800 */
[----:B------:R-:W-:-:S03]  /*17d50*/  IMAD.MOV.U32 R6, RZ, RZ, R25 ;  /* 0x000000ffff067224 */ /* 0x000fc600078e0019 */
[----:B------:R-:W2:Y:S01]  /*17d60*/  LDL.LU.64 R24, [R1+0x7a0] ;  /* 0x0007a00001187983 */ /* 0x000ea20000300a00 */
[----:B------:R-:W-:Y:S02]  /*17d70*/  IADD3 R16, R5, 0x1, RZ ;  /* 0x0000000105107810 */ /* 0x000fe40007ffe0ff */
[----:B------:R-:W-:Y:S02]  /*17d80*/  IADD3 R15, R15, c[0x0][0x198], RZ ;  /* 0x000066000f0f7a10 */ /* 0x000fe40007ffe0ff */
[----:B------:R-:W-:Y:S02]  /*17d90*/  ISETP.LT.AND P2, PT, R16, c[0x0][0x17c], !P0 ;  /* 0x00005f0010007a0c */ /* 0x000fe40004741270 */
[C---:B------:R-:W-:Y:S02]  /*17da0*/  IADD3 R13, R5.reuse, 0x3, RZ ;  /* 0x00000003050d7810 */ /* 0x040fe40007ffe0ff */
[C---:B------:R-:W-:Y:S02]  /*17db0*/  IADD3 R14, R5.reuse, 0x4, RZ ;  /* 0x00000004050e7810 */ /* 0x040fe40007ffe0ff */
[----:B------:R-:W-:-:S02]  /*17dc0*/  IADD3 R12, R5, 0x5, RZ ;  /* 0x00000005050c7810 */ /* 0x000fc40007ffe0ff */
[----:B------:R-:W-:Y:S02]  /*17dd0*/  LEA R16, P6, R15, R2, 0x1 ;  /* 0x000000020f107211 */ /* 0x000fe400078c08ff */
[----:B------:R-:W-:Y:S02]  /*17de0*/  LOP3.LUT R29, R3, 0x60, RZ, 0x3c, !PT ;  /* 0x00000060031d7812 */ /* 0x000fe400078e3cff */
[----:B------:R-:W-:Y:S02]  /*17df0*/  ISETP.LT.AND P5, PT, R13, c[0x0][0x17c], !P0 ;  /* 0x00005f000d007a0c */ /* 0x000fe400047a1270 */
[----:B------:R-:W-:Y:S02]  /*17e00*/  ISETP.LT.AND P4, PT, R14, c[0x0][0x17c], !P0 ;  /* 0x00005f000e007a0c */ /* 0x000fe40004781270 */
[----:B------:R-:W-:Y:S02]  /*17e10*/  ISETP.LT.AND P3, PT, R12, c[0x0][0x17c], !P0 ;  /* 0x00005f000c007a0c */ /* 0x000fe40004761270 */
[----:B------:R-:W-:-:S02]  /*17e20*/  IADD3 R19, R15, c[0x0][0x198], RZ ;  /* 0x000066000f137a10 */ /* 0x000fc40007ffe0ff */
[----:B------:R-:W-:Y:S02]  /*17e30*/  LEA.HI.X.SX32 R17, R15, R0, 0x1, P6 ;  /* 0x000000000f117211 */ /* 0x000fe400030f0eff */
[----:B------:R-:W0:Y:S01]  /*17e40*/  LDS.128 R12, [R29] ;  /* 0x000000001d0c7984 */ /* 0x000e220000000c00 */
[----:B------:R-:W-:Y:S02]  /*17e50*/  PRMT R20, R18, 0x7632, R20 ;  /* 0x0000763212147816 */ /* 0x000fe40000000014 */
[C---:B------:R-:W-:Y:S02]  /*17e60*/  LEA R18, P6, R19.reuse, R2, 0x1 ;  /* 0x0000000213127211 */ /* 0x040fe400078c08ff */
[C---:B------:R-:W-:Y:S01]  /*17e70*/  IADD3 R21, R19.reuse, c[0x0][0x198], RZ ;  /* 0x0000660013157a10 */ /* 0x040fe20007ffe0ff */
[----:B------:R1:W-:Y:S01]  /*17e80*/  @P2 STG.E.U16 [R16.64], R20 ;  /* 0x0000001410002986 */ /* 0x0003e2000c101506 */
[----:B------:R-:W-:Y:S02]  /*17e90*/  LEA.HI.X.SX32 R19, R19, R0, 0x1, P6 ;  /* 0x0000000013137211 */ /* 0x000fe400030f0eff */
[----:B------:R-:W-:-:S03]  /*17ea0*/  IADD3 R22, R5, 0x6, RZ ;  /* 0x0000000605167810 */ /* 0x000fc60007ffe0ff */
[----:B------:R3:W-:Y:S01]  /*17eb0*/  @P1 STG.E.U16 [R18.64], R4 ;  /* 0x0000000412001986 */ /* 0x0007e2000c101506 */
[C---:B-1----:R-:W-:Y:S02]  /*17ec0*/  LEA R16, P6, R21.reuse, R2, 0x1 ;  /* 0x0000000215107211 */ /* 0x042fe400078c08ff */
[C---:B------:R-:W-:Y:S02]  /*17ed0*/  IADD3 R20, R21.reuse, c[0x0][0x198], RZ ;  /* 0x0000660015147a10 */ /* 0x040fe40007ffe0ff */
[----:B------:R-:W-:Y:S02]  /*17ee0*/  LEA.HI.X.SX32 R17, R21, R0, 0x1, P6 ;  /* 0x0000000015117211 */ /* 0x000fe400030f0eff */
[----:B---3--:R-:W-:Y:S02]  /*17ef0*/  LEA R18, P6, R20, R2, 0x1 ;  /* 0x0000000214127211 */ /* 0x008fe400078c08ff */
[----:B------:R-:W-:Y:S02]  /*17f00*/  ISETP.LT.AND P2, PT, R22, c[0x0][0x17c], !P0 ;  /* 0x00005f0016007a0c */ /* 0x000fe40004741270 */
[----:B------:R-:W-:-:S02]  /*17f10*/  IADD3 R22, R5, 0x7, RZ ;  /* 0x0000000705167810 */ /* 0x000fc40007ffe0ff */
[----:B------:R-:W-:Y:S02]  /*17f20*/  PRMT R4, R4, 0x7632, R4 ;  /* 0x0000763204047816 */ /* 0x000fe40000000004 */
[C---:B------:R-:W-:Y:S02]  /*17f30*/  LEA.HI.X.SX32 R19, R20.reuse, R0, 0x1, P6 ;  /* 0x0000000014137211 */ /* 0x040fe400030f0eff */
[----:B------:R-:W-:Y:S01]  /*17f40*/  IADD3 R20, R20, c[0x0][0x198], RZ ;  /* 0x0000660014147a10 */ /* 0x000fe20007ffe0ff */
[----:B------:R1:W-:Y:S01]  /*17f50*/  @P5 STG.E.U16 [R16.64], R4 ;  /* 0x0000000410005986 */ /* 0x0003e2000c101506 */
[----:B------:R-:W-:Y:S02]  /*17f60*/  ISETP.LT.AND P1, PT, R22, c[0x0][0x17c], !P0 ;  /* 0x00005f0016007a0c */ /* 0x000fe40004721270 */
[----:B------:R-:W-:Y:S02]  /*17f70*/  LEA R22, P6, R20, R2, 0x1 ;  /* 0x0000000214167211 */ /* 0x000fe400078c08ff */
[C---:B------:R-:W-:Y:S01]  /*17f80*/  IADD3 R3, R5.reuse, 0x9, RZ ;  /* 0x0000000905037810 */ /* 0x040fe20007ffe0ff */
[----:B------:R-:W-:Y:S01]  /*17f90*/  @P4 STG.E.U16 [R18.64], R8 ;  /* 0x0000000812004986 */ /* 0x000fe2000c101506 */
[----:B------:R-:W-:-:S02]  /*17fa0*/  IADD3 R21, R5, 0x8, RZ ;  /* 0x0000000805157810 */ /* 0x000fc40007ffe0ff */
[C---:B------:R-:W-:Y:S02]  /*17fb0*/  LEA.HI.X.SX32 R23, R20.reuse, R0, 0x1, P6 ;  /* 0x0000000014177211 */ /* 0x040fe400030f0eff */
[----:B-1----:R-:W-:Y:S02]  /*17fc0*/  IADD3 R4, R20, c[0x0][0x198], RZ ;  /* 0x0000660014047a10 */ /* 0x002fe40007ffe0ff */
[----:B------:R-:W-:Y:S02]  /*17fd0*/  ISETP.LT.AND P4, PT, R3, c[0x0][0x17c], !P0 ;  /* 0x00005f0003007a0c */ /* 0x000fe40004781270 */
[C---:B------:R-:W-:Y:S02]  /*17fe0*/  LEA R20, P6, R4.reuse, R2, 0x1 ;  /* 0x0000000204147211 */ /* 0x040fe400078c08ff */
[----:B------:R-:W-:Y:S01]  /*17ff0*/  IADD3 R3, R4, c[0x0][0x198], RZ ;  /* 0x0000660004037a10 */ /* 0x000fe20007ffe0ff */
[----:B------:R-:W-:Y:S01]  /*18000*/  IMAD.MOV.U32 R7, RZ, RZ, R26 ;  /* 0x000000ffff077224 */ /* 0x000fe200078e001a */
[----:B------:R-:W-:-:S02]  /*18010*/  ISETP.LT.AND P5, PT, R21, c[0x0][0x17c], !P0 ;  /* 0x00005f0015007a0c */ /* 0x000fc400047a1270 */
[----:B------:R-:W-:Y:S02]  /*18020*/  LEA.HI.X.SX32 R21, R4, R0, 0x1, P6 ;  /* 0x0000000004157211 */ /* 0x000fe400030f0eff */
[C---:B------:R-:W-:Y:S02]  /*18030*/  LEA R26, P6, R3.reuse, R2, 0x1 ;  /* 0x00000002031a7211 */ /* 0x040fe400078c08ff */
[C---:B------:R-:W-:Y:S02]  /*18040*/  IADD3 R4, R3.reuse, c[0x0][0x198], RZ ;  /* 0x0000660003047a10 */ /* 0x040fe40007ffe0ff */
[----:B------:R-:W-:Y:S02]  /*18050*/  LEA.HI.X.SX32 R27, R3, R0, 0x1, P6 ;  /* 0x00000000031b7211 */ /* 0x000fe400030f0eff */
[----:B------:R-:W-:Y:S02]  /*18060*/  IADD3 R3, R5, 0xc, RZ ;  /* 0x0000000c05037810 */ /* 0x000fe40007ffe0ff */
[----:B--2---:R-:W-:Y:S01]  /*18070*/  PRMT R25, R8, 0x7632, R25 ;  /* 0x0000763208197816 */ /* 0x004fe20000000019 */
[----:B------:R1:W-:Y:S04]  /*18080*/  LDS.128 R16, [R24+0x2000] ;  /* 0x0020000018107984 */ /* 0x0003e80000000c00 */
[----:B------:R2:W-:Y:S01]  /*18090*/  @P3 STG.E.U16 [R22.64], R25 ;  /* 0x0000001916003986 */ /* 0x0005e2000c101506 */
[----:B-1----:R-:W-:-:S03]  /*180a0*/  LEA R24, P6, R4, R2, 0x1 ;  /* 0x0000000204187211 */ /* 0x002fc600078c08ff */
[----:B0-----:R0:W-:Y:S01]  /*180b0*/  @P2 STG.E.U16 [R20.64], R12 ;  /* 0x0000000c14002986 */ /* 0x0011e2000c101506 */
[----:B------:R-:W-:-:S03]  /*180c0*/  IADD3 R8, R5, 0xa, RZ ;  /* 0x0000000a05087810 */ /* 0x000fc60007ffe0ff */
[----:B------:R-:W-:Y:S01]  /*180d0*/  LDS.128 R20, [R28+0x2000] ;  /* 0x002000001c147984 */ /* 0x000fe20000000c00 */
[----:B--2---:R-:W-:Y:S02]  /*180e0*/  LEA.HI.X.SX32 R25, R4, R0, 0x1, P6 ;  /* 0x0000000004197211 */ /* 0x004fe400030f0eff */
[----:B0-----:R-:W-:-:S05]  /*180f0*/  PRMT R12, R12, 0x7632, R12 ;  /* 0x000076320c0c7816 */ /* 0x001fca000000000c */
[----:B------:R-:W-:Y:S04]  /*18100*/  @P1 STG.E.U16 [R26.64], R12 ;  /* 0x0000000c1a001986 */ /* 0x000fe8000c101506 */
[----:B------:R-:W-:Y:S04]  /*18110*/  @P5 STG.E.U16 [R24.64], R10 ;  /* 0x0000000a18005986 */ /* 0x000fe8000c101506 */
[----:B------:R-:W0:Y:S01]  /*18120*/  LDS.128 R24, [R29+0x2000] ;  /* 0x002000001d187984 */ /* 0x000e220000000c00 */
[----:B------:R-:W-:Y:S02]  /*18130*/  ISETP.LT.AND P3, PT, R8, c[0x0][0x17c], !P0 ;  /* 0x00005f0008007a0c */ /* 0x000fe40004761270 */
[----:B------:R-:W-:-:S04]  /*18140*/  IADD3 R8, R5, 0xb, RZ ;  /* 0x0000000b05087810 */ /* 0x000fc80007ffe0ff */
[----:B------:R-:W-:Y:S02]  /*18150*/  ISETP.LT.AND P2, PT, R8, c[0x0][0x17c], !P0 ;  /* 0x00005f0008007a0c */ /* 0x000fe40004741270 */
[----:B------:R-:W-:Y:S02]  /*18160*/  IADD3 R8, R5, 0xd, RZ ;  /* 0x0000000d05087810 */ /* 0x000fe40007ffe0ff */
[----:B------:R-:W2:Y:S04]  /*18170*/  LDL.LU R5, [R1+0x798] ;  /* 0x0007980001057983 */ /* 0x000ea80000300800 */
[----:B0-----:R0:W-:Y:S04]  /*18180*/  STL [R1+0x784], R27 ;  /* 0x0007841b01007387 */ /* 0x0011e80000100800 */
[----:B0-----:R-:W3:Y:S01]  /*18190*/  LDL.LU R27, [R1+0x2dc] ;  /* 0x0002dc00011b7983 */ /* 0x001ee20000300800 */
[----:B------:R-:W-:-:S02]  /*181a0*/  IADD3 R4, R4, c[0x0][0x198], RZ ;  /* 0x0000660004047a10 */ /* 0x000fc40007ffe0ff */
[----:B------:R-:W-:Y:S01]  /*181b0*/  ISETP.LT.AND P5, PT, R8, c[0x0][0x17c], !P0 ;  /* 0x00005f0008007a0c */ /* 0x000fe200047a1270 */
[----:B------:R-:W-:Y:S01]  /*181c0*/  IMAD.MOV.U32 R8, RZ, RZ, R10 ;  /* 0x000000ffff087224 */ /* 0x000fe200078e000a */
[----:B------:R-:W-:Y:S02]  /*181d0*/  ISETP.LT.AND P1, PT, R3, c[0x0][0x17c], !P0 ;  /* 0x00005f0003007a0c */ /* 0x000fe40004721270 */
[C---:B------:R-:W-:Y:S02]  /*181e0*/  LEA R28, P6, R4.reuse, R2, 0x1 ;  /* 0x00000002041c7211 */ /* 0x040fe400078c08ff */
[C---:B------:R-:W-:Y:S02]  /*181f0*/  IADD3 R3, R4.reuse, c[0x0][0x198], RZ ;  /* 0x0000660004037a10 */ /* 0x040fe40007ffe0ff */
[----:B------:R-:W-:Y:S02]  /*18200*/  LEA.HI.X.SX32 R29, R4, R0, 0x1, P6 ;  /* 0x00000000041d7211 */ /* 0x000fe400030f0eff */
[----:B------:R-:W-:-:S02]  /*18210*/  PRMT R12, R8, 0x7632, R12 ;  /* 0x00007632080c7816 */ /* 0x000fc4000000000c */
[C---:B------:R-:W-:Y:S02]  /*18220*/  LEA R10, P6, R3.reuse, R2, 0x1 ;  /* 0x00000002030a7211 */ /* 0x040fe400078c08ff */
[C---:B------:R-:W-:Y:S01]  /*18230*/  IADD3 R8, R3.reuse, c[0x0][0x198], RZ ;  /* 0x0000660003087a10 */ /* 0x040fe20007ffe0ff */
[----:B------:R0:W-:Y:S01]  /*18240*/  @P4 STG.E.U16 [R28.64], R12 ;  /* 0x0000000c1c004986 */ /* 0x0001e2000c101506 */
[----:B------:R-:W-:-:S05]  /*18250*/  LEA.HI.X.SX32 R11, R3, R0, 0x1, P6 ;  /* 0x00000000030b7211 */ /* 0x000fca00030f0eff */
[----:B------:R1:W-:Y:S01]  /*18260*/  @P3 STG.E.U16 [R10.64], R16 ;  /* 0x000000100a003986 */ /* 0x0003e2000c101506 */
[----:B0-----:R-:W-:-:S04]  /*18270*/  LEA R28, P6, R8, R2, 0x1 ;  /* 0x00000002081c7211 */ /* 0x001fc800078c08ff */
[----:B------:R-:W-:Y:S02]  /*18280*/  LEA.HI.X.SX32 R29, R8, R0, 0x1, P6 ;  /* 0x00000000081d7211 */ /* 0x000fe400030f0eff */
[----:B-1----:R-:W-:-:S05]  /*18290*/  PRMT R16, R16, 0x7632, R16 ;  /* 0x0000763210107816 */ /* 0x002fca0000000010 */
[----:B------:R0:W-:Y:S01]  /*182a0*/  @P2 STG.E.U16 [R28.64], R16 ;  /* 0x000000101c002986 */ /* 0x0001e2000c101506 */
[C---:B---3--:R-:W-:Y:S02]  /*182b0*/  IADD3 R4, R27.reuse, 0xe, RZ ;  /* 0x0000000e1b047810 */ /* 0x048fe40007ffe0ff */
[----:B------:R-:W-:Y:S02]  /*182c0*/  IADD3 R3, R27, 0xf, RZ ;  /* 0x0000000f1b037810 */ /* 0x000fe40007ffe0ff */
[----:B------:R-:W-:Y:S02]  /*182d0*/  ISETP.LT.AND P4, PT, R4, c[0x0][0x17c], !P0 ;  /* 0x00005f0004007a0c */ /* 0x000fe40004781270 */
[----:B------:R-:W-:Y:S02]  /*182e0*/  IADD3 R4, R8, c[0x0][0x198], RZ ;  /* 0x0000660008047a10 */ /* 0x000fe40007ffe0ff */
[----:B------:R-:W-:Y:S02]  /*182f0*/  ISETP.LT.AND P3, PT, R3, c[0x0][0x17c], !P0 ;  /* 0x00005f0003007a0c */ /* 0x000fe40004761270 */
[----:B------:R-:W-:-:S02]  /*18300*/  LEA R10, P6, R4, R2, 0x1 ;  /* 0x00000002040a7211 */ /* 0x000fc400078c08ff */
[C---:B------:R-:W-:Y:S02]  /*18310*/  IADD3 R3, R4.reuse, c[0x0][0x198], RZ ;  /* 0x0000660004037a10 */ /* 0x040fe40007ffe0ff */
[----:B------:R-:W-:Y:S02]  /*18320*/  LEA.HI.X.SX32 R11, R4, R0, 0x1, P6 ;  /* 0x00000000040b7211 */ /* 0x000fe400030f0eff */
[----:B0-----:R-:W-:-:S03]  /*18330*/  LEA R28, P6, R3, R2, 0x1 ;  /* 0x00000002031c7211 */ /* 0x001fc600078c08ff */
[----:B------:R0:W-:Y:S01]  /*18340*/  @P1 STG.E.U16 [R10.64], R20 ;  /* 0x000000140a001986 */ /* 0x0001e2000c101506 */
[----:B------:R-:W-:Y:S02]  /*18350*/  LEA.HI.X.SX32 R29, R3, R0, 0x1, P6 ;  /* 0x00000000031d7211 */ /* 0x000fe400030f0eff */
[----:B0-----:R-:W-:-:S05]  /*18360*/  PRMT R20, R20, 0x7632, R20 ;  /* 0x0000763214147816 */ /* 0x001fca0000000014 */
[----:B------:R0:W-:Y:S04]  /*18370*/  @P5 STG.E.U16 [R28.64], R20 ;  /* 0x000000141c005986 */ /* 0x0001e8000c101506 */
[----:B0-----:R-:W3:Y:S01]  /*18380*/  LDL.LU R20, [R1+0x14] ;  /* 0x0000140001147983 */ /* 0x001ee20000300800 */
[----:B------:R-:W-:Y:S02]  /*18390*/  IADD3 R8, R27, 0x10, RZ ;  /* 0x000000101b087810 */ /* 0x000fe40007ffe0ff */
[----:B------:R-:W-:Y:S02]  /*183a0*/  IADD3 R4, R3, c[0x0][0x198], RZ ;  /* 0x0000660003047a10 */ /* 0x000fe40007ffe0ff */
[----:B------:R-:W-:Y:S02]  /*183b0*/  ISETP.LT.AND P2, PT, R8, c[0x0][0x17c], !P0 ;  /* 0x00005f0008007a0c */ /* 0x000fe40004741270 */
[----:B------:R-:W-:-:S02]  /*183c0*/  IADD3 R8, R27, 0x11, RZ ;  /* 0x000000111b087810 */ /* 0x000fc40007ffe0ff */
[C---:B------:R-:W-:Y:S02]  /*183d0*/  LEA R10, P6, R4.reuse, R2, 0x1 ;  /* 0x00000002040a7211 */ /* 0x040fe400078c08ff */
[----:B------:R-:W-:Y:S02]  /*183e0*/  IADD3 R3, R4, c[0x0][0x198], RZ ;  /* 0x0000660004037a10 */ /* 0x000fe40007ffe0ff */
[----:B------:R-:W-:Y:S02]  /*183f0*/  ISETP.LT.AND P1, PT, R8, c[0x0][0x17c], !P0 ;  /* 0x00005f0008007a0c */ /* 0x000fe40004721270 */
[----:B------:R-:W-:Y:S02]  /*18400*/  IADD3 R8, R27, 0x12, RZ ;  /* 0x000000121b087810 */ /* 0x000fe40007ffe0ff */
[----:B------:R-:W-:Y:S02]  /*18410*/  LEA.HI.X.SX32 R11, R4, R0, 0x1, P6 ;  /* 0x00000000040b7211 */ /* 0x000fe400030f0eff */
[----:B------:R-:W-:-:S02]  /*18420*/  LEA R28, P6, R3, R2, 0x1 ;  /* 0x00000002031c7211 */ /* 0x000fc400078c08ff */
[----:B------:R-:W-:Y:S01]  /*18430*/  IADD3 R4, R3, c[0x0][0x198], RZ ;  /* 0x0000660003047a10 */ /* 0x000fe20007ffe0ff */
[----:B------:R0:W-:Y:S01]  /*18440*/  @P4 STG.E.U16 [R10.64], R24 ;  /* 0x000000180a004986 */ /* 0x0001e2000c101506 */
[----:B------:R-:W-:Y:S02]  /*18450*/  ISETP.LT.AND P5, PT, R8, c[0x0][0x17c], !P0 ;  /* 0x00005f0008007a0c */ /* 0x000fe400047a1270 */
[----:B------:R-:W-:Y:S02]  /*18460*/  IADD3 R8, R27, 0x13, RZ ;  /* 0x000000131b087810 */ /* 0x000fe40007ffe0ff */
[----:B------:R-:W-:Y:S02]  /*18470*/  LEA.HI.X.SX32 R29, R3, R0, 0x1, P6 ;  /* 0x00000000031d7211 */ /* 0x000fe400030f0eff */
[----:B------:R-:W-:Y:S02]  /*18480*/  IADD3 R3, R4, c[0x0][0x198], RZ ;  /* 0x0000660004037a10 */ /* 0x000fe40007ffe0ff */
[----:B------:R-:W-:-:S02]  /*18490*/  ISETP.LT.AND P4, PT, R8, c[0x0][0x17c], !P0 ;  /* 0x00005f0008007a0c */ /* 0x000fc40004781270 */
[----:B0-----:R-:W-:Y:S02]  /*184a0*/  PRMT R24, R24, 0x7632, R24 ;  /* 0x0000763218187816 */ /* 0x001fe40000000018 */
[C---:B------:R-:W-:Y:S02]  /*184b0*/  LEA R10, P6, R4.reuse, R2, 0x1 ;  /* 0x00000002040a7211 */ /* 0x040fe400078c08ff */
[----:B------:R-:W-:Y:S01]  /*184c0*/  IADD3 R8, R27, 0x14, RZ ;  /* 0x000000141b087810 */ /* 0x000fe20007ffe0ff */
[----:B------:R0:W-:Y:S01]  /*184d0*/  @P3 STG.E.U16 [R28.64], R24 ;  /* 0x000000181c003986 */ /* 0x0001e2000c101506 */
[----:B------:R-:W-:Y:S02]  /*184e0*/  LEA.HI.X.SX32 R11, R4, R0, 0x1, P6 ;  /* 0x00000000040b7211 */ /* 0x000fe400030f0eff */
[----:B------:R-:W-:Y:S02]  /*184f0*/  IADD3 R4, R3, c[0x0][0x198], RZ ;  /* 0x0000660003047a10 */ /* 0x000fe40007ffe0ff */
[----:B------:R-:W-:-:S02]  /*18500*/  ISETP.LT.AND P3, PT, R8, c[0x0][0x17c], !P0 ;  /* 0x00005f0008007a0c */ /* 0x000fc40004761270 */
[----:B------:R-:W-:Y:S02]  /*18510*/  IADD3 R8, R27, 0x15, RZ ;  /* 0x000000151b087810 */ /* 0x000fe40007ffe0ff */
[----:B0-----:R-:W-:-:S04]  /*18520*/  LEA R28, P6, R3, R2, 0x1 ;  /* 0x00000002031c7211 */ /* 0x001fc800078c08ff */
[----:B------:R-:W-:Y:S02]  /*18530*/  LEA.HI.X.SX32 R29, R3, R0, 0x1, P6 ;  /* 0x00000000031d7211 */ /* 0x000fe400030f0eff */
[----:B------:R-:W-:Y:S02]  /*18540*/  IADD3 R3, R4, c[0x0][0x198], RZ ;  /* 0x0000660004037a10 */ /* 0x000fe40007ffe0ff */
[----:B------:R-:W-:Y:S01]  /*18550*/  PRMT R16, R6, 0x7632, R16 ;  /* 0x0000763206107816 */ /* 0x000fe20000000010 */
[----:B---3--:R0:W-:Y:S01]  /*18560*/  @P2 STG.E.U16 [R10.64], R20 ;  /* 0x000000140a002986 */ /* 0x0081e2000c101506 */
[----:B------:R-:W-:Y:S02]  /*18570*/  PRMT R12, R20, 0x7632, R12 ;  /* 0x00007632140c7816 */ /* 0x000fe4000000000c */
[----:B------:R-:W-:Y:S02]  /*18580*/  ISETP.LT.AND P2, PT, R8, c[0x0][0x17c], !P0 ;  /* 0x00005f0008007a0c */ /* 0x000fe40004741270 */
[----:B------:R-:W-:Y:S01]  /*18590*/  IADD3 R8, R27, 0x16, RZ ;  /* 0x000000161b087810 */ /* 0x000fe20007ffe0ff */
[----:B------:R1:W-:Y:S01]  /*185a0*/  @P1 STG.E.U16 [R28.64], R12 ;  /* 0x0000000c1c001986 */ /* 0x0003e2000c101506 */
[----:B0-----:R-:W-:-:S04]  /*185b0*/  LEA R10, P6, R4, R2, 0x1 ;  /* 0x00000002040a7211 */ /* 0x001fc800078c08ff */
[----:B------:R-:W-:Y:S02]  /*185c0*/  LEA.HI.X.SX32 R11, R4, R0, 0x1, P6 ;  /* 0x00000000040b7211 */ /* 0x000fe400030f0eff */
[----:B-1----:R-:W-:Y:S02]  /*185d0*/  LEA R28, P6, R3, R2, 0x1 ;  /* 0x00000002031c7211 */ /* 0x002fe400078c08ff */
[----:B------:R-:W-:Y:S02]  /*185e0*/  ISETP.LT.AND P1, PT, R8, c[0x0][0x17c], !P0 ;  /* 0x00005f0008007a0c */ /* 0x000fe40004721270 */
[----:B------:R-:W-:Y:S01]  /*185f0*/  IADD3 R4, R27, 0x17, RZ ;  /* 0x000000171b047810 */ /* 0x000fe20007ffe0ff */
[----:B--2---:R0:W-:Y:S01]  /*18600*/  @P5 STG.E.U16 [R10.64], R5 ;  /* 0x000000050a005986 */ /* 0x0041e2000c101506 */
[C---:B------:R-:W-:Y:S02]  /*18610*/  IADD3 R8, R3.reuse, c[0x0][0x198], RZ ;  /* 0x0000660003087a10 */ /* 0x040fe40007ffe0ff */
[----:B------:R-:W-:-:S02]  /*18620*/  LEA.HI.X.SX32 R29, R3, R0, 0x1, P6 ;  /* 0x00000000031d7211 */ /* 0x000fc400030f0eff */
[----:B------:R-:W-:Y:S02]  /*18630*/  ISETP.LT.AND P5, PT, R4, c[0x0][0x17c], !P0 ;  /* 0x00005f0004007a0c */ /* 0x000fe400047a1270 */
[C---:B------:R-:W-:Y:S02]  /*18640*/  LEA R4, P6, R8.reuse, R2, 0x1 ;  /* 0x0000000208047211 */ /* 0x040fe400078c08ff */
[----:B------:R-:W-:Y:S02]  /*18650*/  IADD3 R3, R8, c[0x0][0x198], RZ ;  /* 0x0000660008037a10 */ /* 0x000fe40007ffe0ff */
[----:B0-----:R-:W-:Y:S01]  /*18660*/  PRMT R5, R5, 0x7632, R5 ;  /* 0x0000763205057816 */ /* 0x001fe20000000005 */
[----:B------:R-:W2:Y:S01]  /*18670*/  LDL.LU.64 R10, [R1+0x790] ;  /* 0x00079000010a7983 */ /* 0x000ea20000300a00 */
[----:B------:R-:W-:-:S03]  /*18680*/  IADD3 R12, R27, 0x18, RZ ;  /* 0x000000181b0c7810 */ /* 0x000fc60007ffe0ff */
[----:B------:R0:W-:Y:S01]  /*18690*/  @P4 STG.E.U16 [R28.64], R5 ;  /* 0x000000051c004986 */ /* 0x0001e2000c101506 */
[----:B------:R-:W-:Y:S02]  /*186a0*/  ISETP.LT.AND P4, PT, R12, c[0x0][0x17c], !P0 ;  /* 0x00005f000c007a0c */ /* 0x000fe40004781270 */
[----:B------:R-:W-:Y:S02]  /*186b0*/  IADD3 R12, R27, 0x19, RZ ;  /* 0x000000191b0c7810 */ /* 0x000fe40007ffe0ff */
[----:B0-----:R-:W-:Y:S02]  /*186c0*/  LEA.HI.X.SX32 R5, R8, R0, 0x1, P6 ;  /* 0x0000000008057211 */ /* 0x001fe400030f0eff */
[C---:B------:R-:W-:Y:S02]  /*186d0*/  LEA R28, P6, R3.reuse, R2, 0x1 ;  /* 0x00000002031c7211 */ /* 0x040fe400078c08ff */
[C---:B------:R-:W-:Y:S01]  /*186e0*/  IADD3 R8, R3.reuse, c[0x0][0x198], RZ ;  /* 0x0000660003087a10 */ /* 0x040fe20007ffe0ff */
[----:B------:R0:W-:Y:S01]  /*186f0*/  @P3 STG.E.U16 [R4.64], R9 ;  /* 0x0000000904003986 */ /* 0x0001e2000c101506 */
[----:B------:R-:W-:-:S02]  /*18700*/  LEA.HI.X.SX32 R29, R3, R0, 0x1, P6 ;  /* 0x00000000031d7211 */ /* 0x000fc400030f0eff */
[----:B------:R-:W-:Y:S02]  /*18710*/  ISETP.LT.AND P3, PT, R12, c[0x0][0x17c], !P0 ;  /* 0x00005f000c007a0c */ /* 0x000fe40004761270 */
[----:B------:R-:W-:Y:S02]  /*18720*/  PRMT R12, R9, 0x7632, R12 ;  /* 0x00007632090c7816 */ /* 0x000fe4000000000c */
[C---:B------:R-:W-:Y:S02]  /*18730*/  IADD3 R3, R8.reuse, c[0x0][0x198], RZ ;  /* 0x0000660008037a10 */ /* 0x040fe40007ffe0ff */
[----:B0-----:R-:W-:-:S04]  /*18740*/  LEA R4, P6, R8, R2, 0x1 ;  /* 0x0000000208047211 */ /* 0x001fc800078c08ff */
[----:B------:R-:W-:Y:S01]  /*18750*/  LEA.HI.X.SX32 R5, R8, R0, 0x1, P6 ;  /* 0x0000000008057211 */ /* 0x000fe200030f0eff */
[----:B------:R-:W-:Y:S01]  /*18760*/  @P2 STG.E.U16 [R28.64], R12 ;  /* 0x0000000c1c002986 */ /* 0x000fe2000c101506 */
[----:B------:R-:W-:Y:S02]  /*18770*/  IADD3 R9, R27, 0x1a, RZ ;  /* 0x0000001a1b097810 */ /* 0x000fe40007ffe0ff */
[----:B------:R-:W-:Y:S01]  /*18780*/  LEA R8, P6, R3, R2, 0x1 ;  /* 0x0000000203087211 */ /* 0x000fe200078c08ff */
[----:B------:R0:W-:Y:S01]  /*18790*/  @P1 STG.E.U16 [R4.64], R13 ;  /* 0x0000000d04001986 */ /* 0x0001e2000c101506 */
[----:B------:R-:W-:Y:S02]  /*187a0*/  ISETP.LT.AND P2, PT, R9, c[0x0][0x17c], !P0 ;  /* 0x00005f0009007a0c */ /* 0x000fe40004741270 */
[----:B------:R-:W-:Y:S02]  /*187b0*/  LEA.HI.X.SX32 R9, R3, R0, 0x1, P6 ;  /* 0x0000000003097211 */ /* 0x000fe400030f0eff */
[----:B0-----:R-:W-:-:S02]  /*187c0*/  IADD3 R4, R27, 0x1b, RZ ;  /* 0x0000001b1b047810 */ /* 0x001fc40007ffe0ff */
[----:B------:R-:W-:Y:S02]  /*187d0*/  IADD3 R5, R3, c[0x0][0x198], RZ ;  /* 0x0000660003057a10 */ /* 0x000fe40007ffe0ff */
[----:B------:R-:W-:Y:S02]  /*187e0*/  PRMT R13, R13, 0x7632, R13 ;  /* 0x000076320d0d7816 */ /* 0x000fe4000000000d */
[----:B------:R-:W-:Y:S02]  /*187f0*/  ISETP.LT.AND P1, PT, R4, c[0x0][0x17c], !P0 ;  /* 0x00005f0004007a0c */ /* 0x000fe40004721270 */
[C---:B------:R-:W-:Y:S01]  /*18800*/  LEA R4, P6, R5.reuse, R2, 0x1 ;  /* 0x0000000205047211 */ /* 0x040fe200078c08ff */
[----:B------:R0:W-:Y:S02]  /*18810*/  @P5 STG.E.U16 [R8.64], R13 ;  /* 0x0000000d08005986 */ /* 0x0001e4000c101506 */
[C---:B0-----:R-:W-:Y:S02]  /*18820*/  IADD3 R8, R5.reuse, c[0x0][0x198], RZ ;  /* 0x0000660005087a10 */ /* 0x041fe40007ffe0ff */
[----:B------:R-:W-:-:S05]  /*18830*/  LEA.HI.X.SX32 R5, R5, R0, 0x1, P6 ;  /* 0x0000000005057211 */ /* 0x000fca00030f0eff */
[----:B------:R0:W-:Y:S04]  /*18840*/  @P4 STG.E.U16 [R4.64], R6 ;  /* 0x0000000604004986 */ /* 0x0001e8000c101506 */
[----:B0-----:R-:W3:Y:S04]  /*18850*/  LDL.LU R6, [R1+0x78c] ;  /* 0x00078c0001067983 */ /* 0x001ee80000300800 */
[----:B------:R-:W4:Y:S01]  /*18860*/  LDL.LU R24, [R1+0x18] ;  /* 0x0000180001187983 */ /* 0x000f220000300800 */
[----:B------:R-:W-:Y:S02]  /*18870*/  IADD3 R3, R27, 0x1c, RZ ;  /* 0x0000001c1b037810 */ /* 0x000fe40007ffe0ff */
[----:B------:R-:W-:-:S02]  /*18880*/  LEA R12, P6, R8, R2, 0x1 ;  /* 0x00000002080c7211 */ /* 0x000fc400078c08ff */
[----:B------:R-:W-:Y:S02]  /*18890*/  ISETP.LT.AND P5, PT, R3, c[0x0][0x17c], !P0 ;  /* 0x00005f0003007a0c */ /* 0x000fe400047a1270 */
[C---:B------:R-:W-:Y:S02]  /*188a0*/  IADD3 R3, R8.reuse, c[0x0][0x198], RZ ;  /* 0x0000660008037a10 */ /* 0x040fe40007ffe0ff */
[----:B------:R-:W-:Y:S02]  /*188b0*/  IADD3 R9, R27, 0x1d, RZ ;  /* 0x0000001d1b097810 */ /* 0x000fe40007ffe0ff */
[----:B------:R-:W-:Y:S02]  /*188c0*/  LEA.HI.X.SX32 R13, R8, R0, 0x1, P6 ;  /* 0x00000000080d7211 */ /* 0x000fe400030f0eff */
[----:B------:R-:W-:Y:S02]  /*188d0*/  LEA R8, P6, R3, R2, 0x1 ;  /* 0x0000000203087211 */ /* 0x000fe400078c08ff */
[----:B------:R-:W-:-:S02]  /*188e0*/  IADD3 R4, R27, 0x1e, RZ ;  /* 0x0000001e1b047810 */ /* 0x000fc40007ffe0ff */
[----:B------:R-:W-:Y:S01]  /*188f0*/  IADD3 R5, R3, c[0x0][0x198], RZ ;  /* 0x0000660003057a10 */ /* 0x000fe20007ffe0ff */
[----:B------:R0:W-:Y:S01]  /*18900*/  @P3 STG.E.U16 [R12.64], R16 ;  /* 0x000000100c003986 */ /* 0x0001e2000c101506 */
[----:B------:R-:W-:Y:S02]  /*18910*/  ISETP.LT.AND P4, PT, R9, c[0x0][0x17c], !P0 ;  /* 0x00005f0009007a0c */ /* 0x000fe40004781270 */
[----:B------:R-:W-:Y:S02]  /*18920*/  LEA.HI.X.SX32 R9, R3, R0, 0x1, P6 ;  /* 0x0000000003097211 */ /* 0x000fe400030f0eff */
[----:B------:R-:W-:Y:S02]  /*18930*/  ISETP.LT.AND P3, PT, R4, c[0x0][0x17c], !P0 ;  /* 0x00005f0004007a0c */ /* 0x000fe40004761270 */
[C---:B------:R-:W-:Y:S01]  /*18940*/  LEA R4, P6, R5.reuse, R2, 0x1 ;  /* 0x0000000205047211 */ /* 0x040fe200078c08ff */
[----:B------:R1:W-:Y:S01]  /*18950*/  @P2 STG.E.U16 [R8.64], R17 ;  /* 0x0000001108002986 */ /* 0x0003e2000c101506 */
[----:B------:R-:W-:-:S02]  /*18960*/  IADD3 R3, R5, c[0x0][0x198], RZ ;  /* 0x0000660005037a10 */ /* 0x000fc40007ffe0ff */
[----:B------:R-:W-:Y:S02]  /*18970*/  LEA.HI.X.SX32 R5, R5, R0, 0x1, P6 ;  /* 0x0000000005057211 */ /* 0x000fe400030f0eff */
[----:B0-----:R-:W-:Y:S02]  /*18980*/  IADD3 R13, R3, c[0x0][0x198], RZ ;  /* 0x00006600030d7a10 */ /* 0x001fe40007ffe0ff */
[----:B-1----:R-:W-:Y:S02]  /*18990*/  PRMT R9, R17, 0x7632, R9 ;  /* 0x0000763211097816 */ /* 0x002fe40000000009 */
[----:B------:R-:W-:-:S03]  /*189a0*/  LEA R8, P6, R3, R2, 0x1 ;  /* 0x0000000203087211 */ /* 0x000fc600078c08ff */
[----:B------:R0:W-:Y:S01]  /*189b0*/  @P1 STG.E.U16 [R4.64], R9 ;  /* 0x0000000904001986 */ /* 0x0001e2000c101506 */
[C---:B------:R-:W-:Y:S02]  /*189c0*/  IADD3 R12, R27.reuse, 0x21, RZ ;  /* 0x000000211b0c7810 */ /* 0x040fe40007ffe0ff */
[----:B------:R-:W-:Y:S02]  /*189d0*/  IADD3 R20, R27, 0x1f, RZ ;  /* 0x0000001f1b147810 */ /* 0x000fe40007ffe0ff */
[----:B------:R-:W-:Y:S02]  /*189e0*/  PRMT R17, R21, 0x7632, R17 ;  /* 0x0000763215117816 */ /* 0x000fe40000000011 */
[----:B0-----:R-:W-:Y:S02]  /*189f0*/  LEA.HI.X.SX32 R9, R3, R0, 0x1, P6 ;  /* 0x0000000003097211 */ /* 0x001fe400030f0eff */
[C---:B------:R-:W-:Y:S02]  /*18a00*/  LEA R4, P6, R13.reuse, R2, 0x1 ;  /* 0x000000020d047211 */ /* 0x040fe400078c08ff */
[C---:B------:R-:W-:Y:S01]  /*18a10*/  IADD3 R3, R13.reuse, c[0x0][0x198], RZ ;  /* 0x000066000d037a10 */ /* 0x040fe20007ffe0ff */
[----:B------:R0:W-:Y:S01]  /*18a20*/  @P5 STG.E.U16 [R8.64], R21 ;  /* 0x0000001508005986 */ /* 0x0001e2000c101506 */
[----:B------:R-:W-:-:S02]  /*18a30*/  LEA.HI.X.SX32 R5, R13, R0, 0x1, P6 ;  /* 0x000000000d057211 */ /* 0x000fc400030f0eff */
[----:B------:R-:W-:Y:S02]  /*18a40*/  ISETP.LT.AND P5, PT, R12, c[0x0][0x17c], !P0 ;  /* 0x00005f000c007a0c */ /* 0x000fe400047a1270 */
[----:B------:R-:W-:Y:S02]  /*18a50*/  IADD3 R12, R27, 0x22, RZ ;  /* 0x000000221b0c7810 */ /* 0x000fe40007ffe0ff */
[----:B------:R-:W-:Y:S02]  /*18a60*/  ISETP.LT.AND P2, PT, R20, c[0x0][0x17c], !P0 ;  /* 0x00005f0014007a0c */ /* 0x000fe40004741270 */
[C---:B------:R-:W-:Y:S02]  /*18a70*/  IADD3 R13, R3.reuse, c[0x0][0x198], RZ ;  /* 0x00006600030d7a10 */ /* 0x040fe40007ffe0ff */
[----:B0-----:R-:W-:Y:S01]  /*18a80*/  LEA R8, P6, R3, R2, 0x1 ;  /* 0x0000000203087211 */ /* 0x001fe200078c08ff */
[----:B------:R0:W-:Y:S01]  /*18a90*/  @P4 STG.E.U16 [R4.64], R17 ;  /* 0x0000001104004986 */ /* 0x0001e2000c101506 */
[----:B------:R-:W-:-:S02]  /*18aa0*/  IADD3 R20, R27, 0x20, RZ ;  /* 0x000000201b147810 */ /* 0x000fc40007ffe0ff */
[----:B------:R-:W-:Y:S02]  /*18ab0*/  LEA.HI.X.SX32 R9, R3, R0, 0x1, P6 ;  /* 0x0000000003097211 */ /* 0x000fe400030f0eff */
[----:B------:R-:W-:Y:S02]  /*18ac0*/  ISETP.LT.AND P4, PT, R12, c[0x0][0x17c], !P0 ;  /* 0x00005f000c007a0c */ /* 0x000fe40004781270 */
[----:B------:R-:W-:Y:S02]  /*18ad0*/  LEA R12, P6, R13, R2, 0x1 ;  /* 0x000000020d0c7211 */ /* 0x000fe400078c08ff */
[----:B------:R-:W-:Y:S02]  /*18ae0*/  IADD3 R16, R27, 0x23, RZ ;  /* 0x000000231b107810 */ /* 0x000fe40007ffe0ff */
[----:B------:R-:W-:Y:S02]  /*18af0*/  ISETP.LT.AND P1, PT, R20, c[0x0][0x17c], !P0 ;  /* 0x00005f0014007a0c */ /* 0x000fe40004721270 */
[C---:B------:R-:W-:Y:S01]  /*18b00*/  IADD3 R3, R13.reuse, c[0x0][0x198], RZ ;  /* 0x000066000d037a10 */ /* 0x040fe20007ffe0ff */
[----:B------:R1:W-:Y:S01]  /*18b10*/  @P3 STG.E.U16 [R8.64], R25 ;  /* 0x0000001908003986 */ /* 0x0003e2000c101506 */
[----:B------:R-:W-:-:S02]  /*18b20*/  LEA.HI.X.SX32 R13, R13, R0, 0x1, P6 ;  /* 0x000000000d0d7211 */ /* 0x000fc400030f0eff */
[----:B------:R-:W-:Y:S02]  /*18b30*/  ISETP.LT.AND P3, PT, R16, c[0x0][0x17c], !P0 ;  /* 0x00005f0010007a0c */ /* 0x000fe40004761270 */
[C---:B------:R-:W-:Y:S02]  /*18b40*/  LEA R16, P6, R3.reuse, R2, 0x1 ;  /* 0x0000000203107211 */ /* 0x040fe400078c08ff */
[C---:B------:R-:W-:Y:S02]  /*18b50*/  IADD3 R21, R3.reuse, c[0x0][0x198], RZ ;  /* 0x0000660003157a10 */ /* 0x040fe40007ffe0ff */
[----:B0-----:R-:W-:Y:S02]  /*18b60*/  LEA.HI.X.SX32 R17, R3, R0, 0x1, P6 ;  /* 0x0000000003117211 */ /* 0x001fe400030f0eff */
[----:B-1----:R-:W-:Y:S02]  /*18b70*/  PRMT R9, R25, 0x7632, R9 ;  /* 0x0000763219097816 */ /* 0x002fe40000000009 */
[----:B------:R-:W-:-:S02]  /*18b80*/  IADD3 R20, R27, 0x24, RZ ;  /* 0x000000241b147810 */ /* 0x000fc40007ffe0ff */
[----:B------:R-:W-:Y:S01]  /*18b90*/  IADD3 R5, R27, 0x25, RZ ;  /* 0x000000251b057810 */ /* 0x000fe20007ffe0ff */
[----:B------:R0:W-:Y:S01]  /*18ba0*/  @P2 STG.E.U16 [R12.64], R9 ;  /* 0x000000090c002986 */ /* 0x0001e2000c101506 */
[C---:B------:R-:W-:Y:S02]  /*18bb0*/  LEA R4, P6, R21.reuse, R2, 0x1 ;  /* 0x0000000215047211 */ /* 0x040fe400078c08ff */
[----:B------:R-:W-:Y:S02]  /*18bc0*/  IADD3 R3, R21, c[0x0][0x198], RZ ;  /* 0x0000660015037a10 */ /* 0x000fe40007ffe0ff */
[----:B------:R-:W-:Y:S02]  /*18bd0*/  ISETP.LT.AND P2, PT, R20, c[0x0][0x17c], !P0 ;  /* 0x00005f0014007a0c */ /* 0x000fe40004741270 */
[----:B0-----:R-:W-:Y:S02]  /*18be0*/  IADD3 R12, R27, 0x26, RZ ;  /* 0x000000261b0c7810 */ /* 0x001fe40007ffe0ff */
[----:B------:R-:W-:Y:S01]  /*18bf0*/  IADD3 R13, R3, c[0x0][0x198], RZ ;  /* 0x00006600030d7a10 */ /* 0x000fe20007ffe0ff */
[----:B----4-:R0:W-:Y:S01]  /*18c00*/  @P1 STG.E.U16 [R16.64], R24 ;  /* 0x0000001810001986 */ /* 0x0101e2000c101506 */
[----:B------:R-:W-:-:S02]  /*18c10*/  ISETP.LT.AND P1, PT, R5, c[0x0][0x17c], !P0 ;  /* 0x00005f0005007a0c */ /* 0x000fc40004721270 */
[----:B------:R-:W-:Y:S02]  /*18c20*/  LEA.HI.X.SX32 R5, R21, R0, 0x1, P6 ;  /* 0x0000000015057211 */ /* 0x000fe400030f0eff */
[----:B------:R-:W-:Y:S02]  /*18c30*/  PRMT R20, R24, 0x7632, R20 ;  /* 0x0000763218147816 */ /* 0x000fe40000000014 */
[----:B------:R-:W-:-:S03]  /*18c40*/  LEA R8, P6, R3, R2, 0x1 ;  /* 0x0000000203087211 */ /* 0x000fc600078c08ff */
[----:B------:R1:W-:Y:S01]  /*18c50*/  @P5 STG.E.U16 [R4.64], R20 ;  /* 0x0000001404005986 */ /* 0x0003e2000c101506 */
[----:B------:R-:W-:Y:S02]  /*18c60*/  LEA.HI.X.SX32 R9, R3, R0, 0x1, P6 ;  /* 0x0000000003097211 */ /* 0x000fe400030f0eff */
[----:B------:R-:W-:Y:S02]  /*18c70*/  ISETP.LT.AND P5, PT, R12, c[0x0][0x17c], !P0 ;  /* 0x00005f000c007a0c */ /* 0x000fe400047a1270 */
[C---:B------:R-:W-:Y:S02]  /*18c80*/  LEA R12, P6, R13.reuse, R2, 0x1 ;  /* 0x000000020d0c7211 */ /* 0x040fe400078c08ff */
[C---:B0-----:R-:W-:Y:S02]  /*18c90*/  IADD3 R17, R13.reuse, c[0x0][0x198], RZ ;  /* 0x000066000d117a10 */ /* 0x041fe40007ffe0ff */
[----:B------:R-:W-:Y:S02]  /*18ca0*/  LEA.HI.X.SX32 R13, R13, R0, 0x1, P6 ;  /* 0x000000000d0d7211 */ /* 0x000fe400030f0eff */
[----:B------:R-:W-:-:S02]  /*18cb0*/  LEA R16, P6, R17, R2, 0x1 ;  /* 0x0000000211107211 */ /* 0x000fc400078c08ff */
[C---:B-1----:R-:W-:Y:S02]  /*18cc0*/  IADD3 R5, R17.reuse, c[0x0][0x198], RZ ;  /* 0x0000660011057a10 */ /* 0x042fe40007ffe0ff */
[----:B---3--:R-:W-:Y:S01]  /*18cd0*/  PRMT R21, R6, 0x7632, R21 ;  /* 0x0000763206157816 */ /* 0x008fe20000000015 */
[----:B------:R0:W-:Y:S01]  /*18ce0*/  @P4 STG.E.U16 [R8.64], R6 ;  /* 0x0000000608004986 */ /* 0x0001e2000c101506 */
[----:B------:R-:W-:Y:S02]  /*18cf0*/  LEA.HI.X.SX32 R17, R17, R0, 0x1, P6 ;  /* 0x0000000011117211 */ /* 0x000fe400030f0eff */
[----:B------:R-:W-:Y:S01]  /*18d00*/  LEA R20, P6, R5, R2, 0x1 ;  /* 0x0000000205147211 */ /* 0x000fe200078c08ff */
[----:B------:R1:W-:Y:S01]  /*18d10*/  @P3 STG.E.U16 [R12.64], R21 ;  /* 0x000000150c003986 */ /* 0x0003e2000c101506 */
[----:B------:R-:W-:Y:S02]  /*18d20*/  IADD3 R3, R27, 0x27, RZ ;  /* 0x000000271b037810 */ /* 0x000fe40007ffe0ff */
[----:B0-----:R-:W-:-:S02]  /*18d30*/  IADD3 R9, R5, c[0x0][0x198], RZ ;  /* 0x0000660005097a10 */ /* 0x001fc40007ffe0ff */
[----:B------:R-:W-:Y:S02]  /*18d40*/  ISETP.LT.AND P4, PT, R3, c[0x0][0x17c], !P0 ;  /* 0x00005f0003007a0c */ /* 0x000fe40004781270 */
[----:B-1----:R-:W-:Y:S02]  /*18d50*/  LEA.HI.X.SX32 R21, R5, R0, 0x1, P6 ;  /* 0x0000000005157211 */ /* 0x002fe400030f0eff */
[C---:B------:R-:W-:Y:S02]  /*18d60*/  LEA R8, P6, R9.reuse, R2, 0x1 ;  /* 0x0000000209087211 */ /* 0x040fe400078c08ff */
[----:B------:R-:W-:Y:S02]  /*18d70*/  IADD3 R5, R9, c[0x0][0x198], RZ ;  /* 0x0000660009057a10 */ /* 0x000fe40007ffe0ff */
[----:B------:R-:W-:Y:S02]  /*18d80*/  IADD3 R3, R27, 0x28, RZ ;  /* 0x000000281b037810 */ /* 0x000fe40007ffe0ff */
[----:B------:R-:W-:-:S02]  /*18d90*/  LEA.HI.X.SX32 R9, R9, R0, 0x1, P6 ;  /* 0x0000000009097211 */ /* 0x000fc400030f0eff */
[----:B------:R-:W-:Y:S02]  /*18da0*/  LEA R4, P6, R5, R2, 0x1 ;  /* 0x0000000205047211 */ /* 0x000fe400078c08ff */
[----:B------:R-:W-:Y:S02]  /*18db0*/  ISETP.LT.AND P3, PT, R3, c[0x0][0x17c], !P0 ;  /* 0x00005f0003007a0c */ /* 0x000fe40004761270 */
[C---:B------:R-:W-:Y:S01]  /*18dc0*/  IADD3 R13, R5.reuse, c[0x0][0x198], RZ ;  /* 0x00006600050d7a10 */ /* 0x040fe20007ffe0ff */
[----:B--2---:R0:W-:Y:S01]  /*18dd0*/  @P2 STG.E.U16 [R16.64], R10 ;  /* 0x0000000a10002986 */ /* 0x0041e2000c101506 */
[----:B------:R-:W-:Y:S02]  /*18de0*/  LEA.HI.X.SX32 R5, R5, R0, 0x1, P6 ;  /* 0x0000000005057211 */ /* 0x000fe400030f0eff */
[----:B------:R-:W-:Y:S02]  /*18df0*/  PRMT R6, R10, 0x7632, R6 ;  /* 0x000076320a067816 */ /* 0x000fe40000000006 */
[----:B0-----:R-:W-:-:S02]  /*18e00*/  LEA R16, P6, R13, R2, 0x1 ;  /* 0x000000020d107211 */ /* 0x001fc400078c08ff */
[----:B------:R-:W-:Y:S02]  /*18e10*/  PRMT R10, R14, 0x7632, R10 ;  /* 0x000076320e0a7816 */ /* 0x000fe4000000000a */
[----:B------:R-:W-:Y:S01]  /*18e20*/  LEA.HI.X.SX32 R17, R13, R0, 0x1, P6 ;  /* 0x000000000d117211 */ /* 0x000fe200030f0eff */
[----:B------:R0:W-:Y:S04]  /*18e30*/  @P1 STG.E.U16 [R20.64], R6 ;  /* 0x0000000614001986 */ /* 0x0001e8000c101506 */
[----:B------:R-:W-:Y:S04]  /*18e40*/  @P5 STG.E.U16 [R8.64], R14 ;  /* 0x0000000e08005986 */ /* 0x000fe8000c101506 */
[----:B------:R-:W-:Y:S04]  /*18e50*/  @P4 STG.E.U16 [R4.64], R10 ;  /* 0x0000000a04004986 */ /* 0x000fe8000c101506 */
[----:B------:R1:W-:Y:S01]  /*18e60*/  @P3 STG.E.U16 [R16.64], R7 ;  /* 0x0000000710003986 */ /* 0x0003e2000c101506 */
[----:B0-----:R-:W-:-:S03]  /*18e70*/  PRMT R6, R7, 0x7632, R6 ;  /* 0x0000763207067816 */ /* 0x001fc60000000006 */
[----:B-1----:R-:W2:Y:S04]  /*18e80*/  LDL.LU R7, [R1+0x788] ;  /* 0x0007880001077983 */ /* 0x002ea80000300800 */
[----:B------:R-:W3:Y:S01]  /*18e90*/  LDL.LU R24, [R1+0x1c] ;  /* 0x00001c0001187983 */ /* 0x000ee20000300800 */
[----:B------:R-:W-:Y:S02]  /*18ea0*/  IADD3 R3, R27, 0x29, RZ ;  /* 0x000000291b037810 */ /* 0x000fe40007ffe0ff */
[----:B------:R-:W-:Y:S02]  /*18eb0*/  IADD3 R21, R13, c[0x0][0x198], RZ ;  /* 0x000066000d157a10 */ /* 0x000fe40007ffe0ff */
[----:B------:R-:W-:Y:S02]  /*18ec0*/  ISETP.LT.AND P2, PT, R3, c[0x0][0x17c], !P0 ;  /* 0x00005f0003007a0c */ /* 0x000fe40004741270 */
[----:B------:R-:W-:-:S02]  /*18ed0*/  IADD3 R3, R27, 0x2a, RZ ;  /* 0x0000002a1b037810 */ /* 0x000fc40007ffe0ff */
[----:B------:R-:W-:Y:S02]  /*18ee0*/  LEA R12, P6, R21, R2, 0x1 ;  /* 0x00000002150c7211 */ /* 0x000fe400078c08ff */
[----:B------:R-:W-:Y:S02]  /*18ef0*/  ISETP.LT.AND P1, PT, R3, c[0x0][0x17c], !P0 ;  /* 0x00005f0003007a0c */ /* 0x000fe40004721270 */
[----:B------:R-:W-:Y:S02]  /*18f00*/  IADD3 R9, R21, c[0x0][0x198], RZ ;  /* 0x0000660015097a10 */ /* 0x000fe40007ffe0ff */
[----:B------:R-:W-:Y:S02]  /*18f10*/  IADD3 R3, R27, 0x2b, RZ ;  /* 0x0000002b1b037810 */ /* 0x000fe40007ffe0ff */
[----:B------:R-:W-:Y:S02]  /*18f20*/  LEA.HI.X.SX32 R13, R21, R0, 0x1, P6 ;  /* 0x00000000150d7211 */ /* 0x000fe400030f0eff */
[----:B------:R-:W-:-:S02]  /*18f30*/  LEA R8, P6, R9, R2, 0x1 ;  /* 0x0000000209087211 */ /* 0x000fc400078c08ff */
[----:B------:R-:W-:Y:S02]  /*18f40*/  ISETP.LT.AND P5, PT, R3, c[0x0][0x17c], !P0 ;  /* 0x00005f0003007a0c */ /* 0x000fe400047a1270 */
[----:B------:R-:W-:Y:S02]  /*18f50*/  IADD3 R5, R9, c[0x0][0x198], RZ ;  /* 0x0000660009057a10 */ /* 0x000fe40007ffe0ff */
[----:B------:R-:W-:Y:S02]  /*18f60*/  IADD3 R3, R27, 0x2c, RZ ;  /* 0x0000002c1b037810 */ /* 0x000fe40007ffe0ff */
[----:B------:R-:W-:Y:S02]  /*18f70*/  LEA.HI.X.SX32 R9, R9, R0, 0x1, P6 ;  /* 0x0000000009097211 */ /* 0x000fe400030f0eff */
[----:B------:R-:W-:Y:S02]  /*18f80*/  LEA R4, P6, R5, R2, 0x1 ;  /* 0x0000000205047211 */ /* 0x000fe400078c08ff */
[----:B------:R-:W-:-:S02]  /*18f90*/  ISETP.LT.AND P4, PT, R3, c[0x0][0x17c], !P0 ;  /* 0x00005f0003007a0c */ /* 0x000fc40004781270 */
[----:B------:R-:W-:Y:S02]  /*18fa0*/  IADD3 R17, R5, c[0x0][0x198], RZ ;  /* 0x0000660005117a10 */ /* 0x000fe40007ffe0ff */
[----:B------:R-:W-:Y:S01]  /*18fb0*/  IADD3 R3, R27, 0x2d, RZ ;  /* 0x0000002d1b037810 */ /* 0x000fe20007ffe0ff */
[----:B------:R0:W-:Y:S01]  /*18fc0*/  @P2 STG.E.U16 [R12.64], R6 ;  /* 0x000000060c002986 */ /* 0x0001e2000c101506 */
[----:B------:R-:W-:Y:S02]  /*18fd0*/  LEA.HI.X.SX32 R5, R5, R0, 0x1, P6 ;  /* 0x0000000005057211 */ /* 0x000fe400030f0eff */
[----:B------:R-:W-:Y:S02]  /*18fe0*/  LEA R16, P6, R17, R2, 0x1 ;  /* 0x0000000211107211 */ /* 0x000fe400078c08ff */
[----:B------:R-:W-:Y:S02]  /*18ff0*/  ISETP.LT.AND P3, PT, R3, c[0x0][0x17c], !P0 ;  /* 0x00005f0003007a0c */ /* 0x000fe40004761270 */
[----:B------:R-:W-:Y:S01]  /*19000*/  IADD3 R3, R27, 0x2e, RZ ;  /* 0x0000002e1b037810 */ /* 0x000fe20007ffe0ff */
[----:B------:R1:W-:Y:S01]  /*19010*/  @P1 STG.E.U16 [R8.64], R18 ;  /* 0x0000001208001986 */ /* 0x0003e2000c101506 */
[----:B0-----:R-:W-:-:S02]  /*19020*/  IADD3 R13, R17, c[0x0][0x198], RZ ;  /* 0x00006600110d7a10 */ /* 0x001fc40007ffe0ff */
[----:B------:R-:W-:Y:S02]  /*19030*/  LEA.HI.X.SX32 R17, R17, R0, 0x1, P6 ;  /* 0x0000000011117211 */ /* 0x000fe400030f0eff */
[----:B------:R-:W-:Y:S02]  /*19040*/  PRMT R10, R18, 0x7632, R10 ;  /* 0x00007632120a7816 */ /* 0x000fe4000000000a */
[----:B------:R-:W-:Y:S02]  /*19050*/  LEA R12, P6, R13, R2, 0x1 ;  /* 0x000000020d0c7211 */ /* 0x000fe400078c08ff */
[----:B------:R-:W-:Y:S02]  /*19060*/  ISETP.LT.AND P2, PT, R3, c[0x0][0x17c], !P0 ;  /* 0x00005f0003007a0c */ /* 0x000fe40004741270 */
[----:B-1----:R-:W-:Y:S02]  /*19070*/  IADD3 R9, R13, c[0x0][0x198], RZ ;  /* 0x000066000d097a10 */ /* 0x002fe40007ffe0ff */
[----:B------:R-:W-:Y:S01]  /*19080*/  IADD3 R3, R27, 0x2f, RZ ;  /* 0x0000002f1b037810 */ /* 0x000fe20007ffe0ff */
[----:B------:R0:W-:Y:S01]  /*19090*/  @P5 STG.E.U16 [R4.64], R10 ;  /* 0x0000000a04005986 */ /* 0x0001e2000c101506 */
[----:B------:R-:W-:-:S02]  /*190a0*/  LEA.HI.X.SX32 R13, R13, R0, 0x1, P6 ;  /* 0x000000000d0d7211 */ /* 0x000fc400030f0eff */
[----:B------:R-:W-:Y:S02]  /*190b0*/  LEA R8, P6, R9, R2, 0x1 ;  /* 0x0000000209087211 */ /* 0x000fe400078c08ff */
[----:B------:R-:W-:Y:S02]  /*190c0*/  ISETP.LT.AND P1, PT, R3, c[0x0][0x17c], !P0 ;  /* 0x00005f0003007a0c */ /* 0x000fe40004721270 */
[----:B------:R-:W-:Y:S01]  /*190d0*/  IADD3 R3, R27, 0x30, RZ ;  /* 0x000000301b037810 */ /* 0x000fe20007ffe0ff */
[----:B------:R1:W-:Y:S01]  /*190e0*/  @P4 STG.E.U16 [R16.64], R22 ;  /* 0x0000001610004986 */ /* 0x0003e2000c101506 */
[C---:B0-----:R-:W-:Y:S02]  /*190f0*/  IADD3 R5, R9.reuse, c[0x0][0x198], RZ ;  /* 0x0000660009057a10 */ /* 0x041fe40007ffe0ff */
[----:B------:R-:W-:Y:S02]  /*19100*/  LEA.HI.X.SX32 R9, R9, R0, 0x1, P6 ;  /* 0x0000000009097211 */ /* 0x000fe400030f0eff */
[----:B------:R-:W-:-:S02]  /*19110*/  LEA R4, P6, R5, R2, 0x1 ;  /* 0x0000000205047211 */ /* 0x000fc400078c08ff */
[----:B------:R-:W-:Y:S02]  /*19120*/  ISETP.LT.AND P5, PT, R3, c[0x0][0x17c], !P0 ;  /* 0x00005f0003007a0c */ /* 0x000fe400047a1270 */
[----:B------:R-:W-:Y:S02]  /*19130*/  PRMT R6, R22, 0x7632, R6 ;  /* 0x0000763216067816 */ /* 0x000fe40000000006 */
[C---:B-1----:R-:W-:Y:S02]  /*19140*/  IADD3 R17, R5.reuse, c[0x0][0x198], RZ ;  /* 0x0000660005117a10 */ /* 0x042fe40007ffe0ff */
[----:B------:R-:W-:Y:S01]  /*19150*/  LEA.HI.X.SX32 R5, R5, R0, 0x1, P6 ;  /* 0x0000000005057211 */ /* 0x000fe200030f0eff */
[----:B------:R0:W-:Y:S01]  /*19160*/  @P3 STG.E.U16 [R12.64], R6 ;  /* 0x000000060c003986 */ /* 0x0001e2000c101506 */
[----:B------:R-:W-:-:S03]  /*19170*/  LEA R16, P6, R17, R2, 0x1 ;  /* 0x0000000211107211 */ /* 0x000fc600078c08ff */
[----:B------:R1:W-:Y:S01]  /*19180*/  @P2 STG.E.U16 [R8.64], R26 ;  /* 0x0000001a08002986 */ /* 0x0003e2000c101506 */
[C---:B0-----:R-:W-:Y:S02]  /*19190*/  IADD3 R13, R17.reuse, c[0x0][0x198], RZ ;  /* 0x00006600110d7a10 */ /* 0x041fe40007ffe0ff */
[----:B------:R-:W-:Y:S02]  /*191a0*/  LEA.HI.X.SX32 R17, R17, R0, 0x1, P6 ;  /* 0x0000000011117211 */ /* 0x000fe400030f0eff */
[----:B-1----:R-:W-:-:S05]  /*191b0*/  PRMT R9, R26, 0x7632, R9 ;  /* 0x000076321a097816 */ /* 0x002fca0000000009 */
[----:B------:R-:W-:Y:S01]  /*191c0*/  @P1 STG.E.U16 [R4.64], R9 ;  /* 0x0000000904001986 */ /* 0x000fe2000c101506 */
[----:B---3--:R-:W-:-:S03]  /*191d0*/  PRMT R6, R24, 0x7632, R6 ;  /* 0x0000763218067816 */ /* 0x008fc60000000006 */
[----:B------:R0:W-:Y:S04]  /*191e0*/  @P5 STG.E.U16 [R16.64], R24 ;  /* 0x0000001810005986 */ /* 0x0001e8000c101506 */
[----:B0-----:R-:W3:Y:S01]  /*191f0*/  LDL.LU R24, [R1+0xc] ;  /* 0x00000c0001187983 */ /* 0x001ee20000300800 */
[----:B------:R-:W-:-:S04]  /*19200*/  IADD3 R3, R27, 0x31, RZ ;  /* 0x000000311b037810 */ /* 0x000fc80007ffe0ff */
[----:B------:R-:W-:Y:S02]  /*19210*/  ISETP.LT.AND P4, PT, R3, c[0x0][0x17c], !P0 ;  /* 0x00005f0003007a0c */ /* 0x000fe40004781270 */
[----:B------:R-:W-:-:S04]  /*19220*/  IADD3 R3, R27, 0x32, RZ ;  /* 0x000000321b037810 */ /* 0x000fc80007ffe0ff */
[----:B------:R-:W-:Y:S02]  /*19230*/  ISETP.LT.AND P3, PT, R3, c[0x0][0x17c], !P0 ;  /* 0x00005f0003007a0c */ /* 0x000fe40004761270 */
[----:B------:R-:W-:Y:S02]  /*19240*/  IADD3 R3, R27, 0x33, RZ ;  /* 0x000000331b037810 */ /* 0x000fe40007ffe0ff */
[----:B------:R-:W-:Y:S02]  /*19250*/  LEA R8, P6, R13, R2, 0x1 ;  /* 0x000000020d087211 */ /* 0x000fe400078c08ff */
[----:B------:R-:W-:Y:S02]  /*19260*/  ISETP.LT.AND P2, PT, R3, c[0x0][0x17c], !P0 ;  /* 0x00005f0003007a0c */ /* 0x000fe40004741270 */
[----:B------:R-:W-:Y:S02]  /*19270*/  IADD3 R3, R27, 0x34, RZ ;  /* 0x000000341b037810 */ /* 0x000fe40007ffe0ff */
[----:B------:R-:W-:-:S02]  /*19280*/  IADD3 R21, R13, c[0x0][0x198], RZ ;  /* 0x000066000d157a10 */ /* 0x000fc40007ffe0ff */
[----:B------:R-:W-:Y:S02]  /*19290*/  LEA.HI.X.SX32 R9, R13, R0, 0x1, P6 ;  /* 0x000000000d097211 */ /* 0x000fe400030f0eff */
[----:B------:R-:W-:Y:S02]  /*192a0*/  ISETP.LT.AND P1, PT, R3, c[0x0][0x17c], !P0 ;  /* 0x00005f0003007a0c */ /* 0x000fe40004721270 */
[----:B------:R-:W-:Y:S02]  /*192b0*/  LEA R12, P6, R21, R2, 0x1 ;  /* 0x00000002150c7211 */ /* 0x000fe400078c08ff */
[----:B------:R-:W-:Y:S02]  /*192c0*/  IADD3 R3, R27, 0x35, RZ ;  /* 0x000000351b037810 */ /* 0x000fe40007ffe0ff */
[C---:B------:R-:W-:Y:S02]  /*192d0*/  IADD3 R5, R21.reuse, c[0x0][0x198], RZ ;  /* 0x0000660015057a10 */ /* 0x040fe40007ffe0ff */
[----:B------:R-:W-:-:S02]  /*192e0*/  LEA.HI.X.SX32 R13, R21, R0, 0x1, P6 ;  /* 0x00000000150d7211 */ /* 0x000fc400030f0eff */
[----:B------:R-:W-:Y:S02]  /*192f0*/  ISETP.LT.AND P5, PT, R3, c[0x0][0x17c], !P0 ;  /* 0x00005f0003007a0c */ /* 0x000fe400047a1270 */
[----:B------:R-:W-:Y:S02]  /*19300*/  LEA R4, P6, R5, R2, 0x1 ;  /* 0x0000000205047211 */ /* 0x000fe400078c08ff */
[----:B------:R-:W-:Y:S01]  /*19310*/  IADD3 R3, R27, 0x36, RZ ;  /* 0x000000361b037810 */ /* 0x000fe20007ffe0ff */
[----:B------:R0:W-:Y:S01]  /*19320*/  @P4 STG.E.U16 [R8.64], R6 ;  /* 0x0000000608004986 */ /* 0x0001e2000c101506 */
[C---:B------:R-:W-:Y:S02]  /*19330*/  IADD3 R17, R5.reuse, c[0x0][0x198], RZ ;  /* 0x0000660005117a10 */ /* 0x040fe40007ffe0ff */
[----:B------:R-:W-:Y:S02]  /*19340*/  LEA.HI.X.SX32 R5, R5, R0, 0x1, P6 ;  /* 0x0000000005057211 */ /* 0x000fe400030f0eff */
[----:B------:R-:W-:-:S02]  /*19350*/  ISETP.LT.AND P4, PT, R3, c[0x0][0x17c], !P0 ;  /* 0x00005f0003007a0c */ /* 0x000fc40004781270 */
[----:B------:R-:W-:Y:S01]  /*19360*/  IADD3 R3, R27, 0x37, RZ ;  /* 0x000000371b037810 */ /* 0x000fe20007ffe0ff */
[----:B--2---:R1:W-:Y:S01]  /*19370*/  @P3 STG.E.U16 [R12.64], R7 ;  /* 0x000000070c003986 */ /* 0x0043e2000c101506 */
[----:B------:R-:W-:Y:S02]  /*19380*/  IADD3 R21, R17, c[0x0][0x198], RZ ;  /* 0x0000660011157a10 */ /* 0x000fe40007ffe0ff */
[----:B0-----:R-:W-:Y:S02]  /*19390*/  PRMT R9, R7, 0x7632, R9 ;  /* 0x0000763207097816 */ /* 0x001fe40000000009 */
[----:B------:R-:W-:Y:S02]  /*193a0*/  LEA R8, P6, R17, R2, 0x1 ;  /* 0x0000000211087211 */ /* 0x000fe400078c08ff */
[----:B------:R-:W-:Y:S01]  /*193b0*/  ISETP.LT.AND P3, PT, R3, c[0x0][0x17c], !P0 ;  /* 0x00005f0003007a0c */ /* 0x000fe20004761270 */
[----:B------:R0:W-:Y:S01]  /*193c0*/  @P2 STG.E.U16 [R4.64], R9 ;  /* 0x0000000904002986 */ /* 0x0001e2000c101506 */
[----:B------:R-:W-:-:S02]  /*193d0*/  IADD3 R3, R27, 0x38, RZ ;  /* 0x000000381b037810 */ /* 0x000fc40007ffe0ff */
[----:B-1----:R-:W-:Y:S02]  /*193e0*/  IADD3 R7, R21, c[0x0][0x198], RZ ;  /* 0x0000660015077a10 */ /* 0x002fe40007ffe0ff */
[----:B------:R-:W-:Y:S02]  /*193f0*/  ISETP.LT.AND P2, PT, R3, c[0x0][0x17c], !P0 ;  /* 0x00005f0003007a0c */ /* 0x000fe40004741270 */
[----:B0-----:R-:W-:Y:S02]  /*19400*/  LEA.HI.X.SX32 R9, R17, R0, 0x1, P6 ;  /* 0x0000000011097211 */ /* 0x001fe400030f0eff */
[----:B------:R-:W-:Y:S02]  /*19410*/  LEA R16, P6, R21, R2, 0x1 ;  /* 0x0000000215107211 */ /* 0x000fe400078c08ff */
[----:B------:R-:W-:Y:S02]  /*19420*/  PRMT R5, R11, 0x7632, R5 ;  /* 0x000076320b057816 */ /* 0x000fe40000000005 */
[----:B------:R-:W-:-:S02]  /*19430*/  LEA.HI.X.SX32 R17, R21, R0, 0x1, P6 ;  /* 0x0000000015117211 */ /* 0x000fc400030f0eff */
[----:B------:R-:W-:Y:S02]  /*19440*/  IADD3 R3, R27, 0x39, RZ ;  /* 0x000000391b037810 */ /* 0x000fe40007ffe0ff */
[C---:B------:R-:W-:Y:S01]  /*19450*/  LEA R4, P6, R7.reuse, R2, 0x1 ;  /* 0x0000000207047211 */ /* 0x040fe200078c08ff */
[----:B------:R0:W-:Y:S01]  /*19460*/  @P1 STG.E.U16 [R8.64], R11 ;  /* 0x0000000b08001986 */ /* 0x0001e2000c101506 */
[----:B------:R-:W-:Y:S02]  /*19470*/  IADD3 R13, R7, c[0x0][0x198], RZ ;  /* 0x00006600070d7a10 */ /* 0x000fe40007ffe0ff */
[----:B------:R-:W-:Y:S01]  /*19480*/  ISETP.LT.AND P1, PT, R3, c[0x0][0x17c], !P0 ;  /* 0x00005f0003007a0c */ /* 0x000fe20004721270 */
[----:B------:R1:W-:Y:S01]  /*19490*/  @P5 STG.E.U16 [R16.64], R5 ;  /* 0x0000000510005986 */ /* 0x0003e2000c101506 */
[----:B------:R-:W-:-:S04]  /*194a0*/  IADD3 R3, R27, 0x3a, RZ ;  /* 0x0000003a1b037810 */ /* 0x000fc80007ffe0ff */
[----:B------:R-:W-:Y:S02]  /*194b0*/  ISETP.LT.AND P5, PT, R3, c[0x0][0x17c], !P0 ;  /* 0x00005f0003007a0c */ /* 0x000fe400047a1270 */
[----:B0-----:R-:W-:Y:S02]  /*194c0*/  IADD3 R9, R13, c[0x0][0x198], RZ ;  /* 0x000066000d097a10 */ /* 0x001fe40007ffe0ff */
[----:B-1----:R-:W-:Y:S02]  /*194d0*/  LEA.HI.X.SX32 R5, R7, R0, 0x1, P6 ;  /* 0x0000000007057211 */ /* 0x002fe400030f0eff */
[----:B------:R-:W-:Y:S02]  /*194e0*/  LEA R6, P6, R13, R2, 0x1 ;  /* 0x000000020d067211 */ /* 0x000fe400078c08ff */
[----:B------:R-:W-:Y:S02]  /*194f0*/  IADD3 R3, R27, 0x3b, RZ ;  /* 0x0000003b1b037810 */ /* 0x000fe40007ffe0ff */
[----:B------:R-:W-:-:S02]  /*19500*/  LEA.HI.X.SX32 R7, R13, R0, 0x1, P6 ;  /* 0x000000000d077211 */ /* 0x000fc400030f0eff */
[C---:B------:R-:W-:Y:S01]  /*19510*/  LEA R8, P6, R9.reuse, R2, 0x1 ;  /* 0x0000000209087211 */ /* 0x040fe200078c08ff */
[----:B------:R0:W-:Y:S01]  /*19520*/  @P4 STG.E.U16 [R4.64], R15 ;  /* 0x0000000f04004986 */ /* 0x0001e2000c101506 */
[----:B------:R-:W-:Y:S02]  /*19530*/  IADD3 R11, R9, c[0x0][0x198], RZ ;  /* 0x00006600090b7a10 */ /* 0x000fe40007ffe0ff */
[----:B------:R-:W-:Y:S02]  /*19540*/  PRMT R10, R15, 0x7632, R10 ;  /* 0x000076320f0a7816 */ /* 0x000fe4000000000a */
[----:B------:R-:W-:Y:S02]  /*19550*/  ISETP.LT.AND P4, PT, R3, c[0x0][0x17c], !P0 ;  /* 0x00005f0003007a0c */ /* 0x000fe40004781270 */
[----:B------:R-:W-:Y:S02]  /*19560*/  IADD3 R3, R27, 0x3c, RZ ;  /* 0x0000003c1b037810 */ /* 0x000fe40007ffe0ff */
[----:B------:R-:W-:-:S02]  /*19570*/  LEA.HI.X.SX32 R9, R9, R0, 0x1, P6 ;  /* 0x0000000009097211 */ /* 0x000fc400030f0eff */
[C---:B------:R-:W-:Y:S01]  /*19580*/  LEA R12, P6, R11.reuse, R2, 0x1 ;  /* 0x000000020b0c7211 */ /* 0x040fe200078c08ff */
[----:B------:R1:W-:Y:S01]  /*19590*/  @P3 STG.E.U16 [R6.64], R10 ;  /* 0x0000000a06003986 */ /* 0x0003e2000c101506 */
[----:B------:R-:W-:Y:S02]  /*195a0*/  IADD3 R17, R11, c[0x0][0x198], RZ ;  /* 0x000066000b117a10 */ /* 0x000fe40007ffe0ff */
[----:B------:R-:W-:Y:S02]  /*195b0*/  ISETP.LT.AND P3, PT, R3, c[0x0][0x17c], !P0 ;  /* 0x00005f0003007a0c */ /* 0x000fe40004761270 */
[----:B------:R-:W-:Y:S02]  /*195c0*/  IADD3 R3, R27, 0x3d, RZ ;  /* 0x0000003d1b037810 */ /* 0x000fe40007ffe0ff */
[----:B------:R-:W-:Y:S02]  /*195d0*/  LEA.HI.X.SX32 R13, R11, R0, 0x1, P6 ;  /* 0x000000000b0d7211 */ /* 0x000fe400030f0eff */
[----:B------:R-:W-:-:S02]  /*195e0*/  IADD3 R11, R17, c[0x0][0x198], RZ ;  /* 0x00006600110b7a10 */ /* 0x000fc40007ffe0ff */
[-C--:B0-----:R-:W-:Y:S02]  /*195f0*/  LEA R4, P6, R17, R2.reuse, 0x1 ;  /* 0x0000000211047211 */ /* 0x081fe400078c08ff */
[----:B------:R-:W-:Y:S02]  /*19600*/  IADD3 R14, R27, 0x3e, RZ ;  /* 0x0000003e1b0e7810 */ /* 0x000fe40007ffe0ff */
[----:B---3--:R-:W-:Y:S01]  /*19610*/  PRMT R5, R24, 0x7632, R5 ;  /* 0x0000763218057816 */ /* 0x008fe20000000005 */
[----:B------:R-:W-:Y:S01]  /*19620*/  @P2 STG.E.U16 [R8.64], R24 ;  /* 0x0000001808002986 */ /* 0x000fe2000c101506 */
[----:B------:R-:W-:Y:S02]  /*19630*/  ISETP.LT.AND P2, PT, R3, c[0x0][0x17c], !P0 ;  /* 0x00005f0003007a0c */ /* 0x000fe40004741270 */
[C---:B------:R-:W-:Y:S01]  /*19640*/  IADD3 R3, R11.reuse, c[0x0][0x198], RZ ;  /* 0x000066000b037a10 */ /* 0x040fe20007ffe0ff */
[----:B------:R0:W-:Y:S01]  /*19650*/  @P1 STG.E.U16 [R12.64], R5 ;  /* 0x000000050c001986 */ /* 0x0001e2000c101506 */
[----:B-1----:R-:W-:-:S02]  /*19660*/  LEA R6, P1, R11, R2, 0x1 ;  /* 0x000000020b067211 */ /* 0x002fc400078208ff */
[----:B------:R-:W-:Y:S02]  /*19670*/  IADD3 R15, R3, c[0x0][0x198], RZ ;  /* 0x00006600030f7a10 */ /* 0x000fe40007ffe0ff */
[-C--:B------:R-:W-:Y:S02]  /*19680*/  LEA.HI.X.SX32 R7, R11, R0.reuse, 0x1, P1 ;  /* 0x000000000b077211 */ /* 0x080fe400008f0eff */
[----:B0-----:R-:W-:Y:S02]  /*19690*/  LEA.HI.X.SX32 R5, R17, R0, 0x1, P6 ;  /* 0x0000000011057211 */ /* 0x001fe400030f0eff */
[----:B------:R-:W-:-:S04]  /*196a0*/  LEA R10, P6, R3, R2, 0x1 ;  /* 0x00000002030a7211 */ /* 0x000fc800078c08ff */
[----:B------:R-:W-:Y:S02]  /*196b0*/  LEA.HI.X.SX32 R11, R3, R0, 0x1, P6 ;  /* 0x00000000030b7211 */ /* 0x000fe400030f0eff */
[----:B------:R-:W-:Y:S02]  /*196c0*/  IADD3 R3, R27, 0x3f, RZ ;  /* 0x0000003f1b037810 */ /* 0x000fe40007ffe0ff */
[----:B------:R-:W2:Y:S01]  /*196d0*/  LDL.LU R27, [R1+0x784] ;  /* 0x00078400011b7983 */ /* 0x000ea20000300800 */
[C---:B------:R-:W-:Y:S02]  /*196e0*/  IADD3 R17, R15.reuse, c[0x0][0x198], RZ ;  /* 0x000066000f117a10 */ /* 0x040fe40007ffe0ff */
[-C--:B------:R-:W-:Y:S02]  /*196f0*/  LEA R8, P6, R15, R2.reuse, 0x1 ;  /* 0x000000020f087211 */ /* 0x080fe400078c08ff */
[C---:B------:R-:W-:Y:S02]  /*19700*/  LEA R12, P1, R17.reuse, R2, 0x1 ;  /* 0x00000002110c7211 */ /* 0x040fe400078208ff */
[----:B------:R-:W-:-:S02]  /*19710*/  IADD3 R21, R17, c[0x0][0x198], RZ ;  /* 0x0000660011157a10 */ /* 0x000fc40007ffe0ff */
[-C--:B------:R-:W-:Y:S02]  /*19720*/  LEA.HI.X.SX32 R9, R15, R0.reuse, 0x1, P6 ;  /* 0x000000000f097211 */ /* 0x080fe400030f0eff */
[----:B------:R-:W-:Y:S02]  /*19730*/  LEA.HI.X.SX32 R13, R17, R0, 0x1, P1 ;  /* 0x00000000110d7211 */ /* 0x000fe400008f0eff */
[----:B------:R-:W-:Y:S02]  /*19740*/  LEA R2, P6, R21, R2, 0x1 ;  /* 0x0000000215027211 */ /* 0x000fe400078c08ff */
[----:B------:R-:W-:Y:S02]  /*19750*/  ISETP.LT.AND P1, PT, R14, c[0x0][0x17c], !P0 ;  /* 0x00005f000e007a0c */ /* 0x000fe40004721270 */
[----:B------:R-:W-:Y:S02]  /*19760*/  ISETP.LT.AND P0, PT, R3, c[0x0][0x17c], !P0 ;  /* 0x00005f0003007a0c */ /* 0x000fe40004701270 */
[----:B------:R-:W-:Y:S01]  /*19770*/  LEA.HI.X.SX32 R3, R21, R0, 0x1, P6 ;  /* 0x0000000015037211 */ /* 0x000fe200030f0eff */
[----:B------:R0:W-:Y:S01]  /*19780*/  @P5 STG.E.U16 [R4.64], R19 ;  /* 0x0000001304005986 */ /* 0x0001e2000c101506 */
[----:B------:R-:W-:-:S05]  /*19790*/  PRMT R0, R19, 0x7632, R0 ;  /* 0x0000763213007816 */ /* 0x000fca0000000000 */
[----:B------:R1:W-:Y:S01]  /*197a0*/  @P4 STG.E.U16 [R6.64], R0 ;  /* 0x0000000006004986 */ /* 0x0003e2000c101506 */
[----:B0-----:R-:W-:-:S03]  /*197b0*/  PRMT R5, R23, 0x7632, R5 ;  /* 0x0000763217057816 */ /* 0x001fc60000000005 */
[----:B------:R1:W-:Y:S04]  /*197c0*/  @P3 STG.E.U16 [R10.64], R23 ;  /* 0x000000170a003986 */ /* 0x0003e8000c101506 */
[----:B------:R1:W-:Y:S04]  /*197d0*/  @P2 STG.E.U16 [R8.64], R5 ;  /* 0x0000000508002986 */ /* 0x0003e8000c101506 */
[----:B--2---:R1:W-:Y:S01]  /*197e0*/  @P1 STG.E.U16 [R12.64], R27 ;  /* 0x0000001b0c001986 */ /* 0x0043e2000c101506 */
[----:B------:R-:W-:Y:S05]  /*197f0*/  @!P0 EXIT ;  /* 0x000000000000894d */ /* 0x000fea0003800000 */
[----:B-1----:R-:W-:-:S05]  /*19800*/  PRMT R27, R27, 0x7632, R27 ;  /* 0x000076321b1b7816 */ /* 0x002fca000000001b */
[----:B------:R-:W-:Y:S01]  /*19810*/  STG.E.U16 [R2.64], R27 ;  /* 0x0000001b02007986 */ /* 0x000fe2000c101506 */
[----:B------:R-:W-:Y:S05]  /*19820*/  EXIT ;  /* 0x000000000000794d */ /* 0x000fea0003800000 */
.L_x_3:
[----:B------:R-:W-:-:S00]  /*19830*/  BRA `(.L_x_3) ;  /* 0xfffffff000007947 */ /* 0x000fc0000383ffff */
[----:B------:R-:W-:-:S00]  /*19840*/  NOP ;  /* 0x0000000000007918 */ /* 0x000fc00000000000 */
        /* <DEDUP_REMOVED lines=11> */
.L_x_4:


//--------------------- .nv.shared.matmul_kernel  --------------------------
	.section	.nv.shared.matmul_kernel,"aw",@nobits
	.sectionflags	@""
	.align	16
